def matmul_kernel(
    a_ptr,
    b_ptr,
    c_ptr,
    M,
    N,
    K,
    stride_am,
    stride_ak,
    stride_bk,
    stride_bn,
    stride_cm,
    stride_cn,
    BLOCK_M: tl.constexpr,
    BLOCK_N: tl.constexpr,
    BLOCK_K: tl.constexpr,
    GROUP_M: tl.constexpr,
):
    pid = tl.program_id(axis=0)
    num_pid_m = tl.cdiv(M, BLOCK_M)
    num_pid_n = tl.cdiv(N, BLOCK_N)
    num_pid_in_group = GROUP_M * num_pid_n
    group_id = pid // num_pid_in_group
    first_pid_m = group_id * GROUP_M
    group_size_m = min(num_pid_m - first_pid_m, GROUP_M)
    pid_m = first_pid_m + ((pid % num_pid_in_group) % group_size_m)
    pid_n = (pid % num_pid_in_group) // group_size_m

    offs_am = (pid_m * BLOCK_M + tl.arange(0, BLOCK_M)) % M
    offs_bn = (pid_n * BLOCK_N + tl.arange(0, BLOCK_N)) % N
    offs_k = tl.arange(0, BLOCK_K)
    a_ptrs = a_ptr + offs_am[:, None] * stride_am + offs_k[None, :] * stride_ak
    b_ptrs = b_ptr + offs_k[:, None] * stride_bk + offs_bn[None, :] * stride_bn

    acc = tl.zeros((BLOCK_M, BLOCK_N), dtype=tl.float32)
    for kk in range(0, tl.cdiv(K, BLOCK_K)):
        a = tl.load(a_ptrs, mask=offs_k[None, :] < K - kk * BLOCK_K, other=0.0)
        b = tl.load(b_ptrs, mask=offs_k[:, None] < K - kk * BLOCK_K, other=0.0)
        acc = tl.dot(a, b, acc)
        a_ptrs += BLOCK_K * stride_ak
        b_ptrs += BLOCK_K * stride_bk

    c = acc.to(c_ptr.dtype.element_ty)
    offs_cm = pid_m * BLOCK_M + tl.arange(0, BLOCK_M)
    offs_cn = pid_n * BLOCK_N + tl.arange(0, BLOCK_N)
    c_ptrs = c_ptr + offs_cm[:, None] * stride_cm + offs_cn[None, :] * stride_cn
    mask = (offs_cm[:, None] < M) & (offs_cn[None, :] < N)
    tl.store(c_ptrs, c, mask=mask)

# config = {"BLOCK_K": 64, "BLOCK_M": 64, "BLOCK_N": 512, "GROUP_M": 8, "arch": "sm_100", "dtype": "fp32", "num_ctas": 2, "num_stages": 3, "num_warps": 4}
# arch = sm_100


// ===== COMPILED SASS (sm_100a) =====

	.target	sm_100a

	.elftype	@"ET_EXEC"


//--------------------- .note.nv.tkinfo           --------------------------
	.section	.note.nv.tkinfo,"",@"SHT_NOTE"
	.sectionflags	@"SHF_NOTE_NV_TKINFO"
	.tkinfo
        /*0018*/ 	.word	0x00000081
        /*0030*/ 	.string	""
        /*0030*/ 	.string	"ptxas-blackwell"
        /*0030*/ 	.string	"Cuda compilation tools, release 12.9, V12.9.86"
        /*0030*/ 	.string	"Build cuda_12.9.r12.9/compiler.36037853_0"
        /*0030*/ 	.string	"-v  -suppress-debug-info  -lineinfo  -arch sm_100a "



//--------------------- .note.nv.cuver            --------------------------
	.section	.note.nv.cuver,"",@"SHT_NOTE"
	.sectionflags	@"SHF_NOTE_NV_CUVER"
        /*0018*/ 	.short	0x0001
        /*001a*/ 	.short	0x0064
        /*001c*/ 	.short	0x0001
        /*001e*/ 	.short	0x0000
        /*0020*/ 	.short	0x0001
        /*0022*/ 	.short	0x0000


//--------------------- .nv.info                  --------------------------
	.section	.nv.info,"",@"SHT_CUDA_INFO"
	.align	4


	//----- nvinfo : EIATTR_REGCOUNT
	.align		4
        /*0000*/ 	.byte	0x04, 0x2f
        /*0002*/ 	.short	(.L_4 - .L_3)
	.align		4
.L_3:
        /*0004*/ 	.word	index@(matmul_kernel)
        /*0008*/ 	.word	0x000000ff


	//----- nvinfo : EIATTR_FRAME_SIZE
	.align		4
.L_4:
        /*000c*/ 	.byte	0x04, 0x11
        /*000e*/ 	.short	(.L_6 - .L_5)
	.align		4
.L_5:
        /*0010*/ 	.word	index@($__internal_2_$__cuda_sm10x_tcgen05_guardrail_trap_unallocated_columns_being_dealloced)
        /*0014*/ 	.word	0x00000998


	//----- nvinfo : EIATTR_FRAME_SIZE
	.align		4
.L_6:
        /*0018*/ 	.byte	0x04, 0x11
        /*001a*/ 	.short	(.L_8 - .L_7)
	.align		4
.L_7:
        /*001c*/ 	.word	index@($__internal_1_$__cuda_sm10x_tcgen05_guardrail_trap_phase_invalid_during_alloc)
        /*0020*/ 	.word	0x00000998


	//----- nvinfo : EIATTR_FRAME_SIZE
	.align		4
.L_8:
        /*0024*/ 	.byte	0x04, 0x11
        /*0026*/ 	.short	(.L_10 - .L_9)
	.align		4
.L_9:
        /*0028*/ 	.word	index@($__internal_0_$__cuda_sm10x_tcgen05_guardrail_trap_col_being_dealloced_not_returned_by_alloc)
        /*002c*/ 	.word	0x00000998


	//----- nvinfo : EIATTR_FRAME_SIZE
	.align		4
.L_10:
        /*0030*/ 	.byte	0x04, 0x11
        /*0032*/ 	.short	(.L_12 - .L_11)
	.align		4
.L_11:
        /*0034*/ 	.word	index@(matmul_kernel)
        /*0038*/ 	.word	0x00000998


	//----- nvinfo : EIATTR_MIN_STACK_SIZE
	.align		4
.L_12:
        /*003c*/ 	.byte	0x04, 0x12
        /*003e*/ 	.short	(.L_14 - .L_13)
	.align		4
.L_13:
        /*0040*/ 	.word	index@(matmul_kernel)
        /*0044*/ 	.word	0x00000998
.L_14:


//--------------------- .nv.info.matmul_kernel    --------------------------
	.section	.nv.info.matmul_kernel,"",@"SHT_CUDA_INFO"
	.sectionflags	@""
	.align	4


	//----- nvinfo : EIATTR_CUDA_API_VERSION
	.align		4
        /*0000*/ 	.byte	0x04, 0x37
        /*0002*/ 	.short	(.L_16 - .L_15)
.L_15:
        /*0004*/ 	.word	0x00000081


	//----- nvinfo : EIATTR_KPARAM_INFO
	.align		4
.L_16:
        /*0008*/ 	.byte	0x04, 0x17
        /*000a*/ 	.short	(.L_18 - .L_17)
.L_17:
        /*000c*/ 	.word	0x00000000
        /*0010*/ 	.short	0x000d
        /*0012*/ 	.short	0x0048
        /*0014*/ 	.byte	0x00, 0xf4, 0x21, 0x00


	//----- nvinfo : EIATTR_KPARAM_INFO
	.align		4
.L_18:
        /*0018*/ 	.byte	0x04, 0x17
        /*001a*/ 	.short	(.L_20 - .L_19)
.L_19:
        /*001c*/ 	.word	0x00000000
        /*0020*/ 	.short	0x000c
        /*0022*/ 	.short	0x0040
        /*0024*/ 	.byte	0x00, 0xf4, 0x21, 0x00


	//----- nvinfo : EIATTR_KPARAM_INFO
	.align		4
.L_20:
        /*0028*/ 	.byte	0x04, 0x17
        /*002a*/ 	.short	(.L_22 - .L_21)
.L_21:
        /*002c*/ 	.word	0x00000000
        /*0030*/ 	.short	0x000b
        /*0032*/ 	.short	0x0038
        /*0034*/ 	.byte	0x00, 0xf0, 0x11, 0x00


	//----- nvinfo : EIATTR_KPARAM_INFO
	.align		4
.L_22:
        /*0038*/ 	.byte	0x04, 0x17
        /*003a*/ 	.short	(.L_24 - .L_23)
.L_23:
        /*003c*/ 	.word	0x00000000
        /*0040*/ 	.short	0x000a
        /*0042*/ 	.short	0x0034
        /*0044*/ 	.byte	0x00, 0xf0, 0x11, 0x00


	//----- nvinfo : EIATTR_KPARAM_INFO
	.align		4
.L_24:
        /*0048*/ 	.byte	0x04, 0x17
        /*004a*/ 	.short	(.L_26 - .L_25)
.L_25:
        /*004c*/ 	.word	0x00000000
        /*0050*/ 	.short	0x0009
        /*0052*/ 	.short	0x0030
        /*0054*/ 	.byte	0x00, 0xf0, 0x11, 0x00


	//----- nvinfo : EIATTR_KPARAM_INFO
	.align		4
.L_26:
        /*0058*/ 	.byte	0x04, 0x17
        /*005a*/ 	.short	(.L_28 - .L_27)
.L_27:
        /*005c*/ 	.word	0x00000000
        /*0060*/ 	.short	0x0008
        /*0062*/ 	.short	0x002c
        /*0064*/ 	.byte	0x00, 0xf0, 0x11, 0x00


	//----- nvinfo : EIATTR_KPARAM_INFO
	.align		4
.L_28:
        /*0068*/ 	.byte	0x04, 0x17
        /*006a*/ 	.short	(.L_30 - .L_29)
.L_29:
        /*006c*/ 	.word	0x00000000
        /*0070*/ 	.short	0x0007
        /*0072*/ 	.short	0x0028
        /*0074*/ 	.byte	0x00, 0xf0, 0x11, 0x00


	//----- nvinfo : EIATTR_KPARAM_INFO
	.align		4
.L_30:
        /*0078*/ 	.byte	0x04, 0x17
        /*007a*/ 	.short	(.L_32 - .L_31)
.L_31:
        /*007c*/ 	.word	0x00000000
        /*0080*/ 	.short	0x0006
        /*0082*/ 	.short	0x0024
        /*0084*/ 	.byte	0x00, 0xf0, 0x11, 0x00


	//----- nvinfo : EIATTR_KPARAM_INFO
	.align		4
.L_32:
        /*0088*/ 	.byte	0x04, 0x17
        /*008a*/ 	.short	(.L_34 - .L_33)
.L_33:
        /*008c*/ 	.word	0x00000000
        /*0090*/ 	.short	0x0005
        /*0092*/ 	.short	0x0020
        /*0094*/ 	.byte	0x00, 0xf0, 0x11, 0x00


	//----- nvinfo : EIATTR_KPARAM_INFO
	.align		4
.L_34:
        /*0098*/ 	.byte	0x04, 0x17
        /*009a*/ 	.short	(.L_36 - .L_35)
.L_35:
        /*009c*/ 	.word	0x00000000
        /*00a0*/ 	.short	0x0004
        /*00a2*/ 	.short	0x001c
        /*00a4*/ 	.byte	0x00, 0xf0, 0x11, 0x00


	//----- nvinfo : EIATTR_KPARAM_INFO
	.align		4
.L_36:
        /*00a8*/ 	.byte	0x04, 0x17
        /*00aa*/ 	.short	(.L_38 - .L_37)
.L_37:
        /*00ac*/ 	.word	0x00000000
        /*00b0*/ 	.short	0x0003
        /*00b2*/ 	.short	0x0018
        /*00b4*/ 	.byte	0x00, 0xf0, 0x11, 0x00


	//----- nvinfo : EIATTR_KPARAM_INFO
	.align		4
.L_38:
        /*00b8*/ 	.byte	0x04, 0x17
        /*00ba*/ 	.short	(.L_40 - .L_39)
.L_39:
        /*00bc*/ 	.word	0x00000000
        /*00c0*/ 	.short	0x0002
        /*00c2*/ 	.short	0x0010
        /*00c4*/ 	.byte	0x00, 0xf4, 0x21, 0x00


	//----- nvinfo : EIATTR_KPARAM_INFO
	.align		4
.L_40:
        /*00c8*/ 	.byte	0x04, 0x17
        /*00ca*/ 	.short	(.L_42 - .L_41)
.L_41:
        /*00cc*/ 	.word	0x00000000
        /*00d0*/ 	.short	0x0001
        /*00d2*/ 	.short	0x0008
        /*00d4*/ 	.byte	0x00, 0xf4, 0x21, 0x00


	//----- nvinfo : EIATTR_KPARAM_INFO
	.align		4
.L_42:
        /*00d8*/ 	.byte	0x04, 0x17
        /*00da*/ 	.short	(.L_44 - .L_43)
.L_43:
        /*00dc*/ 	.word	0x00000000
        /*00e0*/ 	.short	0x0000
        /*00e2*/ 	.short	0x0000
        /*00e4*/ 	.byte	0x00, 0xf4, 0x21, 0x00


	//----- nvinfo : EIATTR_EXPLICIT_CLUSTER
	.align		4
.L_44:
        /*00e8*/ 	.byte	0x01, 0x3e
	.zero		2


	//----- nvinfo : EIATTR_CTA_PER_CLUSTER
	.align		4
        /*00ec*/ 	.byte	0x04, 0x3d
        /*00ee*/ 	.short	(.L_46 - .L_45)
.L_45:
        /*00f0*/ 	.word	0x00000002
        /*00f4*/ 	.word	0x00000001
        /*00f8*/ 	.word	0x00000001


	//----- nvinfo : EIATTR_AT_ENTRY_FRAGMENTS
	.align		4
.L_46:
        /*00fc*/ 	.byte	0x04, 0x4f
        /*00fe*/ 	.short	(.L_48 - .L_47)


	//   ....[0]....
.L_47:
        /*0100*/ 	.word	0x00000004


	//----- nvinfo : EIATTR_RESERVED_SMEM_USED
	.align		4
.L_48:
        /*0104*/ 	.byte	0x01, 0x41
	.zero		2


	//----- nvinfo : EIATTR_SPARSE_MMA_MASK
	.align		4
        /*0108*/ 	.byte	0x03, 0x50
        /*010a*/ 	.short	0x0000


	//----- nvinfo : EIATTR_TCGEN05_1CTA_USED
	.align		4
        /*010c*/ 	.byte	0x01, 0x51
	.zero		2


	//----- nvinfo : EIATTR_MAXREG_COUNT
	.align		4
        /*0110*/ 	.byte	0x03, 0x1b
        /*0112*/ 	.short	0x00ff


	//----- nvinfo : EIATTR_NUM_BARRIERS
	.align		4
        /*0114*/ 	.byte	0x02, 0x4c
        /*0116*/ 	.byte	0x01
	.zero		1


	//----- nvinfo : EIATTR_ANNOTATIONS
	.align		4
        /*0118*/ 	.byte	0x04, 0x55
        /*011a*/ 	.short	(.L_50 - .L_49)


	//   ....[0]....
.L_49:
        /*011c*/ 	.word	0x00000001
        /*0120*/ 	.byte	0x90, 0x03, 0x00, 0x00, 0x01, 0x00, 0x00, 0x00, 0x00, 0x04, 0x00, 0x00, 0x01, 0x00, 0x00, 0x00
        /* <DEDUP_REMOVED lines=639> */
        /*2920*/ 	.byte	0x90, 0xdf, 0x01, 0x00, 0x01, 0x00, 0x00, 0x00, 0xc0, 0xdf, 0x01, 0x00


	//----- nvinfo : EIATTR_INT_WARP_WIDE_INSTR_OFFSETS
	.align		4
.L_50:
        /*292c*/ 	.byte	0x04, 0x31
        /*292e*/ 	.short	(.L_52 - .L_51)


	//   ....[0]....
.L_51:
        /*2930*/ 	.word	0x00008250


	//   ....[1]....
        /*2934*/ 	.word	0x00008270


	//   ....[2]....
        /*2938*/ 	.word	0x00008380


	//   ....[3]....
        /*293c*/ 	.word	0x0001e410


	//   ....[4]....
        /*2940*/ 	.word	0x0001e460


	//----- nvinfo : EIATTR_COOP_GROUP_MASK_REGIDS
	.align		4
.L_52:
        /*2944*/ 	.byte	0x04, 0x29
        /*2946*/ 	.short	(.L_54 - .L_53)


	//   ....[0]....
.L_53:
        /*2948*/ 	.word	0xffffffff


	//   ....[1]....
        /*294c*/ 	.word	0xffffffff


	//   ....[2]....
        /*2950*/ 	.word	0xffffffff


	//   ....[3]....
        /*2954*/ 	.word	0xffffffff


	//----- nvinfo : EIATTR_COOP_GROUP_INSTR_OFFSETS
	.align		4
.L_54:
        /*2958*/ 	.byte	0x04, 0x28
        /*295a*/ 	.short	(.L_56 - .L_55)


	//   ....[0]....
.L_55:
        /*295c*/ 	.word	0x00000070


	//   ....[1]....
        /*2960*/ 	.word	0x00000330


	//   ....[2]....
        /*2964*/ 	.word	0x0001e2a0


	//   ....[3]....
        /*2968*/ 	.word	0x0001e510


	//----- nvinfo : EIATTR_VRC_CTA_INIT_COUNT
	.align		4
.L_56:
        /*296c*/ 	.byte	0x02, 0x4a
        /*296e*/ 	.byte	0x80
	.zero		1


	//----- nvinfo : EIATTR_MBARRIER_INSTR_OFFSETS
	.align		4
        /*2970*/ 	.byte	0x04, 0x39
        /*2972*/ 	.short	(.L_58 - .L_57)


	//   ....[0]....
.L_57:
        /*2974*/ 	.word	0x00008430
        /*2978*/ 	.word	0x000000ff
        /*297c*/ 	.word	0x00000000
        /*2980*/ 	.short	0x0100
        /*2982*/ 	.byte	0x1f
	.zero		1


	//   ....[1]....
        /*2984*/ 	.word	0x00008500
        /*2988*/ 	.word	0x000000ff
        /*298c*/ 	.word	0x0003c008
        /*2990*/ 	.short	0x0100
        /*2992*/ 	.byte	0x21
	.zero		1


	//   ....[2]....
        /*2994*/ 	.word	0x00016aa0
        /*2998*/ 	.word	0x000000ff
        /*299c*/ 	.word	0x00000000
        /*29a0*/ 	.short	0x010a
        /*29a2*/ 	.byte	0x28
	.zero		1


	//   ....[3]....
        /*29a4*/ 	.word	0x00019d30
        /*29a8*/ 	.word	0x000000ff
        /*29ac*/ 	.word	0x00000000
        /*29b0*/ 	.short	0x010a
        /*29b2*/ 	.byte	0x1f
	.zero		1


	//   ....[4]....
        /*29b4*/ 	.word	0x00019e50
        /*29b8*/ 	.word	0x000000ff
        /*29bc*/ 	.word	0x0003c000
        /*29c0*/ 	.short	0x0108
        /*29c2*/ 	.byte	0x21
	.zero		1


	//   ....[5]....
        /*29c4*/ 	.word	0x00019ee0
        /*29c8*/ 	.word	0x000000ff
        /*29cc*/ 	.word	0x0003c008
        /*29d0*/ 	.short	0x0108
        /*29d2*/ 	.byte	0x21
	.zero		1


	//   ....[6]....
        /*29d4*/ 	.word	0x0001e530
        /*29d8*/ 	.word	0x000000ff
        /*29dc*/ 	.word	0x00000000
        /*29e0*/ 	.short	0x010a
        /*29e2*/ 	.byte	0x28
	.zero		1


	//   ....[7]....
        /*29e4*/ 	.word	0x0001e560
        /*29e8*/ 	.word	0x000000ff
        /*29ec*/ 	.word	0x00000000
        /*29f0*/ 	.short	0x010a
        /*29f2*/ 	.byte	0x1f
	.zero		1


	//----- nvinfo : EIATTR_NUM_MBARRIERS
	.align		4
.L_58:
        /*29f4*/ 	.byte	0x03, 0x38
        /*29f6*/ 	.short	0x0002


	//----- nvinfo : EIATTR_EXIT_INSTR_OFFSETS
	.align		4
        /*29f8*/ 	.byte	0x04, 0x1c
        /*29fa*/ 	.short	(.L_60 - .L_59)


	//   ....[0]....
.L_59:
        /*29fc*/ 	.word	0x0001e520


	//----- nvinfo : EIATTR_REQNTID
	.align		4
.L_60:
        /*2a00*/ 	.byte	0x04, 0x10
        /*2a02*/ 	.short	(.L_62 - .L_61)
.L_61:
        /*2a04*/ 	.word	0x00000080
        /*2a08*/ 	.word	0x00000001
        /*2a0c*/ 	.word	0x00000001


	//----- nvinfo : EIATTR_CRS_STACK_SIZE
	.align		4
.L_62:
        /*2a10*/ 	.byte	0x04, 0x1e
        /*2a12*/ 	.short	(.L_64 - .L_63)
.L_63:
        /*2a14*/ 	.word	0x00000000


	//----- nvinfo : EIATTR_CBANK_PARAM_SIZE
	.align		4
.L_64:
        /*2a18*/ 	.byte	0x03, 0x19
        /*2a1a*/ 	.short	0x0050


	//----- nvinfo : EIATTR_PARAM_CBANK
	.align		4
        /*2a1c*/ 	.byte	0x04, 0x0a
        /*2a1e*/ 	.short	(.L_66 - .L_65)
	.align		4
.L_65:
        /*2a20*/ 	.word	index@(.nv.constant0.matmul_kernel)
        /*2a24*/ 	.short	0x0380
        /*2a26*/ 	.short	0x0050


	//----- nvinfo : EIATTR_SW_WAR
	.align		4
.L_66:
        /*2a28*/ 	.byte	0x04, 0x36
        /*2a2a*/ 	.short	(.L_68 - .L_67)
.L_67:
        /*2a2c*/ 	.word	0x00000008
.L_68:


//--------------------- .nv.compat                --------------------------
	.section	.nv.compat,"",@"SHT_CUDA_COMPAT_INFO"
	.align	4
        /*0000*/ 	.byte	0x02, 0x02, 0x02, 0x00, 0x02, 0x05, 0x05, 0x00, 0x02, 0x03, 0x00, 0x00, 0x02, 0x06, 0x01, 0x00


//--------------------- .nv.callgraph             --------------------------
	.section	.nv.callgraph,"",@"SHT_CUDA_CALLGRAPH"
	.align	4
	.sectionentsize	8
	.align		4
        /*0000*/ 	.word	0x00000000
	.align		4
        /*0004*/ 	.word	0xffffffff
	.align		4
        /*0008*/ 	.word	0x00000000
	.align		4
        /*000c*/ 	.word	0xfffffffe
	.align		4
        /*0010*/ 	.word	0x00000000
	.align		4
        /*0014*/ 	.word	0xfffffffd
	.align		4
        /*0018*/ 	.word	0x00000000
	.align		4
        /*001c*/ 	.word	0xfffffffc


//--------------------- .text.matmul_kernel       --------------------------
	.section	.text.matmul_kernel,"ax",@progbits
	.align	128
        .global         matmul_kernel
        .type           matmul_kernel,@function
        .size           matmul_kernel,(.L_x_20 - matmul_kernel)
        .other          matmul_kernel,@"STO_CUDA_ENTRY STV_DEFAULT"
matmul_kernel:
.text.matmul_kernel:
[----:B------:R-:W1:Y:S01]  /*0000*/  LDC R1, c[0x0][0x37c] ;  /* 0x0000df00ff017b82 */ /* 0x000e620000000800 */
[----:B------:R-:W2:Y:S01]  /*0010*/  S2R R0, SR_TID.X ;  /* 0x0000000000007919 */ /* 0x000ea20000002100 */
[----:B-1----:R-:W-:Y:S01]  /*0020*/  VIADD R1, R1, 0xfffff668 ;  /* 0xfffff66801017836 */ /* 0x002fe20000000000 */
[----:B--2---:R-:W-:-:S13]  /*0030*/  ISETP.GE.U32.AND P0, PT, R0, 0x20, PT ;  /* 0x000000200000780c */ /* 0x004fda0003f06070 */
[----:B------:R-:W-:Y:S02]  /*0040*/  VOTEU.ANY UP0, P0 ;  /* 0x0000000000ff7886 */ /* 0x000fe40000000100 */
[----:B------:R-:W-:Y:S05]  /*0050*/  BRA.U UP0, `(.L_x_0) ;  /* 0x0000000100b87547 */ /* 0x000fea000b800000 */
[----:B------:R-:W1:Y:S01]  /*0060*/  S2UR UR6, SR_CgaCtaId ;  /* 0x00000000000679c3 */ /* 0x000e620000008800 */
[----:B------:R-:W-:Y:S01]  /*0070*/  NOP ;  /* 0x0000000000007918 */ /* 0x000fe20000000000 */
[----:B------:R-:W-:Y:S02]  /*0080*/  UMOV UR4, 0x40 ;  /* 0x0000004000047882 */ /* 0x000fe40000000000 */
[----:B-1----:R-:W-:-:S09]  /*0090*/  ULEA UR4, UR6, UR4, 0x18 ;  /* 0x0000000406047291 */ /* 0x002fd2000f8ec0ff */
[----:B------:R-:W1:Y:S01]  /*00a0*/  LDS.U8 R0, [UR4] ;  /* 0x00000004ff007984 */ /* 0x000e620008000000 */
[----:B------:R-:W-:Y:S02]  /*00b0*/  UMOV UR4, 0x400 ;  /* 0x0000040000047882 */ /* 0x000fe40000000000 */
[----:B------:R-:W-:Y:S01]  /*00c0*/  ULEA UR4, UR6, UR4, 0x18 ;  /* 0x0000000406047291 */ /* 0x000fe2000f8ec0ff */
[----:B-1----:R-:W-:-:S13]  /*00d0*/  ISETP.NE.AND P0, PT, R0, RZ, PT ;  /* 0x000000ff0000720c */ /* 0x002fda0003f05270 */
[----:B------:R-:W-:Y:S05]  /*00e0*/  @P0 BRA `(.L_x_1) ;  /* 0x00000000007c0947 */ /* 0x000fea0003800000 */
[----:B------:R-:W-:-:S13]  /*00f0*/  ELECT P0, URZ, PT ;  /* 0x0000000000ff782f */ /* 0x000fda0003800000 */
[----:B------:R-:W-:Y:S05]  /*0100*/  @!P0 BRA `(.L_x_2) ;  /* 0x0000000000848947 */ /* 0x000fea0003800000 */
[----:B------:R-:W-:Y:S01]  /*0110*/  UMOV UR5, 0x8 ;  /* 0x0000000800057882 */ /* 0x000fe20000000000 */
[----:B------:R-:W-:Y:S02]  /*0120*/  IMAD.MOV.U32 R4, RZ, RZ, 0x1 ;  /* 0x00000001ff047424 */ /* 0x000fe400078e00ff */
[----:B------:R-:W-:Y:S02]  /*0130*/  IMAD.MOV.U32 R5, RZ, RZ, 0xff ;  /* 0x000000ffff057424 */ /* 0x000fe400078e00ff */
[----:B------:R-:W-:Y:S04]  /*0140*/  DEPBAR.LE SB1, 0x36 ;  /* 0x00009d800000791a */ /* 0x000fe80000000000 */
[----:B------:R-:W1:Y:S02]  /*0150*/  UTCATOMSWS.FIND_AND_SET.ALIGN UP1, UR5, UR5 ;  /* 0x00000005000575e3 */ /* 0x000e640008020800 */
[----:B-1----:R-:W-:-:S04]  /*0160*/  PLOP3.LUT P0, PT, PT, PT, UP1, 0x80, 0x8 ;  /* 0x000000000008781c */ /* 0x002fc80003f0f018 */
[----:B------:R-:W-:-:S04]  /*0170*/  SEL R0, RZ, 0xffffffff, !P0 ;  /* 0xffffffffff007807 */ /* 0x000fc80004000000 */
[----:B------:R-:W-:Y:S01]  /*0180*/  ISETP.NE.AND P0, PT, R0, RZ, PT ;  /* 0x000000ff0000720c */ /* 0x000fe20003f05270 */
[----:B------:R-:W-:-:S12]  /*0190*/  IMAD.U32 R0, RZ, RZ, UR5 ;  /* 0x00000005ff007e24 */ /* 0x000fd8000f8e00ff */
[----:B------:R-:W-:Y:S05]  /*01a0*/  @P0 BRA `(.L_x_3) ;  /* 0x0000000000240947 */ /* 0x000fea0003800000 */
.L_x_4:
[----:B------:R-:W-:Y:S05]  /*01b0*/  NANOSLEEP 0x64 ;  /* 0x000000640000795d */ /* 0x000fea0003800000 */
[----:B------:R-:W-:-:S05]  /*01c0*/  UMOV UR5, 0x8 ;  /* 0x0000000800057882 */ /* 0x000fca0000000000 */
[----:B------:R-:W-:Y:S04]  /*01d0*/  DEPBAR.LE SB1, 0x36 ;  /* 0x00009d800000791a */ /* 0x000fe80000000000 */
[----:B------:R-:W1:Y:S02]  /*01e0*/  UTCATOMSWS.FIND_AND_SET.ALIGN UP1, UR5, UR5 ;  /* 0x00000005000575e3 */ /* 0x000e640008020800 */
[----:B-1----:R-:W-:-:S04]  /*01f0*/  PLOP3.LUT P0, PT, PT, PT, UP1, 0x80, 0x8 ;  /* 0x000000000008781c */ /* 0x002fc80003f0f018 */
[----:B------:R-:W-:-:S04]  /*0200*/  SEL R0, RZ, 0xffffffff, !P0 ;  /* 0xffffffffff007807 */ /* 0x000fc80004000000 */
[----:B------:R-:W-:Y:S01]  /*0210*/  ISETP.NE.AND P0, PT, R0, RZ, PT ;  /* 0x000000ff0000720c */ /* 0x000fe20003f05270 */
[----:B------:R-:W-:-:S12]  /*0220*/  IMAD.U32 R0, RZ, RZ, UR5 ;  /* 0x00000005ff007e24 */ /* 0x000fd8000f8e00ff */
[----:B------:R-:W-:Y:S05]  /*0230*/  @!P0 BRA `(.L_x_4) ;  /* 0xfffffffc00dc8947 */ /* 0x000fea000383ffff */
.L_x_3:
[C---:B------:R-:W-:Y:S01]  /*0240*/  VIADD R3, R0.reuse, 0x10 ;  /* 0x0000001000037836 */ /* 0x040fe20000000000 */
[----:B------:R-:W-:Y:S01]  /*0250*/  UMOV UR5, 0x50 ;  /* 0x0000005000057882 */ /* 0x000fe20000000000 */
[----:B------:R-:W-:Y:S01]  /*0260*/  SHF.L.U32 R2, R5, R0, RZ ;  /* 0x0000000005027219 */ /* 0x000fe200000006ff */
[----:B------:R-:W-:Y:S01]  /*0270*/  ULEA UR5, UR6, UR5, 0x18 ;  /* 0x0000000506057291 */ /* 0x000fe2000f8ec0ff */
[----:B------:R-:W-:Y:S01]  /*0280*/  IMAD.SHL.U32 R0, R0, 0x20, RZ ;  /* 0x0000002000007824 */ /* 0x000fe200078e00ff */
[----:B------:R-:W-:-:S04]  /*0290*/  SHF.L.U32 R3, R4, R3, RZ ;  /* 0x0000000304037219 */ /* 0x000fc800000006ff */
[----:B------:R-:W-:-:S05]  /*02a0*/  LOP3.LUT R2, R3, R2, RZ, 0xfc, !PT ;  /* 0x0000000203027212 */ /* 0x000fca00078efcff */
[----:B------:R1:W-:Y:S04]  /*02b0*/  ATOMS.OR RZ, [UR5], R2 ;  /* 0x00000002ffff798c */ /* 0x0003e8000b000005 */
[----:B------:R1:W-:Y:S01]  /*02c0*/  STS [UR4], R0 ;  /* 0x00000000ff007988 */ /* 0x0003e20008000804 */
[----:B------:R-:W-:Y:S05]  /*02d0*/  BRA `(.L_x_2) ;  /* 0x0000000000107947 */ /* 0x000fea0003800000 */
.L_x_1:
[----:B------:R-:W-:Y:S01]  /*02e0*/  IMAD.MOV.U32 R0, RZ, RZ, -0x1 ;  /* 0xffffffffff007424 */ /* 0x000fe200078e00ff */
[----:B------:R-:W-:-:S04]  /*02f0*/  MOV R2, 0x320 ;  /* 0x0000032000027802 */ /* 0x000fc80000000f00 */
[----:B------:R1:W-:Y:S03]  /*0300*/  STS [UR4], R0 ;  /* 0x00000000ff007988 */ /* 0x0003e60008000804 */
[----:B-1----:R-:W-:Y:S05]  /*0310*/  CALL.REL.NOINC `($__internal_1_$__cuda_sm10x_tcgen05_guardrail_trap_phase_invalid_during_alloc) ;  /* 0x000001e000a87944 */ /* 0x002fea0003c00000 */
.L_x_2:
[----:B------:R-:W-:Y:S05]  /*0320*/  WARPSYNC.ALL ;  /* 0x0000000000007948 */ /* 0x000fea0003800000 */
[----:B------:R-:W-:Y:S01]  /*0330*/  NOP ;  /* 0x0000000000007918 */ /* 0x000fe20000000000 */
.L_x_0:
[----:B------:R-:W2:Y:S08]  /*0340*/  LDC.64 R4, c[0x0][0x398] ;  /* 0x0000e600ff047b82 */ /* 0x000eb00000000a00 */
[----:B------:R-:W3:Y:S02]  /*0350*/  S2UR UR5, SR_CgaSize ;  /* 0x00000000000579c3 */ /* 0x000ee40000008a00 */
[----:B---3--:R-:W-:-:S12]  /*0360*/  UIMAD UR5, UR5, -0xa0, URZ ;  /* 0xffffff60050578a4 */ /* 0x008fd8000f8e02ff */
[----:B------:R-:W3:Y:S01]  /*0370*/  LDCU UR5, c[0x0][UR5+0x2b0] ;  /* 0x00005600050577ac */ /* 0x000ee20008000800 */
[----:B------:R-:W4:Y:S01]  /*0380*/  S2R R154, SR_TID.X ;  /* 0x00000000009a7919 */ /* 0x000f220000002100 */
[----:B------:R-:W-:Y:S01]  /*0390*/  STL [R1+0x788], R197 ;  /* 0x000788c501007387 */ /* 0x000fe20000100800 */
[----:B------:R-:W1:Y:S01]  /*03a0*/  S2UR UR4, SR_CTAID.X ;  /* 0x00000000000479c3 */ /* 0x000e620000002500 */
[----:B------:R-:W-:Y:S01]  /*03b0*/  UMOV UR33, 0x400 ;  /* 0x0000040000217882 */ /* 0x000fe20000000000 */
[----:B------:R-:W1:Y:S01]  /*03c0*/  LDCU.64 UR16, c[0x0][0x3a8] ;  /* 0x00007500ff1077ac */ /* 0x000e620008000a00 */
[----:B------:R-:W1:Y:S01]  /*03d0*/  LDCU.128 UR12, c[0x0][0x380] ;  /* 0x00007000ff0c77ac */ /* 0x000e620008000c00 */
[----:B------:R-:W1:Y:S02]  /*03e0*/  LDCU UR9, c[0x0][0x3b0] ;  /* 0x00007600ff0977ac */ /* 0x000e640008000800 */
[----:B-12---:R-:W-:Y:S01]  /*03f0*/  VIADD R0, R5, 0x1ff ;  /* 0x000001ff05007836 */ /* 0x006fe20000000000 */
[----:B------:R1:W-:Y:S04]  /*0400*/  STL [R1+0x78c], R5 ;  /* 0x00078c0501007387 */ /* 0x0003e80000100800 */
[----:B------:R-:W-:-:S02]  /*0410*/  SHF.R.S32.HI R3, RZ, 0x1f, R0 ;  /* 0x0000001fff037819 */ /* 0x000fc40000011400 */
[----:B------:R-:W-:Y:S02]  /*0420*/  I2FP.F32.U32 R7, UR4 ;  /* 0x0000000400077c45 */ /* 0x000fe40008201000 */
[----:B------:R-:W-:Y:S02]  /*0430*/  LEA.HI R3, R3, R0, RZ, 0x9 ;  /* 0x0000000003037211 */ /* 0x000fe400078f48ff */
[----:B----4-:R-:W-:Y:S01]  /*0440*/  LOP3.LUT R14, R154, 0x40, RZ, 0xc0, !PT ;  /* 0x000000409a0e7812 */ /* 0x010fe200078ec0ff */
[----:B---3--:R-:W-:Y:S01]  /*0450*/  FMUL R7, R7, UR5 ;  /* 0x0000000507077c20 */ /* 0x008fe20008400000 */
[----:B------:R-:W-:Y:S01]  /*0460*/  SHF.R.S32.HI R3, RZ, 0x9, R3 ;  /* 0x00000009ff037819 */ /* 0x000fe20000011403 */
[----:B------:R-:W2:Y:S04]  /*0470*/  S2UR UR5, SR_CgaCtaId ;  /* 0x00000000000579c3 */ /* 0x000ea80000008800 */
[----:B------:R-:W-:Y:S01]  /*0480*/  IMAD.SHL.U32 R6, R3, 0x8, RZ ;  /* 0x0000000803067824 */ /* 0x000fe200078e00ff */
[----:B------:R-:W-:Y:S04]  /*0490*/  F2I.U32.TRUNC.NTZ R7, R7 ;  /* 0x0000000700077305 */ /* 0x000fe8000020f000 */
[----:B------:R-:W-:-:S04]  /*04a0*/  IABS R9, R6 ;  /* 0x0000000600097213 */ /* 0x000fc80000000000 */
[----:B------:R-:W3:Y:S01]  /*04b0*/  I2F.RP R0, R9 ;  /* 0x0000000900007306 */ /* 0x000ee20000209400 */
[----:B--2---:R-:W-:-:S07]  /*04c0*/  USHF.L.U32 UR4, UR5, 0x8, URZ ;  /* 0x0000000805047899 */ /* 0x004fce00080006ff */
[----:B---3--:R-:W2:Y:S01]  /*04d0*/  MUFU.RCP R0, R0 ;  /* 0x0000000000007308 */ /* 0x008ea20000001000 */
[----:B------:R-:W-:Y:S01]  /*04e0*/  ULOP3.LUT UR4, UR4, 0x100, URZ, 0xc0, !UPT ;  /* 0x0000010004047892 */ /* 0x000fe2000f8ec0ff */
[----:B--2---:R-:W-:Y:S01]  /*04f0*/  VIADD R2, R0, 0xffffffe ;  /* 0x0ffffffe00027836 */ /* 0x004fe20000000000 */
[----:B------:R-:W-:-:S05]  /*0500*/  IABS R0, R7 ;  /* 0x0000000700007213 */ /* 0x000fca0000000000 */
[----:B------:R2:W3:Y:S02]  /*0510*/  F2I.FTZ.U32.TRUNC.NTZ R3, R2 ;  /* 0x0000000200037305 */ /* 0x0004e4000021f000 */
[----:B--2---:R-:W-:Y:S02]  /*0520*/  IMAD.MOV.U32 R2, RZ, RZ, RZ ;  /* 0x000000ffff027224 */ /* 0x004fe400078e00ff */
[----:B---3--:R-:W-:-:S04]  /*0530*/  IMAD.MOV R8, RZ, RZ, -R3 ;  /* 0x000000ffff087224 */ /* 0x008fc800078e0a03 */
[----:B------:R-:W-:Y:S01]  /*0540*/  IMAD R11, R8, R9, RZ ;  /* 0x00000009080b7224 */ /* 0x000fe200078e02ff */
[----:B------:R-:W-:-:S03]  /*0550*/  IABS R8, R6 ;  /* 0x0000000600087213 */ /* 0x000fc60000000000 */
[----:B------:R-:W-:Y:S01]  /*0560*/  IMAD.HI.U32 R3, R3, R11, R2 ;  /* 0x0000000b03037227 */ /* 0x000fe200078e0002 */
[----:B------:R-:W-:-:S03]  /*0570*/  IABS R11, R5 ;  /* 0x00000005000b7213 */ /* 0x000fc60000000000 */
[----:B------:R-:W-:Y:S02]  /*0580*/  IMAD.MOV R2, RZ, RZ, -R8 ;  /* 0x000000ffff027224 */ /* 0x000fe400078e0a08 */
[----:B------:R-:W-:-:S04]  /*0590*/  IMAD.HI.U32 R3, R3, R0, RZ ;  /* 0x0000000003037227 */ /* 0x000fc800078e00ff */
[----:B------:R-:W-:Y:S01]  /*05a0*/  IMAD R0, R3, R2, R0 ;  /* 0x0000000203007224 */ /* 0x000fe200078e0200 */
[----:B------:R-:W-:Y:S04]  /*05b0*/  BAR.SYNC.DEFER_BLOCKING 0x0 ;  /* 0x0000000000007b1d */ /* 0x000fe80000010000 */
[----:B------:R-:W-:-:S13]  /*05c0*/  ISETP.GT.U32.AND P1, PT, R9, R0, PT ;  /* 0x000000000900720c */ /* 0x000fda0003f24070 */
[----:B------:R-:W-:Y:S02]  /*05d0*/  @!P1 IMAD.IADD R0, R0, 0x1, -R9 ;  /* 0x0000000100009824 */ /* 0x000fe400078e0a09 */
[----:B------:R-:W-:Y:S01]  /*05e0*/  @!P1 VIADD R3, R3, 0x1 ;  /* 0x0000000103039836 */ /* 0x000fe20000000000 */
[----:B------:R-:W-:Y:S02]  /*05f0*/  ISETP.NE.AND P1, PT, R6, RZ, PT ;  /* 0x000000ff0600720c */ /* 0x000fe40003f25270 */
[----:B------:R-:W-:Y:S02]  /*0600*/  ISETP.GE.U32.AND P0, PT, R0, R9, PT ;  /* 0x000000090000720c */ /* 0x000fe40003f06070 */
[----:B------:R-:W-:-:S04]  /*0610*/  LOP3.LUT R0, R7, R6, RZ, 0x3c, !PT ;  /* 0x0000000607007212 */ /* 0x000fc800078e3cff */
[----:B------:R-:W-:Y:S01]  /*0620*/  ISETP.GE.AND P2, PT, R0, RZ, PT ;  /* 0x000000ff0000720c */ /* 0x000fe20003f46270 */
[----:B------:R-:W-:-:S06]  /*0630*/  VIADD R0, R4, 0x3f ;  /* 0x0000003f04007836 */ /* 0x000fcc0000000000 */
[----:B------:R-:W-:-:S04]  /*0640*/  @P0 VIADD R3, R3, 0x1 ;  /* 0x0000000103030836 */ /* 0x000fc80000000000 */
[----:B------:R-:W-:Y:S01]  /*0650*/  IMAD.MOV.U32 R2, RZ, RZ, R3 ;  /* 0x000000ffff027224 */ /* 0x000fe200078e0003 */
[----:B------:R-:W-:-:S03]  /*0660*/  SHF.R.S32.HI R3, RZ, 0x1f, R0 ;  /* 0x0000001fff037819 */ /* 0x000fc60000011400 */
[----:B------:R-:W-:Y:S01]  /*0670*/  @!P2 IMAD.MOV R2, RZ, RZ, -R2 ;  /* 0x000000ffff02a224 */ /* 0x000fe200078e0a02 */
[----:B------:R-:W-:Y:S02]  /*0680*/  @!P1 LOP3.LUT R2, RZ, R6, RZ, 0x33, !PT ;  /* 0x00000006ff029212 */ /* 0x000fe400078e33ff */
[----:B------:R-:W-:-:S03]  /*0690*/  LEA.HI R3, R3, R0, RZ, 0x6 ;  /* 0x0000000003037211 */ /* 0x000fc600078f30ff */
[----:B------:R-:W-:Y:S02]  /*06a0*/  IMAD.SHL.U32 R18, R2, 0x8, RZ ;  /* 0x0000000802127824 */ /* 0x000fe400078e00ff */
[----:B------:R-:W-:-:S03]  /*06b0*/  IMAD.MOV R2, RZ, RZ, -R2 ;  /* 0x000000ffff027224 */ /* 0x000fc600078e0a02 */
[----:B------:R-:W-:Y:S01]  /*06c0*/  LEA.HI.SX32 R3, R3, -R18, 0x1a ;  /* 0x8000001203037211 */ /* 0x000fe200078fd2ff */
[----:B------:R-:W-:Y:S02]  /*06d0*/  IMAD R15, R6, R2, R7 ;  /* 0x00000002060f7224 */ /* 0x000fe400078e0207 */
[----:B------:R-:W-:Y:S01]  /*06e0*/  IMAD.MOV.U32 R2, RZ, RZ, RZ ;  /* 0x000000ffff027224 */ /* 0x000fe200078e00ff */
[----:B------:R-:W-:Y:S02]  /*06f0*/  VIMNMX R20, PT, PT, R3, 0x8, PT ;  /* 0x0000000803147848 */ /* 0x000fe40003fe0100 */
[----:B------:R-:W-:Y:S02]  /*0700*/  IABS R6, R15 ;  /* 0x0000000f00067213 */ /* 0x000fe40000000000 */
[-C--:B------:R-:W-:Y:S02]  /*0710*/  IABS R9, R20.reuse ;  /* 0x0000001400097213 */ /* 0x080fe40000000000 */
[----:B------:R-:W-:-:S02]  /*0720*/  IABS R10, R20 ;  /* 0x00000014000a7213 */ /* 0x000fc40000000000 */
[----:B------:R-:W2:Y:S08]  /*0730*/  I2F.RP R0, R9 ;  /* 0x0000000900007306 */ /* 0x000eb00000209400 */
[----:B--2---:R-:W2:Y:S02]  /*0740*/  MUFU.RCP R0, R0 ;  /* 0x0000000000007308 */ /* 0x004ea40000001000 */
[----:B--2---:R-:W-:-:S02]  /*0750*/  VIADD R3, R0, 0xffffffe ;  /* 0x0ffffffe00037836 */ /* 0x004fc40000000000 */
[----:B------:R-:W-:-:S04]  /*0760*/  IMAD.MOV R0, RZ, RZ, -R10 ;  /* 0x000000ffff007224 */ /* 0x000fc800078e0a0a */
[----:B------:R-:W2:Y:S02]  /*0770*/  F2I.FTZ.U32.TRUNC.NTZ R3, R3 ;  /* 0x0000000300037305 */ /* 0x000ea4000021f000 */
[----:B--2---:R-:W-:-:S04]  /*0780*/  IMAD.MOV R8, RZ, RZ, -R3 ;  /* 0x000000ffff087224 */ /* 0x004fc800078e0a03 */
[----:B------:R-:W-:Y:S02]  /*0790*/  IMAD R7, R8, R9, RZ ;  /* 0x0000000908077224 */ /* 0x000fe400078e02ff */
[----:B------:R-:W-:Y:S02]  /*07a0*/  IMAD.MOV.U32 R8, RZ, RZ, R11 ;  /* 0x000000ffff087224 */ /* 0x000fe400078e000b */
[----:B------:R-:W-:Y:S02]  /*07b0*/  IMAD.HI.U32 R2, R3, R7, R2 ;  /* 0x0000000703027227 */ /* 0x000fe400078e0002 */
[----:B------:R-:W2:Y:S02]  /*07c0*/  I2F.RP R7, R8 ;  /* 0x0000000800077306 */ /* 0x000ea40000209400 */
[----:B------:R-:W-:Y:S01]  /*07d0*/  IMAD.MOV.U32 R3, RZ, RZ, R6 ;  /* 0x000000ffff037224 */ /* 0x000fe200078e0006 */
[----:B------:R-:W-:-:S03]  /*07e0*/  IABS R6, R4 ;  /* 0x0000000400067213 */ /* 0x000fc60000000000 */
[----:B------:R-:W-:-:S04]  /*07f0*/  IMAD.HI.U32 R2, R2, R3, RZ ;  /* 0x0000000302027227 */ /* 0x000fc800078e00ff */
[----:B------:R-:W-:Y:S02]  /*0800*/  IMAD R0, R2, R0, R3 ;  /* 0x0000000002007224 */ /* 0x000fe400078e0203 */
[----:B------:R-:W3:Y:S03]  /*0810*/  I2F.RP R3, R6 ;  /* 0x0000000600037306 */ /* 0x000ee60000209400 */
[----:B------:R-:W-:-:S05]  /*0820*/  ISETP.GT.U32.AND P1, PT, R9, R0, PT ;  /* 0x000000000900720c */ /* 0x000fca0003f24070 */
[----:B--2---:R-:W2:Y:S08]  /*0830*/  MUFU.RCP R7, R7 ;  /* 0x0000000700077308 */ /* 0x004eb00000001000 */
[----:B------:R-:W-:Y:S01]  /*0840*/  @!P1 IMAD.IADD R0, R0, 0x1, -R9 ;  /* 0x0000000100009824 */ /* 0x000fe200078e0a09 */
[----:B---3--:R-:W3:Y:S01]  /*0850*/  MUFU.RCP R3, R3 ;  /* 0x0000000300037308 */ /* 0x008ee20000001000 */
[----:B------:R-:W-:Y:S01]  /*0860*/  @!P1 VIADD R2, R2, 0x1 ;  /* 0x0000000102029836 */ /* 0x000fe20000000000 */
[----:B------:R-:W-:-:S02]  /*0870*/  ISETP.NE.AND P1, PT, R20, RZ, PT ;  /* 0x000000ff1400720c */ /* 0x000fc40003f25270 */
[----:B------:R-:W-:Y:S02]  /*0880*/  ISETP.GE.U32.AND P0, PT, R0, R9, PT ;  /* 0x000000090000720c */ /* 0x000fe40003f06070 */
[----:B------:R-:W-:Y:S01]  /*0890*/  LOP3.LUT R0, R15, R20, RZ, 0x3c, !PT ;  /* 0x000000140f007212 */ /* 0x000fe200078e3cff */
[----:B--2---:R-:W-:-:S03]  /*08a0*/  VIADD R12, R7, 0xffffffe ;  /* 0x0ffffffe070c7836 */ /* 0x004fc60000000000 */
[----:B------:R-:W-:Y:S01]  /*08b0*/  ISETP.GE.AND P2, PT, R0, RZ, PT ;  /* 0x000000ff0000720c */ /* 0x000fe20003f46270 */
[----:B------:R2:W4:Y:S01]  /*08c0*/  F2I.FTZ.U32.TRUNC.NTZ R13, R12 ;  /* 0x0000000c000d7305 */ /* 0x000522000021f000 */
[----:B------:R-:W-:-:S05]  /*08d0*/  SHF.R.U32.HI R0, RZ, 0x6, R154 ;  /* 0x00000006ff007819 */ /* 0x000fca000001169a */
[----:B------:R-:W-:Y:S01]  /*08e0*/  @P0 VIADD R2, R2, 0x1 ;  /* 0x0000000102020836 */ /* 0x000fe20000000000 */
[----:B------:R-:W-:Y:S01]  /*08f0*/  SGXT.U32 R0, R0, 0x1 ;  /* 0x000000010000781a */ /* 0x000fe20000000000 */
[----:B---3--:R-:W-:Y:S02]  /*0900*/  VIADD R3, R3, 0xffffffe ;  /* 0x0ffffffe03037836 */ /* 0x008fe40000000000 */
[----:B------:R-:W-:Y:S02]  /*0910*/  IMAD.MOV.U32 R10, RZ, RZ, R2 ;  /* 0x000000ffff0a7224 */ /* 0x000fe400078e0002 */
[----:B------:R-:W3:Y:S01]  /*0920*/  F2I.FTZ.U32.TRUNC.NTZ R11, R3 ;  /* 0x00000003000b7305 */ /* 0x000ee2000021f000 */
[----:B--2---:R-:W-:Y:S01]  /*0930*/  IMAD.MOV.U32 R12, RZ, RZ, RZ ;  /* 0x000000ffff0c7224 */ /* 0x004fe200078e00ff */
[----:B------:R2:W-:Y:S01]  /*0940*/  STL [R1+0x790], R0 ;  /* 0x0007900001007387 */ /* 0x0005e20000100800 */
[----:B------:R-:W-:Y:S01]  /*0950*/  @!P2 IMAD.MOV R10, RZ, RZ, -R10 ;  /* 0x000000ffff0aa224 */ /* 0x000fe200078e0a0a */
[----:B------:R-:W-:Y:S01]  /*0960*/  @!P1 LOP3.LUT R10, RZ, R20, RZ, 0x33, !PT ;  /* 0x00000014ff0a9212 */ /* 0x000fe200078e33ff */
[----:B----4-:R-:W-:-:S03]  /*0970*/  IMAD.MOV R9, RZ, RZ, -R13 ;  /* 0x000000ffff097224 */ /* 0x010fc600078e0a0d */
[----:B------:R-:W-:Y:S01]  /*0980*/  LEA R7, R10, UR4, 0x9 ;  /* 0x000000040a077c11 */ /* 0x000fe2000f8e48ff */
[----:B------:R-:W-:Y:S01]  /*0990*/  IMAD R9, R9, R8, RZ ;  /* 0x0000000809097224 */ /* 0x000fe200078e02ff */
[C---:B------:R-:W-:Y:S01]  /*09a0*/  LOP3.LUT R165, R154.reuse, 0x3f, RZ, 0xc0, !PT ;  /* 0x0000003f9aa57812 */ /* 0x040fe200078ec0ff */
[----:B------:R-:W-:Y:S01]  /*09b0*/  ULEA UR33, UR5, UR33, 0x18 ;  /* 0x0000002105217291 */ /* 0x000fe2000f8ec0ff */
[----:B------:R-:W-:Y:S01]  /*09c0*/  LOP3.LUT R2, R7, R0, RZ, 0xfc, !PT ;  /* 0x0000000007027212 */ /* 0x000fe200078efcff */
[----:B------:R-:W-:Y:S01]  /*09d0*/  IMAD.SHL.U32 R7, R154, 0x10, RZ ;  /* 0x000000109a077824 */ /* 0x000fe200078e00ff */
[----:B------:R-:W4:Y:S01]  /*09e0*/  LDCU UR4, c[0x0][0x3a4] ;  /* 0x00007480ff0477ac */ /* 0x000f220008000800 */
[----:B------:R-:W-:Y:S01]  /*09f0*/  IMAD.HI.U32 R9, R13, R9, R12 ;  /* 0x000000090d097227 */ /* 0x000fe200078e000c */
[C---:B------:R-:W-:Y:S02]  /*0a00*/  LOP3.LUT R22, R2.reuse, 0xfe, RZ, 0xfc, !PT ;  /* 0x000000fe02167812 */ /* 0x040fe400078efcff */
[----:B------:R-:W-:Y:S01]  /*0a10*/  IABS R152, R2 ;  /* 0x0000000200987213 */ /* 0x000fe20000000000 */
[----:B---3--:R-:W-:Y:S01]  /*0a20*/  IMAD.MOV R13, RZ, RZ, -R11 ;  /* 0x000000ffff0d7224 */ /* 0x008fe200078e0a0b */
[C---:B------:R-:W-:Y:S01]  /*0a30*/  LOP3.LUT R23, R2.reuse, 0x2, RZ, 0xfc, !PT ;  /* 0x0000000202177812 */ /* 0x040fe200078efcff */
[----:B------:R-:W-:Y:S01]  /*0a40*/  STL [R1+0x4e8], R22 ;  /* 0x0004e81601007387 */ /* 0x000fe20000100800 */
[----:B------:R-:W-:Y:S01]  /*0a50*/  IABS R16, R22 ;  /* 0x0000001600107213 */ /* 0x000fe20000000000 */
[----:B------:R-:W-:Y:S01]  /*0a60*/  IMAD R13, R13, R6, RZ ;  /* 0x000000060d0d7224 */ /* 0x000fe200078e02ff */
[----:B------:R-:W-:Y:S01]  /*0a70*/  LOP3.LUT R3, R7, 0x70, RZ, 0xc0, !PT ;  /* 0x0000007007037812 */ /* 0x000fe200078ec0ff */
[----:B------:R-:W-:Y:S01]  /*0a80*/  IMAD.MOV R7, RZ, RZ, -R10 ;  /* 0x000000ffff077224 */ /* 0x000fe200078e0a0a */
[C---:B------:R-:W-:Y:S01]  /*0a90*/  LOP3.LUT R24, R2.reuse, 0x4, RZ, 0xfc, !PT ;  /* 0x0000000402187812 */ /* 0x040fe200078efcff */
[C---:B------:R-:W-:Y:S01]  /*0aa0*/  IMAD.HI.U32 R10, R9.reuse, R152, RZ ;  /* 0x00000098090a7227 */ /* 0x040fe200078e00ff */
[C---:B------:R-:W-:Y:S01]  /*0ab0*/  LOP3.LUT R25, R2.reuse, 0x6, RZ, 0xfc, !PT ;  /* 0x0000000602197812 */ /* 0x040fe200078efcff */
[----:B------:R-:W-:Y:S01]  /*0ac0*/  STL [R1+0x4e4], R23 ;  /* 0x0004e41701007387 */ /* 0x000fe20000100800 */
[C---:B------:R-:W-:Y:S01]  /*0ad0*/  LOP3.LUT R164, R2.reuse, 0x8, RZ, 0xfc, !PT ;  /* 0x0000000802a47812 */ /* 0x040fe200078efcff */
[----:B------:R-:W-:Y:S01]  /*0ae0*/  IMAD.HI.U32 R12, R9, R16, RZ ;  /* 0x00000010090c7227 */ /* 0x000fe200078e00ff */
[C---:B------:R-:W-:Y:S01]  /*0af0*/  LOP3.LUT R26, R2.reuse, 0xa, RZ, 0xfc, !PT ;  /* 0x0000000a021a7812 */ /* 0x040fe200078efcff */
[----:B------:R-:W-:Y:S01]  /*0b00*/  STL [R1+0x4e0], R24 ;  /* 0x0004e01801007387 */ /* 0x000fe20000100800 */
[----:B------:R-:W-:Y:S01]  /*0b10*/  LOP3.LUT R27, R2, 0xc, RZ, 0xfc, !PT ;  /* 0x0000000c021b7812 */ /* 0x000fe200078efcff */
[----:B------:R-:W-:Y:S01]  /*0b20*/  IMAD R7, R20, R7, R15 ;  /* 0x0000000714077224 */ /* 0x000fe200078e020f */
[C---:B------:R-:W-:Y:S01]  /*0b30*/  LOP3.LUT R30, R2.reuse, 0xe, RZ, 0xfc, !PT ;  /* 0x0000000e021e7812 */ /* 0x040fe200078efcff */
[----:B------:R-:W-:Y:S01]  /*0b40*/  IMAD.MOV R15, RZ, RZ, -R10 ;  /* 0x000000ffff0f7224 */ /* 0x000fe200078e0a0a */
[----:B------:R-:W-:Y:S01]  /*0b50*/  STL [R1+0x4dc], R25 ;  /* 0x0004dc1901007387 */ /* 0x000fe20000100800 */
[C---:B------:R-:W-:Y:S01]  /*0b60*/  LOP3.LUT R29, R2.reuse, 0x10, RZ, 0xfc, !PT ;  /* 0x00000010021d7812 */ /* 0x040fe200078efcff */
[----:B------:R-:W-:Y:S01]  /*0b70*/  IMAD.MOV.U32 R10, RZ, RZ, RZ ;  /* 0x000000ffff0a7224 */ /* 0x000fe200078e00ff */
[C---:B------:R-:W-:Y:S01]  /*0b80*/  LOP3.LUT R28, R2.reuse, 0x12, RZ, 0xfc, !PT ;  /* 0x00000012021c7812 */ /* 0x040fe200078efcff */
[----:B------:R-:W-:Y:S01]  /*0b90*/  STL [R1+0x4d8], R164 ;  /* 0x0004d8a401007387 */ /* 0x000fe20000100800 */
[----:B------:R-:W-:Y:S01]  /*0ba0*/  LOP3.LUT R21, R2, 0x14, RZ, 0xfc, !PT ;  /* 0x0000001402157812 */ /* 0x000fe200078efcff */
[----:B------:R-:W-:Y:S01]  /*0bb0*/  IMAD.MOV R17, RZ, RZ, -R12 ;  /* 0x000000ffff117224 */ /* 0x000fe200078e0a0c */
[----:B------:R-:W-:Y:S01]  /*0bc0*/  IABS R148, R25 ;  /* 0x0000001900947213 */ /* 0x000fe20000000000 */
[----:B------:R-:W-:Y:S01]  /*0bd0*/  STL [R1+0x4d4], R26 ;  /* 0x0004d41a01007387 */ /* 0x000fe20000100800 */
[----:B------:R-:W-:Y:S01]  /*0be0*/  IABS R145, R26 ;  /* 0x0000001a00917213 */ /* 0x000fe20000000000 */
[----:B------:R-:W-:Y:S01]  /*0bf0*/  IMAD.HI.U32 R10, R11, R13, R10 ;  /* 0x0000000d0b0a7227 */ /* 0x000fe200078e000a */
[----:B------:R-:W-:Y:S01]  /*0c00*/  LEA.HI R3, R14, R3, RZ, 0x1c ;  /* 0x000000030e037211 */ /* 0x000fe200078fe0ff */
[----:B------:R-:W-:Y:S01]  /*0c10*/  STL [R1+0x580], R27 ;  /* 0x0005801b01007387 */ /* 0x000fe20000100800 */
[----:B------:R-:W-:Y:S01]  /*0c20*/  IABS R150, R23 ;  /* 0x0000001700967213 */ /* 0x000fe20000000000 */
[----:B------:R-:W-:Y:S01]  /*0c30*/  IMAD.IADD R11, R18, 0x1, R7 ;  /* 0x00000001120b7824 */ /* 0x000fe200078e0207 */
[----:B------:R-:W-:Y:S01]  /*0c40*/  IABS R138, R21 ;  /* 0x00000015008a7213 */ /* 0x000fe20000000000 */
[----:B------:R-:W-:Y:S01]  /*0c50*/  STL [R1+0x584], R30 ;  /* 0x0005841e01007387 */ /* 0x000fe20000100800 */
[----:B------:R-:W-:Y:S01]  /*0c60*/  IMAD R7, R8, R17, R16 ;  /* 0x0000001108077224 */ /* 0x000fe200078e0210 */
[----:B------:R-:W-:Y:S01]  /*0c70*/  IABS R141, R29 ;  /* 0x0000001d008d7213 */ /* 0x000fe20000000000 */
[----:B------:R-:W-:Y:S01]  /*0c80*/  IMAD.HI.U32 R14, R9, R148, RZ ;  /* 0x00000094090e7227 */ /* 0x000fe200078e00ff */
[----:B------:R-:W-:Y:S01]  /*0c90*/  STL [R1+0x57c], R29 ;  /* 0x00057c1d01007387 */ /* 0x000fe20000100800 */
[----:B------:R-:W-:-:S02]  /*0ca0*/  LOP3.LUT R20, R2, 0x18, RZ, 0xfc, !PT ;  /* 0x0000001802147812 */ /* 0x000fc400078efcff */
[C---:B------:R-:W-:Y:S01]  /*0cb0*/  IMAD.HI.U32 R16, R9.reuse, R145, RZ ;  /* 0x0000009109107227 */ /* 0x040fe200078e00ff */
[----:B------:R-:W-:Y:S01]  /*0cc0*/  STL [R1+0x588], R28 ;  /* 0x0005881c01007387 */ /* 0x000fe20000100800 */
[C---:B------:R-:W-:Y:S02]  /*0cd0*/  LOP3.LUT R18, R2.reuse, 0x1a, RZ, 0xfc, !PT ;  /* 0x0000001a02127812 */ /* 0x040fe400078efcff */
[C---:B-1----:R-:W-:Y:S01]  /*0ce0*/  LOP3.LUT R5, R2.reuse, 0x1c, RZ, 0xfc, !PT ;  /* 0x0000001c02057812 */ /* 0x042fe200078efcff */
[----:B------:R1:W-:Y:S01]  /*0cf0*/  STL [R1+0x658], R21 ;  /* 0x0006581501007387 */ /* 0x0003e20000100800 */
[C---:B------:R-:W-:Y:S01]  /*0d00*/  IMAD.HI.U32 R12, R9.reuse, R150, RZ ;  /* 0x00000096090c7227 */ /* 0x040fe200078e00ff */
[----:B------:R-:W-:Y:S02]  /*0d10*/  IABS R144, R27 ;  /* 0x0000001b00907213 */ /* 0x000fe40000000000 */
[C---:B--2---:R-:W-:Y:S01]  /*0d20*/  LOP3.LUT R0, R2.reuse, 0x1e, RZ, 0xfc, !PT ;  /* 0x0000001e02007812 */ /* 0x044fe200078efcff */
[----:B------:R-:W-:Y:S01]  /*0d30*/  IMAD.MOV R19, RZ, RZ, -R14 ;  /* 0x000000ffff137224 */ /* 0x000fe200078e0a0e */
[----:B------:R-:W-:Y:S01]  /*0d40*/  IABS R134, R18 ;  /* 0x0000001200867213 */ /* 0x000fe20000000000 */
[----:B------:R-:W-:Y:S01]  /*0d50*/  IMAD.MOV R16, RZ, RZ, -R16 ;  /* 0x000000ffff107224 */ /* 0x000fe200078e0a10 */
[----:B------:R-:W-:Y:S01]  /*0d60*/  IABS R132, R0 ;  /* 0x0000000000847213 */ /* 0x000fe20000000000 */
[----:B------:R-:W-:Y:S01]  /*0d70*/  IMAD.HI.U32 R14, R9, R141, RZ ;  /* 0x0000008d090e7227 */ /* 0x000fe200078e00ff */
[----:B-1----:R-:W-:-:S02]  /*0d80*/  LOP3.LUT R21, R2, 0x16, RZ, 0xfc, !PT ;  /* 0x0000001602157812 */ /* 0x002fc400078efcff */
[----:B------:R-:W-:Y:S01]  /*0d90*/  LOP3.LUT R197, R2, 0x28, RZ, 0xfc, !PT ;  /* 0x0000002802c57812 */ /* 0x000fe200078efcff */
[----:B------:R-:W-:Y:S01]  /*0da0*/  IMAD.MOV R17, RZ, RZ, -R12 ;  /* 0x000000ffff117224 */ /* 0x000fe200078e0a0c */
[----:B------:R-:W-:Y:S01]  /*0db0*/  IABS R137, R21 ;  /* 0x0000001500897213 */ /* 0x000fe20000000000 */
[----:B------:R-:W-:Y:S01]  /*0dc0*/  STL [R1+0x654], R21 ;  /* 0x0006541501007387 */ /* 0x000fe20000100800 */
[----:B------:R-:W-:Y:S01]  /*0dd0*/  IMAD R145, R8, R16, R145 ;  /* 0x0000001008917224 */ /* 0x000fe200078e0291 */
[----:B------:R-:W-:Y:S01]  /*0de0*/  IABS R136, R20 ;  /* 0x0000001400887213 */ /* 0x000fe20000000000 */
[C---:B------:R-:W-:Y:S01]  /*0df0*/  IMAD.HI.U32 R12, R9.reuse, R144, RZ ;  /* 0x00000090090c7227 */ /* 0x040fe200078e00ff */
[----:B------:R1:W-:Y:S01]  /*0e00*/  STL [R1+0x650], R20 ;  /* 0x0006501401007387 */ /* 0x0003e20000100800 */
[----:B------:R-:W-:Y:S02]  /*0e10*/  IABS R125, R197 ;  /* 0x000000c5007d7213 */ /* 0x000fe40000000000 */
[----:B------:R-:W-:Y:S01]  /*0e20*/  IMAD.HI.U32 R16, R9, R138, RZ ;  /* 0x0000008a09107227 */ /* 0x000fe200078e00ff */
[----:B------:R2:W-:Y:S01]  /*0e30*/  STL [R1+0x64c], R18 ;  /* 0x00064c1201007387 */ /* 0x0005e20000100800 */
[----:B------:R-:W-:-:S02]  /*0e40*/  LOP3.LUT R252, R2, 0x2e, RZ, 0xfc, !PT ;  /* 0x0000002e02fc7812 */ /* 0x000fc400078efcff */
[----:B------:R-:W-:Y:S01]  /*0e50*/  IMAD.MOV R14, RZ, RZ, -R14 ;  /* 0x000000ffff0e7224 */ /* 0x000fe200078e0a0e */
[----:B------:R-:W-:Y:S01]  /*0e60*/  STL [R1+0x648], R5 ;  /* 0x0006480501007387 */ /* 0x000fe20000100800 */
[----:B------:R-:W-:Y:S01]  /*0e70*/  IMAD R150, R8, R17, R150 ;  /* 0x0000001108967224 */ /* 0x000fe200078e0296 */
[----:B-1----:R-:W-:Y:S01]  /*0e80*/  LOP3.LUT R20, R2, 0x20, RZ, 0xfc, !PT ;  /* 0x0000002002147812 */ /* 0x002fe200078efcff */
[----:B------:R-:W-:Y:S01]  /*0e90*/  IMAD R148, R8, R19, R148 ;  /* 0x0000001308947224 */ /* 0x000fe200078e0294 */
[----:B------:R1:W-:Y:S01]  /*0ea0*/  STL [R1+0x644], R0 ;  /* 0x0006440001007387 */ /* 0x0003e20000100800 */
[----:B------:R-:W-:Y:S01]  /*0eb0*/  IMAD.MOV R17, RZ, RZ, -R12 ;  /* 0x000000ffff117224 */ /* 0x000fe200078e0a0c */
[----:B--2---:R-:W-:Y:S01]  /*0ec0*/  LOP3.LUT R18, R2, 0x22, RZ, 0xfc, !PT ;  /* 0x0000002202127812 */ /* 0x004fe200078efcff */
[----:B------:R-:W-:Y:S01]  /*0ed0*/  IMAD.MOV R19, RZ, RZ, -R16 ;  /* 0x000000ffff137224 */ /* 0x000fe200078e0a10 */
[----:B------:R-:W-:Y:S01]  /*0ee0*/  STL [R1+0x640], R20 ;  /* 0x0006401401007387 */ /* 0x000fe20000100800 */
[----:B------:R-:W-:Y:S01]  /*0ef0*/  IMAD R141, R8, R14, R141 ;  /* 0x0000000e088d7224 */ /* 0x000fe200078e028d */
[----:B------:R-:W-:Y:S01]  /*0f00*/  IABS R130, R20 ;  /* 0x0000001400827213 */ /* 0x000fe20000000000 */
[----:B------:R-:W-:Y:S01]  /*0f10*/  IMAD.HI.U32 R12, R9, R137, RZ ;  /* 0x00000089090c7227 */ /* 0x000fe200078e00ff */
[----:B------:R2:W-:Y:S01]  /*0f20*/  STL [R1+0x63c], R18 ;  /* 0x00063c1201007387 */ /* 0x0005e20000100800 */
[----:B------:R-:W-:-:S02]  /*0f30*/  IABS R129, R18 ;  /* 0x0000001200817213 */ /* 0x000fc40000000000 */
[C---:B-1----:R-:W-:Y:S01]  /*0f40*/  LOP3.LUT R0, R2.reuse, 0x24, RZ, 0xfc, !PT ;  /* 0x0000002402007812 */ /* 0x042fe200078efcff */
[C---:B------:R-:W-:Y:S01]  /*0f50*/  IMAD.HI.U32 R14, R9.reuse, R134, RZ ;  /* 0x00000086090e7227 */ /* 0x040fe200078e00ff */
[C---:B------:R-:W-:Y:S02]  /*0f60*/  LOP3.LUT R247, R2.reuse, 0x32, RZ, 0xfc, !PT ;  /* 0x0000003202f77812 */ /* 0x040fe400078efcff */
[----:B------:R-:W-:Y:S01]  /*0f70*/  IABS R128, R0 ;  /* 0x0000000000807213 */ /* 0x000fe20000000000 */
[C---:B------:R-:W-:Y:S01]  /*0f80*/  IMAD.HI.U32 R16, R9.reuse, R132, RZ ;  /* 0x0000008409107227 */ /* 0x040fe200078e00ff */
[----:B------:R-:W-:Y:S01]  /*0f90*/  IABS R121, R252 ;  /* 0x000000fc00797213 */ /* 0x000fe20000000000 */
[----:B------:R-:W-:Y:S01]  /*0fa0*/  STL [R1+0x638], R0 ;  /* 0x0006380001007387 */ /* 0x000fe20000100800 */
[----:B--2---:R-:W-:Y:S01]  /*0fb0*/  LOP3.LUT R18, R2, 0x2a, RZ, 0xfc, !PT ;  /* 0x0000002a02127812 */ /* 0x004fe200078efcff */
[----:B------:R-:W-:Y:S01]  /*0fc0*/  IMAD R144, R8, R17, R144 ;  /* 0x0000001108907224 */ /* 0x000fe200078e0290 */
[----:B------:R-:W-:Y:S01]  /*0fd0*/  LOP3.LUT R244, R2, 0x38, RZ, 0xfc, !PT ;  /* 0x0000003802f47812 */ /* 0x000fe200078efcff */
[----:B------:R-:W-:Y:S01]  /*0fe0*/  IMAD R138, R8, R19, R138 ;  /* 0x00000013088a7224 */ /* 0x000fe200078e028a */
[----:B------:R-:W-:Y:S01]  /*0ff0*/  IABS R124, R18 ;  /* 0x00000012007c7213 */ /* 0x000fe20000000000 */
[----:B------:R-:W-:Y:S01]  /*1000*/  IMAD.MOV R12, RZ, RZ, -R12 ;  /* 0x000000ffff0c7224 */ /* 0x000fe200078e0a0c */
[C---:B------:R-:W-:Y:S01]  /*1010*/  LOP3.LUT R240, R2.reuse, 0x3c, RZ, 0xfc, !PT ;  /* 0x0000003c02f07812 */ /* 0x040fe200078efcff */
[----:B------:R-:W-:Y:S01]  /*1020*/  IMAD.MOV R17, RZ, RZ, -R14 ;  /* 0x000000ffff117224 */ /* 0x000fe200078e0a0e */
[C---:B------:R-:W-:Y:S01]  /*1030*/  LOP3.LUT R234, R2.reuse, 0x42, RZ, 0xfc, !PT ;  /* 0x0000004202ea7812 */ /* 0x040fe200078efcff */
[----:B------:R-:W-:Y:S01]  /*1040*/  IMAD.MOV R19, RZ, RZ, -R16 ;  /* 0x000000ffff137224 */ /* 0x000fe200078e0a10 */
[C---:B------:R-:W-:Y:S01]  /*1050*/  LOP3.LUT R226, R2.reuse, 0x4c, RZ, 0xfc, !PT ;  /* 0x0000004c02e27812 */ /* 0x040fe200078efcff */
[----:B------:R-:W-:Y:S01]  /*1060*/  IMAD.HI.U32 R14, R9, R128, RZ ;  /* 0x00000080090e7227 */ /* 0x000fe200078e00ff */
[----:B------:R-:W-:-:S02]  /*1070*/  LOP3.LUT R220, R2, 0x56, RZ, 0xfc, !PT ;  /* 0x0000005602dc7812 */ /* 0x000fc400078efcff */
[C---:B------:R-:W-:Y:S01]  /*1080*/  LOP3.LUT R213, R2.reuse, 0x60, RZ, 0xfc, !PT ;  /* 0x0000006002d57812 */ /* 0x040fe200078efcff */
[C---:B------:R-:W-:Y:S01]  /*1090*/  IMAD.HI.U32 R16, R9.reuse, R125, RZ ;  /* 0x0000007d09107227 */ /* 0x040fe200078e00ff */
[----:B------:R-:W-:Y:S02]  /*10a0*/  IABS R118, R247 ;  /* 0x000000f700767213 */ /* 0x000fe40000000000 */
[----:B------:R-:W-:Y:S01]  /*10b0*/  LOP3.LUT R206, R2, 0x6a, RZ, 0xfc, !PT ;  /* 0x0000006a02ce7812 */ /* 0x000fe200078efcff */
[----:B------:R-:W-:Y:S01]  /*10c0*/  IMAD R137, R8, R12, R137 ;  /* 0x0000000c08897224 */ /* 0x000fe200078e0289 */
[----:B------:R-:W-:Y:S01]  /*10d0*/  LOP3.LUT R200, R2, 0x74, RZ, 0xfc, !PT ;  /* 0x0000007402c87812 */ /* 0x000fe200078efcff */
[----:B------:R-:W-:Y:S01]  /*10e0*/  IMAD R132, R8, R19, R132 ;  /* 0x0000001308847224 */ /* 0x000fe200078e0284 */
[C---:B------:R-:W-:Y:S01]  /*10f0*/  LOP3.LUT R192, R2.reuse, 0x7e, RZ, 0xfc, !PT ;  /* 0x0000007e02c07812 */ /* 0x040fe200078efcff */
[----:B------:R-:W-:Y:S01]  /*1100*/  IMAD.HI.U32 R12, R9, R130, RZ ;  /* 0x00000082090c7227 */ /* 0x000fe200078e00ff */
[----:B------:R-:W-:-:S02]  /*1110*/  LOP3.LUT R185, R2, 0x88, RZ, 0xfc, !PT ;  /* 0x0000008802b97812 */ /* 0x000fc400078efcff */
[C---:B------:R-:W-:Y:S01]  /*1120*/  LOP3.LUT R178, R2.reuse, 0x92, RZ, 0xfc, !PT ;  /* 0x0000009202b27812 */ /* 0x040fe200078efcff */
[----:B------:R-:W-:Y:S01]  /*1130*/  IMAD.MOV R19, RZ, RZ, -R14 ;  /* 0x000000ffff137224 */ /* 0x000fe200078e0a0e */
[C---:B------:R-:W-:Y:S01]  /*1140*/  LOP3.LUT R172, R2.reuse, 0x9c, RZ, 0xfc, !PT ;  /* 0x0000009c02ac7812 */ /* 0x040fe200078efcff */
[----:B------:R-:W-:Y:S01]  /*1150*/  IMAD.MOV R16, RZ, RZ, -R16 ;  /* 0x000000ffff107224 */ /* 0x000fe200078e0a10 */
[C---:B------:R-:W-:Y:S01]  /*1160*/  LOP3.LUT R162, R2.reuse, 0xa6, RZ, 0xfc, !PT ;  /* 0x000000a602a27812 */ /* 0x040fe200078efcff */
[C---:B------:R-:W-:Y:S01]  /*1170*/  IMAD.HI.U32 R14, R9.reuse, R121, RZ ;  /* 0x00000079090e7227 */ /* 0x040fe200078e00ff */
[----:B------:R-:W-:Y:S02]  /*1180*/  IABS R114, R244 ;  /* 0x000000f400727213 */ /* 0x000fe40000000000 */
[----:B------:R-:W-:Y:S01]  /*1190*/  LOP3.LUT R156, R2, 0xb0, RZ, 0xfc, !PT ;  /* 0x000000b0029c7812 */ /* 0x000fe200078efcff */
[----:B------:R-:W-:Y:S01]  /*11a0*/  IMAD R134, R8, R17, R134 ;  /* 0x0000001108867224 */ /* 0x000fe200078e0286 */
[----:B------:R-:W-:Y:S01]  /*11b0*/  IABS R112, R240 ;  /* 0x000000f000707213 */ /* 0x000fe20000000000 */
[----:B------:R-:W-:Y:S01]  /*11c0*/  IMAD.MOV R17, RZ, RZ, -R12 ;  /* 0x000000ffff117224 */ /* 0x000fe200078e0a0c */
[----:B------:R-:W-:Y:S01]  /*11d0*/  LOP3.LUT R56, R2, 0xba, RZ, 0xfc, !PT ;  /* 0x000000ba02387812 */ /* 0x000fe200078efcff */
[----:B------:R-:W-:Y:S01]  /*11e0*/  IMAD R125, R8, R16, R125 ;  /* 0x00000010087d7224 */ /* 0x000fe200078e027d */
[C---:B------:R-:W-:Y:S01]  /*11f0*/  LOP3.LUT R51, R2.reuse, 0xc4, RZ, 0xfc, !PT ;  /* 0x000000c402337812 */ /* 0x040fe200078efcff */
[----:B------:R-:W-:Y:S01]  /*1200*/  IMAD.HI.U32 R12, R9, R124, RZ ;  /* 0x0000007c090c7227 */ /* 0x000fe200078e00ff */
[----:B------:R-:W-:-:S02]  /*1210*/  LOP3.LUT R46, R2, 0xce, RZ, 0xfc, !PT ;  /* 0x000000ce022e7812 */ /* 0x000fc400078efcff */
[C---:B------:R-:W-:Y:S01]  /*1220*/  LOP3.LUT R41, R2.reuse, 0xd8, RZ, 0xfc, !PT ;  /* 0x000000d802297812 */ /* 0x040fe200078efcff */
[C---:B------:R-:W-:Y:S01]  /*1230*/  IMAD.HI.U32 R16, R9.reuse, R118, RZ ;  /* 0x0000007609107227 */ /* 0x040fe200078e00ff */
[----:B------:R-:W-:Y:S02]  /*1240*/  LOP3.LUT R37, R2, 0xe0, RZ, 0xfc, !PT ;  /* 0x000000e002257812 */ /* 0x000fe400078efcff */
[----:B------:R-:W-:Y:S01]  /*1250*/  IABS R146, R164 ;  /* 0x000000a400927213 */ /* 0x000fe20000000000 */
[----:B------:R-:W-:Y:S01]  /*1260*/  IMAD.MOV R14, RZ, RZ, -R14 ;  /* 0x000000ffff0e7224 */ /* 0x000fe200078e0a0e */
[----:B------:R-:W-:Y:S01]  /*1270*/  IABS R133, R5 ;  /* 0x0000000500857213 */ /* 0x000fe20000000000 */
[----:B------:R-:W-:Y:S01]  /*1280*/  IMAD R130, R8, R17, R130 ;  /* 0x0000001108827224 */ /* 0x000fe200078e0282 */
[----:B------:R-:W-:Y:S01]  /*1290*/  LOP3.LUT R31, R2, 0xec, RZ, 0xfc, !PT ;  /* 0x000000ec021f7812 */ /* 0x000fe200078efcff */
[C---:B------:R-:W-:Y:S01]  /*12a0*/  IMAD R128, R8.reuse, R19, R128 ;  /* 0x0000001308807224 */ /* 0x040fe200078e0280 */
[----:B------:R-:W-:Y:S01]  /*12b0*/  IABS R108, R234 ;  /* 0x000000ea006c7213 */ /* 0x000fe20000000000 */
[----:B------:R-:W-:Y:S01]  /*12c0*/  IMAD.MOV R17, RZ, RZ, -R12 ;  /* 0x000000ffff117224 */ /* 0x000fe200078e0a0c */
[----:B------:R-:W-:Y:S01]  /*12d0*/  IABS R101, R226 ;  /* 0x000000e200657213 */ /* 0x000fe20000000000 */
[----:B------:R-:W-:Y:S01]  /*12e0*/  IMAD.MOV R19, RZ, RZ, -R16 ;  /* 0x000000ffff137224 */ /* 0x000fe200078e0a10 */
[----:B------:R-:W-:Y:S01]  /*12f0*/  IABS R92, R220 ;  /* 0x000000dc005c7213 */ /* 0x000fe20000000000 */
[----:B------:R-:W-:Y:S01]  /*1300*/  IMAD R121, R8, R14, R121 ;  /* 0x0000000e08797224 */ /* 0x000fe200078e0279 */
[----:B------:R-:W-:Y:S01]  /*1310*/  IABS R81, R213 ;  /* 0x000000d500517213 */ /* 0x000fe20000000000 */
[----:B------:R-:W-:Y:S01]  /*1320*/  IMAD.HI.U32 R14, R9, R114, RZ ;  /* 0x00000072090e7227 */ /* 0x000fe200078e00ff */
[----:B------:R-:W-:-:S02]  /*1330*/  IABS R72, R206 ;  /* 0x000000ce00487213 */ /* 0x000fc40000000000 */
[----:B------:R-:W-:Y:S01]  /*1340*/  IABS R62, R200 ;  /* 0x000000c8003e7213 */ /* 0x000fe20000000000 */
[C---:B------:R-:W-:Y:S01]  /*1350*/  IMAD.HI.U32 R16, R9.reuse, R112, RZ ;  /* 0x0000007009107227 */ /* 0x040fe200078e00ff */
[----:B------:R-:W-:Y:S02]  /*1360*/  IABS R67, R192 ;  /* 0x000000c000437213 */ /* 0x000fe40000000000 */
[----:B------:R-:W-:Y:S01]  /*1370*/  IABS R78, R185 ;  /* 0x000000b9004e7213 */ /* 0x000fe20000000000 */
[C---:B------:R-:W-:Y:S01]  /*1380*/  IMAD R124, R8.reuse, R17, R124 ;  /* 0x00000011087c7224 */ /* 0x040fe200078e027c */
[----:B------:R-:W-:Y:S01]  /*1390*/  IABS R87, R178 ;  /* 0x000000b200577213 */ /* 0x000fe20000000000 */
[----:B------:R-:W-:Y:S01]  /*13a0*/  IMAD R118, R8, R19, R118 ;  /* 0x0000001308767224 */ /* 0x000fe200078e0276 */
[----:B------:R-:W-:Y:S01]  /*13b0*/  IABS R98, R172 ;  /* 0x000000ac00627213 */ /* 0x000fe20000000000 */
[----:B------:R-:W-:Y:S01]  /*13c0*/  IMAD.MOV R17, RZ, RZ, -R14 ;  /* 0x000000ffff117224 */ /* 0x000fe200078e0a0e */
[----:B------:R-:W-:Y:S01]  /*13d0*/  IABS R115, R162 ;  /* 0x000000a200737213 */ /* 0x000fe20000000000 */
[----:B------:R-:W-:Y:S01]  /*13e0*/  IMAD.MOV R19, RZ, RZ, -R16 ;  /* 0x000000ffff137224 */ /* 0x000fe200078e0a10 */
[----:B------:R-:W-:Y:S01]  /*13f0*/  IABS R135, R156 ;  /* 0x0000009c00877213 */ /* 0x000fe20000000000 */
[----:B------:R-:W-:Y:S01]  /*1400*/  IMAD.HI.U32 R14, R9, R108, RZ ;  /* 0x0000006c090e7227 */ /* 0x000fe200078e00ff */
[----:B------:R-:W-:-:S02]  /*1410*/  IABS R155, R56 ;  /* 0x00000038009b7213 */ /* 0x000fc40000000000 */
[----:B------:R-:W-:Y:S01]  /*1420*/  IABS R175, R51 ;  /* 0x0000003300af7213 */ /* 0x000fe20000000000 */
[----:B------:R-:W-:Y:S01]  /*1430*/  IMAD R112, R8, R19, R112 ;  /* 0x0000001308707224 */ /* 0x000fe200078e0270 */
[----:B------:R-:W-:Y:S01]  /*1440*/  IABS R195, R46 ;  /* 0x0000002e00c37213 */ /* 0x000fe20000000000 */
[----:B------:R-:W-:Y:S01]  /*1450*/  IMAD.MOV R19, RZ, RZ, -R14 ;  /* 0x000000ffff137224 */ /* 0x000fe200078e0a0e */
[----:B------:R-:W-:Y:S01]  /*1460*/  IABS R215, R41 ;  /* 0x0000002900d77213 */ /* 0x000fe20000000000 */
[C---:B------:R-:W-:Y:S01]  /*1470*/  IMAD.HI.U32 R14, R9.reuse, R101, RZ ;  /* 0x00000065090e7227 */ /* 0x040fe200078e00ff */
[----:B------:R-:W-:Y:S02]  /*1480*/  IABS R231, R37 ;  /* 0x0000002500e77213 */ /* 0x000fe40000000000 */
[C---:B------:R-:W-:Y:S01]  /*1490*/  LOP3.LUT R5, R2.reuse, 0x26, RZ, 0xfc, !PT ;  /* 0x0000002602057812 */ /* 0x040fe200078efcff */
[----:B------:R-:W-:Y:S01]  /*14a0*/  IMAD.MOV R14, RZ, RZ, -R14 ;  /* 0x000000ffff0e7224 */ /* 0x000fe200078e0a0e */
[----:B------:R-:W-:Y:S01]  /*14b0*/  LOP3.LUT R20, R2, 0x2c, RZ, 0xfc, !PT ;  /* 0x0000002c02147812 */ /* 0x000fe200078efcff */
[C---:B------:R-:W-:Y:S01]  /*14c0*/  IMAD R108, R8.reuse, R19, R108 ;  /* 0x00000013086c7224 */ /* 0x040fe200078e026c */
[----:B------:R-:W-:Y:S01]  /*14d0*/  IABS R149, R24 ;  /* 0x0000001800957213 */ /* 0x000fe20000000000 */
[----:B------:R-:W-:Y:S01]  /*14e0*/  IMAD R101, R8, R14, R101 ;  /* 0x0000000e08657224 */ /* 0x000fe200078e0265 */
[----:B------:R-:W-:Y:S01]  /*14f0*/  STL [R1+0x634], R5 ;  /* 0x0006340501007387 */ /* 0x000fe20000100800 */
[----:B------:R-:W-:Y:S01]  /*1500*/  IMAD.HI.U32 R14, R9, R92, RZ ;  /* 0x0000005c090e7227 */ /* 0x000fe200078e00ff */
[----:B------:R-:W-:-:S02]  /*1510*/  IABS R243, R31 ;  /* 0x0000001f00f37213 */ /* 0x000fc40000000000 */
[----:B------:R-:W-:Y:S01]  /*1520*/  STL [R1+0x794], R0 ;  /* 0x0007940001007387 */ /* 0x000fe20000100800 */
[----:B------:R-:W-:Y:S01]  /*1530*/  IMAD.MOV R19, RZ, RZ, -R14 ;  /* 0x000000ffff137224 */ /* 0x000fe200078e0a0e */
[----:B------:R-:W-:Y:S01]  /*1540*/  IABS R142, R30 ;  /* 0x0000001e008e7213 */ /* 0x000fe20000000000 */
[C---:B------:R-:W-:Y:S01]  /*1550*/  IMAD.HI.U32 R14, R9.reuse, R81, RZ ;  /* 0x00000051090e7227 */ /* 0x040fe200078e00ff */
[----:B------:R-:W-:Y:S01]  /*1560*/  STL [R1+0x630], R197 ;  /* 0x000630c501007387 */ /* 0x000fe20000100800 */
[----:B------:R-:W-:Y:S02]  /*1570*/  LOP3.LUT R248, R2, 0x30, RZ, 0xfc, !PT ;  /* 0x0000003002f87812 */ /* 0x000fe400078efcff */
[----:B------:R-:W-:Y:S01]  /*1580*/  IMAD.MOV R14, RZ, RZ, -R14 ;  /* 0x000000ffff0e7224 */ /* 0x000fe200078e0a0e */
[----:B------:R-:W-:Y:S01]  /*1590*/  STL [R1+0x798], R5 ;  /* 0x0007980501007387 */ /* 0x000fe20000100800 */
[C---:B------:R-:W-:Y:S01]  /*15a0*/  IMAD R152, R8.reuse, R15, R152 ;  /* 0x0000000f08987224 */ /* 0x040fe200078e0298 */
[C---:B------:R-:W-:Y:S01]  /*15b0*/  ISETP.GT.U32.AND P1, PT, R8.reuse, R7, PT ;  /* 0x000000070800720c */ /* 0x040fe20003f24070 */
[C---:B------:R-:W-:Y:S01]  /*15c0*/  IMAD R81, R8.reuse, R14, R81 ;  /* 0x0000000e08517224 */ /* 0x040fe200078e0251 */
[----:B------:R-:W-:Y:S01]  /*15d0*/  STL [R1+0x79c], R197 ;  /* 0x00079cc501007387 */ /* 0x000fe20000100800 */
[----:B------:R-:W-:Y:S01]  /*15e0*/  IMAD.HI.U32 R14, R9, R72, RZ ;  /* 0x00000048090e7227 */ /* 0x000fe200078e00ff */
[----:B------:R-:W-:-:S02]  /*15f0*/  ISETP.GT.U32.AND P2, PT, R8, R150, PT ;  /* 0x000000960800720c */ /* 0x000fc40003f44070 */
[----:B------:R-:W-:Y:S01]  /*1600*/  STL [R1+0x62c], R18 ;  /* 0x00062c1201007387 */ /* 0x000fe20000100800 */
[C---:B------:R-:W-:Y:S01]  /*1610*/  IMAD R92, R8.reuse, R19, R92 ;  /* 0x00000013085c7224 */ /* 0x040fe200078e025c */
[C---:B------:R-:W-:Y:S01]  /*1620*/  ISETP.GT.U32.AND P4, PT, R8.reuse, R145, PT ;  /* 0x000000910800720c */ /* 0x040fe20003f84070 */
[----:B------:R-:W-:Y:S01]  /*1630*/  IMAD.MOV R19, RZ, RZ, -R14 ;  /* 0x000000ffff137224 */ /* 0x000fe200078e0a0e */
[----:B------:R-:W-:Y:S01]  /*1640*/  STL [R1+0x628], R20 ;  /* 0x0006281401007387 */ /* 0x000fe20000100800 */
[C---:B------:R-:W-:Y:S01]  /*1650*/  IMAD.HI.U32 R14, R9.reuse, R62, RZ ;  /* 0x0000003e090e7227 */ /* 0x040fe200078e00ff */
[C---:B------:R-:W-:Y:S02]  /*1660*/  ISETP.GT.U32.AND P3, PT, R8.reuse, R148, PT ;  /* 0x000000940800720c */ /* 0x040fe40003f64070 */
[----:B------:R1:W-:Y:S01]  /*1670*/  STL [R1+0x7a0], R18 ;  /* 0x0007a01201007387 */ /* 0x0003e20000100800 */
[----:B------:R-:W-:Y:S01]  /*1680*/  IMAD R72, R8, R19, R72 ;  /* 0x0000001308487224 */ /* 0x000fe200078e0248 */
[----:B------:R-:W-:Y:S01]  /*1690*/  IABS R140, R28 ;  /* 0x0000001c008c7213 */ /* 0x000fe20000000000 */
[----:B------:R-:W-:Y:S01]  /*16a0*/  IMAD.MOV R19, RZ, RZ, -R14 ;  /* 0x000000ffff137224 */ /* 0x000fe200078e0a0e */
[----:B------:R-:W-:Y:S01]  /*16b0*/  IABS R126, R5 ;  /* 0x00000005007e7213 */ /* 0x000fe20000000000 */
[----:B------:R-:W-:Y:S01]  /*16c0*/  IMAD.HI.U32 R14, R9, R67, RZ ;  /* 0x00000043090e7227 */ /* 0x000fe200078e00ff */
[----:B------:R-:W-:Y:S01]  /*16d0*/  IABS R122, R20 ;  /* 0x00000014007a7213 */ /* 0x000fe20000000000 */
[----:B------:R-:W-:Y:S02]  /*16e0*/  STL [R1+0x624], R252 ;  /* 0x000624fc01007387 */ /* 0x000fe40000100800 */
[----:B------:R-:W-:-:S02]  /*16f0*/  IMAD.MOV R14, RZ, RZ, -R14 ;  /* 0x000000ffff0e7224 */ /* 0x000fc400078e0a0e */
[C---:B------:R-:W-:Y:S02]  /*1700*/  IMAD R62, R8.reuse, R19, R62 ;  /* 0x00000013083e7224 */ /* 0x040fe400078e023e */
[C---:B------:R-:W-:Y:S01]  /*1710*/  IMAD.HI.U32 R15, R9.reuse, R146, RZ ;  /* 0x00000092090f7227 */ /* 0x040fe200078e00ff */
[C---:B------:R-:W-:Y:S01]  /*1720*/  ISETP.GT.U32.AND P0, PT, R8.reuse, R152, PT ;  /* 0x000000980800720c */ /* 0x040fe20003f04070 */
[----:B------:R-:W-:Y:S02]  /*1730*/  STL [R1+0x7a4], R20 ;  /* 0x0007a41401007387 */ /* 0x000fe40000100800 */
[----:B------:R-:W-:Y:S02]  /*1740*/  IMAD R67, R8, R14, R67 ;  /* 0x0000000e08437224 */ /* 0x000fe400078e0243 */
[----:B------:R-:W-:-:S04]  /*1750*/  IMAD.HI.U32 R14, R9, R78, RZ ;  /* 0x0000004e090e7227 */ /* 0x000fc800078e00ff */
[C---:B------:R-:W-:Y:S01]  /*1760*/  IMAD.HI.U32 R13, R9.reuse, R149, RZ ;  /* 0x00000095090d7227 */ /* 0x040fe200078e00ff */
[----:B------:R-:W-:Y:S01]  /*1770*/  LOP3.LUT R246, R2, 0x34, RZ, 0xfc, !PT ;  /* 0x0000003402f67812 */ /* 0x000fe200078efcff */
[----:B------:R-:W-:Y:S02]  /*1780*/  STL [R1+0x620], R248 ;  /* 0x000620f801007387 */ /* 0x000fe40000100800 */
[----:B------:R-:W-:Y:S02]  /*1790*/  IMAD.MOV R19, RZ, RZ, -R14 ;  /* 0x000000ffff137224 */ /* 0x000fe400078e0a0e */
[----:B------:R-:W-:-:S04]  /*17a0*/  IMAD.HI.U32 R14, R9, R87, RZ ;  /* 0x00000057090e7227 */ /* 0x000fc800078e00ff */
[----:B------:R-:W-:Y:S02]  /*17b0*/  IMAD.MOV R15, RZ, RZ, -R15 ;  /* 0x000000ffff0f7224 */ /* 0x000fe400078e0a0f */
[----:B-1----:R-:W-:Y:S02]  /*17c0*/  IMAD.MOV.U32 R18, RZ, RZ, R22 ;  /* 0x000000ffff127224 */ /* 0x002fe400078e0016 */
[----:B------:R-:W-:Y:S02]  /*17d0*/  IMAD.MOV R13, RZ, RZ, -R13 ;  /* 0x000000ffff0d7224 */ /* 0x000fe400078e0a0d */
[--C-:B------:R-:W-:Y:S02]  /*17e0*/  @!P0 IMAD.IADD R152, R152, 0x1, -R8.reuse ;  /* 0x0000000198988824 */ /* 0x100fe400078e0a08 */
[--C-:B------:R-:W-:Y:S02]  /*17f0*/  @!P1 IMAD.IADD R7, R7, 0x1, -R8.reuse ;  /* 0x0000000107079824 */ /* 0x100fe400078e0a08 */
[----:B------:R-:W-:-:S02]  /*1800*/  @!P2 IMAD.IADD R150, R150, 0x1, -R8 ;  /* 0x000000019696a824 */ /* 0x000fc400078e0a08 */
[--C-:B------:R-:W-:Y:S02]  /*1810*/  @!P4 IMAD.IADD R145, R145, 0x1, -R8.reuse ;  /* 0x000000019191c824 */ /* 0x100fe400078e0a08 */
[----:B------:R-:W-:Y:S01]  /*1820*/  @!P3 IMAD.IADD R148, R148, 0x1, -R8 ;  /* 0x000000019494b824 */ /* 0x000fe200078e0a08 */
[----:B------:R-:W-:Y:S01]  /*1830*/  IABS R120, R248 ;  /* 0x000000f800787213 */ /* 0x000fe20000000000 */
[----:B------:R-:W-:Y:S01]  /*1840*/  IMAD.MOV R14, RZ, RZ, -R14 ;  /* 0x000000ffff0e7224 */ /* 0x000fe200078e0a0e */
[----:B------:R-:W-:Y:S01]  /*1850*/  LOP3.LUT R245, R2, 0x36, RZ, 0xfc, !PT ;  /* 0x0000003602f57812 */ /* 0x000fe200078efcff */
[C---:B------:R-:W-:Y:S01]  /*1860*/  IMAD R78, R8.reuse, R19, R78 ;  /* 0x00000013084e7224 */ /* 0x040fe200078e024e */
[----:B------:R-:W-:Y:S01]  /*1870*/  IABS R117, R246 ;  /* 0x000000f600757213 */ /* 0x000fe20000000000 */
[----:B------:R-:W-:Y:S01]  /*1880*/  IMAD R87, R8, R14, R87 ;  /* 0x0000000e08577224 */ /* 0x000fe200078e0257 */
[C---:B------:R-:W-:Y:S01]  /*1890*/  LOP3.LUT R242, R2.reuse, 0x3a, RZ, 0xfc, !PT ;  /* 0x0000003a02f27812 */ /* 0x040fe200078efcff */
[----:B------:R-:W-:Y:S01]  /*18a0*/  IMAD.HI.U32 R14, R9, R98, RZ ;  /* 0x00000062090e7227 */ /* 0x000fe200078e00ff */
[----:B------:R-:W-:Y:S01]  /*18b0*/  LOP3.LUT R238, R2, 0x3e, RZ, 0xfc, !PT ;  /* 0x0000003e02ee7812 */ /* 0x000fe200078efcff */
[----:B------:R1:W-:Y:S02]  /*18c0*/  STL [R1+0x7a8], R252 ;  /* 0x0007a8fc01007387 */ /* 0x0003e40000100800 */
[----:B------:R-:W-:-:S02]  /*18d0*/  IMAD.MOV R19, RZ, RZ, -R14 ;  /* 0x000000ffff137224 */ /* 0x000fc400078e0a0e */
[----:B------:R-:W-:-:S04]  /*18e0*/  IMAD.HI.U32 R14, R9, R115, RZ ;  /* 0x00000073090e7227 */ /* 0x000fc800078e00ff */
[----:B------:R-:W-:Y:S02]  /*18f0*/  IMAD.MOV R14, RZ, RZ, -R14 ;  /* 0x000000ffff0e7224 */ /* 0x000fe400078e0a0e */
[C---:B------:R-:W-:Y:S02]  /*1900*/  IMAD R146, R8.reuse, R15, R146 ;  /* 0x0000000f08927224 */ /* 0x040fe400078e0292 */
[----:B------:R-:W-:Y:S02]  /*1910*/  IMAD R22, R11, 0x40, R165 ;  /* 0x000000400b167824 */ /* 0x000fe400078e02a5 */
[C---:B------:R-:W-:Y:S01]  /*1920*/  IMAD R149, R8.reuse, R13, R149 ;  /* 0x0000000d08957224 */ /* 0x040fe200078e0295 */
[C---:B------:R-:W-:Y:S01]  /*1930*/  ISETP.GT.U32.AND P1, PT, R8.reuse, R144, PT ;  /* 0x000000900800720c */ /* 0x040fe20003f24070 */
[C---:B------:R-:W-:Y:S01]  /*1940*/  IMAD R115, R8.reuse, R14, R115 ;  /* 0x0000000e08737224 */ /* 0x040fe200078e0273 */
[C---:B------:R-:W-:Y:S01]  /*1950*/  ISETP.GT.U32.AND P2, PT, R8.reuse, R141, PT ;  /* 0x0000008d0800720c */ /* 0x040fe20003f44070 */
[C---:B------:R-:W-:Y:S01]  /*1960*/  IMAD.HI.U32 R14, R9.reuse, R135, RZ ;  /* 0x00000087090e7227 */ /* 0x040fe200078e00ff */
[C---:B------:R-:W-:Y:S01]  /*1970*/  ISETP.GT.U32.AND P4, PT, R8.reuse, R7, PT ;  /* 0x000000070800720c */ /* 0x040fe20003f84070 */
[----:B-1----:R-:W2:Y:S02]  /*1980*/  LDL R252, [R1+0x584] ;  /* 0x0005840001fc7983 */ /* 0x002ea40000100800 */
[----:B------:R-:W-:Y:S01]  /*1990*/  IMAD.MOV R14, RZ, RZ, -R14 ;  /* 0x000000ffff0e7224 */ /* 0x000fe200078e0a0e */
[----:B------:R-:W-:Y:S01]  /*19a0*/  ISETP.GT.U32.AND P5, PT, R8, R146, PT ;  /* 0x000000920800720c */ /* 0x000fe20003fa4070 */
[----:B------:R-:W-:-:S04]  /*19b0*/  IMAD.HI.U32 R13, R9, R142, RZ ;  /* 0x0000008e090d7227 */ /* 0x000fc800078e00ff */
[----:B------:R-:W-:Y:S02]  /*19c0*/  IMAD R135, R8, R14, R135 ;  /* 0x0000000e08877224 */ /* 0x000fe400078e0287 */
[----:B------:R-:W-:-:S04]  /*19d0*/  IMAD.HI.U32 R14, R9, R155, RZ ;  /* 0x0000009b090e7227 */ /* 0x000fc800078e00ff */
[----:B------:R-:W-:Y:S02]  /*19e0*/  IMAD.MOV R14, RZ, RZ, -R14 ;  /* 0x000000ffff0e7224 */ /* 0x000fe400078e0a0e */
[----:B------:R-:W-:Y:S02]  /*19f0*/  IMAD.MOV R13, RZ, RZ, -R13 ;  /* 0x000000ffff0d7224 */ /* 0x000fe400078e0a0d */
[----:B------:R-:W-:Y:S02]  /*1a00*/  IMAD R155, R8, R14, R155 ;  /* 0x0000000e089b7224 */ /* 0x000fe400078e029b */
[----:B------:R-:W-:-:S04]  /*1a10*/  IMAD.HI.U32 R14, R9, R175, RZ ;  /* 0x000000af090e7227 */ /* 0x000fc800078e00ff */
[----:B------:R-:W-:Y:S02]  /*1a20*/  IMAD.MOV R14, RZ, RZ, -R14 ;  /* 0x000000ffff0e7224 */ /* 0x000fe400078e0a0e */
[----:B------:R-:W-:Y:S02]  /*1a30*/  @!P5 IMAD.IADD R146, R146, 0x1, -R8 ;  /* 0x000000019292d824 */ /* 0x000fe400078e0a08 */
[----:B------:R-:W-:Y:S02]  /*1a40*/  IMAD R175, R8, R14, R175 ;  /* 0x0000000e08af7224 */ /* 0x000fe400078e02af */
[----:B------:R-:W-:-:S04]  /*1a50*/  IMAD.HI.U32 R14, R9, R195, RZ ;  /* 0x000000c3090e7227 */ /* 0x000fc800078e00ff */
[----:B------:R-:W-:Y:S01]  /*1a60*/  IMAD.MOV R14, RZ, RZ, -R14 ;  /* 0x000000ffff0e7224 */ /* 0x000fe200078e0a0e */
[C---:B------:R-:W-:Y:S01]  /*1a70*/  ISETP.GT.U32.AND P6, PT, R8.reuse, R149, PT ;  /* 0x000000950800720c */ /* 0x040fe20003fc4070 */
[C---:B------:R-:W-:Y:S02]  /*1a80*/  IMAD R142, R8.reuse, R13, R142 ;  /* 0x0000000d088e7224 */ /* 0x040fe400078e028e */
[----:B------:R-:W-:Y:S02]  /*1a90*/  IMAD R195, R8, R14, R195 ;  /* 0x0000000e08c37224 */ /* 0x000fe400078e02c3 */
[----:B------:R-:W-:-:S04]  /*1aa0*/  IMAD.HI.U32 R14, R9, R215, RZ ;  /* 0x000000d7090e7227 */ /* 0x000fc800078e00ff */
[----:B------:R-:W-:Y:S01]  /*1ab0*/  IMAD.MOV R14, RZ, RZ, -R14 ;  /* 0x000000ffff0e7224 */ /* 0x000fe200078e0a0e */
[----:B------:R-:W-:Y:S01]  /*1ac0*/  ISETP.GT.U32.AND P5, PT, R8, R152, PT ;  /* 0x000000980800720c */ /* 0x000fe20003fa4070 */
[----:B------:R-:W-:Y:S02]  /*1ad0*/  @!P1 IMAD.IADD R144, R144, 0x1, -R8 ;  /* 0x0000000190909824 */ /* 0x000fe400078e0a08 */
[----:B------:R-:W-:Y:S02]  /*1ae0*/  IMAD R215, R8, R14, R215 ;  /* 0x0000000e08d77224 */ /* 0x000fe400078e02d7 */
[----:B------:R-:W-:-:S04]  /*1af0*/  IMAD.HI.U32 R14, R9, R231, RZ ;  /* 0x000000e7090e7227 */ /* 0x000fc800078e00ff */
[----:B------:R-:W-:Y:S02]  /*1b00*/  IMAD.MOV R14, RZ, RZ, -R14 ;  /* 0x000000ffff0e7224 */ /* 0x000fe400078e0a0e */
[----:B------:R-:W-:-:S04]  /*1b10*/  IMAD.HI.U32 R15, R9, R140, RZ ;  /* 0x0000008c090f7227 */ /* 0x000fc800078e00ff */
[----:B------:R-:W-:Y:S02]  /*1b20*/  IMAD R231, R8, R14, R231 ;  /* 0x0000000e08e77224 */ /* 0x000fe400078e02e7 */
[----:B------:R-:W-:-:S04]  /*1b30*/  IMAD.HI.U32 R14, R9, R243, RZ ;  /* 0x000000f3090e7227 */ /* 0x000fc800078e00ff */
[----:B------:R-:W-:Y:S01]  /*1b40*/  IMAD.MOV R14, RZ, RZ, -R14 ;  /* 0x000000ffff0e7224 */ /* 0x000fe200078e0a0e */
[C---:B------:R-:W-:Y:S01]  /*1b50*/  ISETP.GT.U32.AND P0, PT, R8.reuse, R142, PT ;  /* 0x0000008e0800720c */ /* 0x040fe20003f04070 */
[--C-:B------:R-:W-:Y:S02]  /*1b60*/  @!P2 IMAD.IADD R141, R141, 0x1, -R8.reuse ;  /* 0x000000018d8da824 */ /* 0x100fe400078e0a08 */
[----:B------:R-:W-:Y:S01]  /*1b70*/  IMAD R243, R8, R14, R243 ;  /* 0x0000000e08f37224 */ /* 0x000fe200078e02f3 */
[----:B------:R-:W-:Y:S01]  /*1b80*/  IABS R14, R22 ;  /* 0x00000016000e7213 */ /* 0x000fe20000000000 */
[--C-:B------:R-:W-:Y:S01]  /*1b90*/  @!P5 IMAD.IADD R152, R152, 0x1, -R8.reuse ;  /* 0x000000019898d824 */ /* 0x100fe200078e0a08 */
[----:B------:R-:W-:Y:S01]  /*1ba0*/  ISETP.GT.U32.AND P1, PT, R8, R150, PT ;  /* 0x000000960800720c */ /* 0x000fe20003f24070 */
[----:B------:R-:W-:Y:S02]  /*1bb0*/  @!P4 IMAD.IADD R7, R7, 0x1, -R8 ;  /* 0x000000010707c824 */ /* 0x000fe400078e0a08 */
[----:B------:R-:W-:-:S04]  /*1bc0*/  IMAD.HI.U32 R10, R10, R14, RZ ;  /* 0x0000000e0a0a7227 */ /* 0x000fc800078e00ff */
[----:B------:R-:W-:Y:S02]  /*1bd0*/  IMAD.MOV R10, RZ, RZ, -R10 ;  /* 0x000000ffff0a7224 */ /* 0x000fe400078e0a0a */
[----:B------:R-:W-:Y:S02]  /*1be0*/  IMAD.MOV R15, RZ, RZ, -R15 ;  /* 0x000000ffff0f7224 */ /* 0x000fe400078e0a0f */
[----:B------:R-:W-:Y:S01]  /*1bf0*/  IMAD R14, R6, R10, R14 ;  /* 0x0000000a060e7224 */ /* 0x000fe200078e020e */
[----:B------:R-:W-:Y:S01]  /*1c00*/  ISETP.GT.U32.AND P2, PT, R8, R148, PT ;  /* 0x000000940800720c */ /* 0x000fe20003f44070 */
[----:B------:R-:W-:-:S03]  /*1c10*/  IMAD.HI.U32 R13, R9, R136, RZ ;  /* 0x00000088090d7227 */ /* 0x000fc600078e00ff */
[----:B------:R-:W-:Y:S01]  /*1c20*/  ISETP.GT.U32.AND P3, PT, R6, R14, PT ;  /* 0x0000000e0600720c */ /* 0x000fe20003f64070 */
[----:B------:R-:W-:Y:S01]  /*1c30*/  @!P6 IMAD.IADD R149, R149, 0x1, -R8 ;  /* 0x000000019595e824 */ /* 0x000fe200078e0a08 */
[C---:B------:R-:W-:Y:S01]  /*1c40*/  ISETP.GT.U32.AND P5, PT, R8.reuse, R145, PT ;  /* 0x000000910800720c */ /* 0x040fe20003fa4070 */
[C---:B------:R-:W-:Y:S01]  /*1c50*/  IMAD R140, R8.reuse, R15, R140 ;  /* 0x0000000f088c7224 */ /* 0x040fe200078e028c */
[----:B------:R-:W-:Y:S01]  /*1c60*/  ISETP.GT.U32.AND P4, PT, R8, R144, PT ;  /* 0x000000900800720c */ /* 0x000fe20003f84070 */
[----:B------:R-:W-:Y:S02]  /*1c70*/  IMAD.MOV R13, RZ, RZ, -R13 ;  /* 0x000000ffff0d7224 */ /* 0x000fe400078e0a0d */
[----:B------:R-:W-:-:S04]  /*1c80*/  IMAD.HI.U32 R15, R9, R133, RZ ;  /* 0x00000085090f7227 */ /* 0x000fc800078e00ff */
[----:B------:R-:W-:Y:S02]  /*1c90*/  @!P0 IMAD.IADD R142, R142, 0x1, -R8 ;  /* 0x000000018e8e8824 */ /* 0x000fe400078e0a08 */
[----:B------:R-:W-:Y:S01]  /*1ca0*/  @!P3 IMAD.IADD R14, R14, 0x1, -R6 ;  /* 0x000000010e0eb824 */ /* 0x000fe200078e0a06 */
[C---:B------:R-:W-:Y:S01]  /*1cb0*/  ISETP.GT.U32.AND P3, PT, R8.reuse, R146, PT ;  /* 0x000000920800720c */ /* 0x040fe20003f64070 */
[C---:B------:R-:W-:Y:S01]  /*1cc0*/  IMAD R136, R8.reuse, R13, R136 ;  /* 0x0000000d08887224 */ /* 0x040fe200078e0288 */
[----:B------:R-:W-:Y:S01]  /*1cd0*/  ISETP.GT.U32.AND P0, PT, R8, R149, PT ;  /* 0x000000950800720c */ /* 0x000fe20003f04070 */
[----:B------:R-:W-:Y:S02]  /*1ce0*/  IMAD.MOV R15, RZ, RZ, -R15 ;  /* 0x000000ffff0f7224 */ /* 0x000fe400078e0a0f */
[--C-:B------:R-:W-:Y:S01]  /*1cf0*/  @!P1 IMAD.IADD R150, R150, 0x1, -R8.reuse ;  /* 0x0000000196969824 */ /* 0x100fe200078e0a08 */
[----:B------:R-:W-:Y:S01]  /*1d00*/  ISETP.GT.U32.AND P1, PT, R8, R142, PT ;  /* 0x0000008e0800720c */ /* 0x000fe20003f24070 */
[--C-:B------:R-:W-:Y:S01]  /*1d10*/  @!P2 IMAD.IADD R148, R148, 0x1, -R8.reuse ;  /* 0x000000019494a824 */ /* 0x100fe200078e0a08 */
[C---:B------:R-:W-:Y:S01]  /*1d20*/  ISETP.GT.U32.AND P6, PT, R8.reuse, R140, PT ;  /* 0x0000008c0800720c */ /* 0x040fe20003fc4070 */
[----:B------:R-:W-:Y:S01]  /*1d30*/  @!P5 IMAD.IADD R145, R145, 0x1, -R8 ;  /* 0x000000019191d824 */ /* 0x000fe200078e0a08 */
[C---:B------:R-:W-:Y:S01]  /*1d40*/  ISETP.GT.U32.AND P2, PT, R8.reuse, R138, PT ;  /* 0x0000008a0800720c */ /* 0x040fe20003f44070 */
[C---:B------:R-:W-:Y:S01]  /*1d50*/  IMAD R133, R8.reuse, R15, R133 ;  /* 0x0000000f08857224 */ /* 0x040fe200078e0285 */
[----:B------:R-:W-:Y:S01]  /*1d60*/  ISETP.GT.U32.AND P5, PT, R8, R136, PT ;  /* 0x000000880800720c */ /* 0x000fe20003fa4070 */
[----:B------:R-:W-:-:S04]  /*1d70*/  IMAD.HI.U32 R13, R9, R129, RZ ;  /* 0x00000081090d7227 */ /* 0x000fc800078e00ff */
[----:B------:R-:W-:Y:S01]  /*1d80*/  @!P4 IMAD.IADD R144, R144, 0x1, -R8 ;  /* 0x000000019090c824 */ /* 0x000fe200078e0a08 */
[----:B------:R-:W-:Y:S01]  /*1d90*/  ISETP.GT.U32.AND P4, PT, R8, R134, PT ;  /* 0x000000860800720c */ /* 0x000fe20003f84070 */
[----:B------:R-:W-:-:S04]  /*1da0*/  IMAD.HI.U32 R15, R9, R126, RZ ;  /* 0x0000007e090f7227 */ /* 0x000fc800078e00ff */
[----:B------:R-:W-:Y:S02]  /*1db0*/  IMAD.MOV R13, RZ, RZ, -R13 ;  /* 0x000000ffff0d7224 */ /* 0x000fe400078e0a0d */
[----:B------:R-:W-:Y:S02]  /*1dc0*/  IMAD.MOV R15, RZ, RZ, -R15 ;  /* 0x000000ffff0f7224 */ /* 0x000fe400078e0a0f */
[--C-:B------:R-:W-:Y:S01]  /*1dd0*/  @!P3 IMAD.IADD R146, R146, 0x1, -R8.reuse ;  /* 0x000000019292b824 */ /* 0x100fe200078e0a08 */
[C---:B------:R-:W-:Y:S01]  /*1de0*/  ISETP.GT.U32.AND P3, PT, R8.reuse, R137, PT ;  /* 0x000000890800720c */ /* 0x040fe20003f64070 */
[----:B------:R-:W-:Y:S01]  /*1df0*/  @!P0 IMAD.IADD R149, R149, 0x1, -R8 ;  /* 0x0000000195958824 */ /* 0x000fe200078e0a08 */
[C---:B------:R-:W-:Y:S01]  /*1e00*/  ISETP.GT.U32.AND P0, PT, R8.reuse, R141, PT ;  /* 0x0000008d0800720c */ /* 0x040fe20003f04070 */
[C---:B------:R-:W-:Y:S02]  /*1e10*/  IMAD R129, R8.reuse, R13, R129 ;  /* 0x0000000d08817224 */ /* 0x040fe400078e0281 */
[----:B------:R-:W-:-:S02]  /*1e20*/  IMAD R126, R8, R15, R126 ;  /* 0x0000000f087e7224 */ /* 0x000fc400078e027e */
[--C-:B------:R-:W-:Y:S01]  /*1e30*/  @!P1 IMAD.IADD R142, R142, 0x1, -R8.reuse ;  /* 0x000000018e8e9824 */ /* 0x100fe200078e0a08 */
[----:B------:R-:W-:Y:S01]  /*1e40*/  ISETP.GT.U32.AND P1, PT, R8, R133, PT ;  /* 0x000000850800720c */ /* 0x000fe20003f24070 */
[--C-:B------:R-:W-:Y:S02]  /*1e50*/  @!P6 IMAD.IADD R140, R140, 0x1, -R8.reuse ;  /* 0x000000018c8ce824 */ /* 0x100fe400078e0a08 */
[--C-:B------:R-:W-:Y:S01]  /*1e60*/  @!P2 IMAD.IADD R138, R138, 0x1, -R8.reuse ;  /* 0x000000018a8aa824 */ /* 0x100fe200078e0a08 */
[----:B------:R-:W-:Y:S01]  /*1e70*/  ISETP.GT.U32.AND P2, PT, R8, R129, PT ;  /* 0x000000810800720c */ /* 0x000fe20003f44070 */
[--C-:B------:R-:W-:Y:S01]  /*1e80*/  @!P5 IMAD.IADD R136, R136, 0x1, -R8.reuse ;  /* 0x000000018888d824 */ /* 0x100fe200078e0a08 */
[----:B------:R-:W-:Y:S01]  /*1e90*/  ISETP.GT.U32.AND P5, PT, R8, R126, PT ;  /* 0x0000007e0800720c */ /* 0x000fe20003fa4070 */
[--C-:B------:R-:W-:Y:S01]  /*1ea0*/  @!P4 IMAD.IADD R134, R134, 0x1, -R8.reuse ;  /* 0x000000018686c824 */ /* 0x100fe200078e0a08 */
[C---:B------:R-:W-:Y:S02]  /*1eb0*/  ISETP.GT.U32.AND P4, PT, R8.reuse, R125, PT ;  /* 0x0000007d0800720c */ /* 0x040fe40003f84070 */
[C---:B------:R-:W-:Y:S01]  /*1ec0*/  ISETP.GT.U32.AND P6, PT, R8.reuse, R140, PT ;  /* 0x0000008c0800720c */ /* 0x040fe20003fc4070 */
[--C-:B------:R-:W-:Y:S01]  /*1ed0*/  @!P3 IMAD.IADD R137, R137, 0x1, -R8.reuse ;  /* 0x000000018989b824 */ /* 0x100fe200078e0a08 */
[C---:B------:R-:W-:Y:S01]  /*1ee0*/  ISETP.GT.U32.AND P3, PT, R8.reuse, R128, PT ;  /* 0x000000800800720c */ /* 0x040fe20003f64070 */
[----:B------:R-:W-:Y:S01]  /*1ef0*/  @!P0 IMAD.IADD R141, R141, 0x1, -R8 ;  /* 0x000000018d8d8824 */ /* 0x000fe200078e0a08 */
[----:B------:R-:W-:Y:S01]  /*1f00*/  ISETP.GT.U32.AND P0, PT, R8, R132, PT ;  /* 0x000000840800720c */ /* 0x000fe20003f04070 */
[----:B------:R-:W-:-:S04]  /*1f10*/  IMAD.HI.U32 R13, R9, R122, RZ ;  /* 0x0000007a090d7227 */ /* 0x000fc800078e00ff */
[--C-:B------:R-:W-:Y:S01]  /*1f20*/  @!P1 IMAD.IADD R133, R133, 0x1, -R8.reuse ;  /* 0x0000000185859824 */ /* 0x100fe200078e0a08 */
[C---:B------:R-:W-:Y:S01]  /*1f30*/  ISETP.GT.U32.AND P1, PT, R8.reuse, R124, PT ;  /* 0x0000007c0800720c */ /* 0x040fe20003f24070 */
[----:B------:R-:W-:Y:S02]  /*1f40*/  IMAD.MOV R13, RZ, RZ, -R13 ;  /* 0x000000ffff0d7224 */ /* 0x000fe400078e0a0d */
[--C-:B------:R-:W-:Y:S01]  /*1f50*/  @!P2 IMAD.IADD R129, R129, 0x1, -R8.reuse ;  /* 0x000000018181a824 */ /* 0x100fe200078e0a08 */
[----:B------:R-:W-:Y:S01]  /*1f60*/  ISETP.GT.U32.AND P2, PT, R8, R137, PT ;  /* 0x000000890800720c */ /* 0x000fe20003f44070 */
[--C-:B------:R-:W-:Y:S01]  /*1f70*/  @!P5 IMAD.IADD R126, R126, 0x1, -R8.reuse ;  /* 0x000000017e7ed824 */ /* 0x100fe200078e0a08 */
[C---:B------:R-:W-:Y:S01]  /*1f80*/  ISETP.GT.U32.AND P5, PT, R8.reuse, R134, PT ;  /* 0x000000860800720c */ /* 0x040fe20003fa4070 */
[----:B------:R-:W-:Y:S01]  /*1f90*/  @!P4 IMAD.IADD R125, R125, 0x1, -R8 ;  /* 0x000000017d7dc824 */ /* 0x000fe200078e0a08 */
[C---:B------:R-:W-:Y:S01]  /*1fa0*/  ISETP.GT.U32.AND P4, PT, R8.reuse, R133, PT ;  /* 0x000000850800720c */ /* 0x040fe20003f84070 */
[----:B------:R-:W-:-:S02]  /*1fb0*/  IMAD R122, R8, R13, R122 ;  /* 0x0000000d087a7224 */ /* 0x000fc400078e027a */
[--C-:B------:R-:W-:Y:S01]  /*1fc0*/  @!P6 IMAD.IADD R140, R140, 0x1, -R8.reuse ;  /* 0x000000018c8ce824 */ /* 0x100fe200078e0a08 */
[----:B------:R-:W-:Y:S01]  /*1fd0*/  ISETP.GT.U32.AND P6, PT, R8, R130, PT ;  /* 0x000000820800720c */ /* 0x000fe20003fc4070 */
[--C-:B------:R-:W-:Y:S01]  /*1fe0*/  @!P3 IMAD.IADD R128, R128, 0x1, -R8.reuse ;  /* 0x000000018080b824 */ /* 0x100fe200078e0a08 */
[----:B------:R-:W-:Y:S01]  /*1ff0*/  ISETP.GT.U32.AND P3, PT, R8, R136, PT ;  /* 0x000000880800720c */ /* 0x000fe20003f64070 */
[--C-:B------:R-:W-:Y:S01]  /*2000*/  @!P0 IMAD.IADD R132, R132, 0x1, -R8.reuse ;  /* 0x0000000184848824 */ /* 0x100fe200078e0a08 */
[----:B------:R-:W-:Y:S01]  /*2010*/  ISETP.GT.U32.AND P0, PT, R8, R122, PT ;  /* 0x0000007a0800720c */ /* 0x000fe20003f04070 */
[----:B------:R-:W-:Y:S01]  /*2020*/  @!P1 IMAD.IADD R124, R124, 0x1, -R8 ;  /* 0x000000017c7c9824 */ /* 0x000fe200078e0a08 */
[----:B------:R-:W-:Y:S01]  /*2030*/  IABS R116, R245 ;  /* 0x000000f500747213 */ /* 0x000fe20000000000 */
[----:B------:R-:W-:Y:S01]  /*2040*/  IMAD.HI.U32 R15, R9, R120, RZ ;  /* 0x00000078090f7227 */ /* 0x000fe200078e00ff */
[----:B------:R-:W-:-:S03]  /*2050*/  ISETP.GT.U32.AND P1, PT, R8, R132, PT ;  /* 0x000000840800720c */ /* 0x000fc60003f24070 */
[--C-:B------:R-:W-:Y:S01]  /*2060*/  @!P2 IMAD.IADD R137, R137, 0x1, -R8.reuse ;  /* 0x000000018989a824 */ /* 0x100fe200078e0a08 */
[----:B------:R-:W-:Y:S01]  /*2070*/  ISETP.GT.U32.AND P2, PT, R8, R129, PT ;  /* 0x000000810800720c */ /* 0x000fe20003f44070 */
[--C-:B------:R-:W-:Y:S01]  /*2080*/  @!P5 IMAD.IADD R134, R134, 0x1, -R8.reuse ;  /* 0x000000018686d824 */ /* 0x100fe200078e0a08 */
[C---:B------:R-:W-:Y:S01]  /*2090*/  ISETP.GT.U32.AND P5, PT, R8.reuse, R126, PT ;  /* 0x0000007e0800720c */ /* 0x040fe20003fa4070 */
[----:B------:R-:W-:Y:S01]  /*20a0*/  @!P4 IMAD.IADD R133, R133, 0x1, -R8 ;  /* 0x000000018585c824 */ /* 0x000fe200078e0a08 */
[----:B------:R-:W-:Y:S01]  /*20b0*/  ISETP.GT.U32.AND P4, PT, R8, R125, PT ;  /* 0x0000007d0800720c */ /* 0x000fe20003f84070 */
[----:B------:R-:W-:Y:S01]  /*20c0*/  IMAD.HI.U32 R12, R9, R117, RZ ;  /* 0x00000075090c7227 */ /* 0x000fe200078e00ff */
[----:B------:R-:W-:-:S03]  /*20d0*/  IABS R113, R242 ;  /* 0x000000f200717213 */ /* 0x000fc60000000000 */
[----:B------:R-:W-:Y:S02]  /*20e0*/  IMAD.MOV R15, RZ, RZ, -R15 ;  /* 0x000000ffff0f7224 */ /* 0x000fe400078e0a0f */
[----:B------:R-:W-:-:S04]  /*20f0*/  IMAD.HI.U32 R13, R9, R116, RZ ;  /* 0x00000074090d7227 */ /* 0x000fc800078e00ff */
[----:B------:R-:W-:Y:S02]  /*2100*/  @!P6 IMAD.IADD R130, R130, 0x1, -R8 ;  /* 0x000000018282e824 */ /* 0x000fe400078e0a08 */
[----:B------:R-:W-:Y:S02]  /*2110*/  IMAD.MOV R12, RZ, RZ, -R12 ;  /* 0x000000ffff0c7224 */ /* 0x000fe400078e0a0c */
[----:B------:R-:W-:Y:S01]  /*2120*/  @!P3 IMAD.IADD R136, R136, 0x1, -R8 ;  /* 0x000000018888b824 */ /* 0x000fe200078e0a08 */
[C---:B------:R-:W-:Y:S01]  /*2130*/  ISETP.GT.U32.AND P3, PT, R8.reuse, R128, PT ;  /* 0x000000800800720c */ /* 0x040fe20003f64070 */
[----:B------:R-:W-:Y:S01]  /*2140*/  IMAD R120, R8, R15, R120 ;  /* 0x0000000f08787224 */ /* 0x000fe200078e0278 */
[----:B------:R-:W-:Y:S01]  /*2150*/  LOP3.LUT R232, R2, 0x44, RZ, 0xfc, !PT ;  /* 0x0000004402e87812 */ /* 0x000fe200078efcff */
[----:B------:R-:W-:Y:S01]  /*2160*/  IMAD.MOV R13, RZ, RZ, -R13 ;  /* 0x000000ffff0d7224 */ /* 0x000fe200078e0a0d */
[----:B------:R-:W-:Y:S01]  /*2170*/  ISETP.GT.U32.AND P6, PT, R8, R138, PT ;  /* 0x0000008a0800720c */ /* 0x000fe20003fc4070 */
[----:B------:R-:W-:Y:S01]  /*2180*/  @!P0 IMAD.IADD R122, R122, 0x1, -R8 ;  /* 0x000000017a7a8824 */ /* 0x000fe200078e0a08 */
[----:B------:R-:W-:Y:S01]  /*2190*/  ISETP.GT.U32.AND P0, PT, R8, R130, PT ;  /* 0x000000820800720c */ /* 0x000fe20003f04070 */
[----:B------:R-:W-:Y:S01]  /*21a0*/  IMAD.HI.U32 R15, R9, R113, RZ ;  /* 0x00000071090f7227 */ /* 0x000fe200078e00ff */
[----:B------:R-:W-:-:S03]  /*21b0*/  IABS R110, R238 ;  /* 0x000000ee006e7213 */ /* 0x000fc60000000000 */
[C---:B------:R-:W-:Y:S01]  /*21c0*/  IMAD R117, R8.reuse, R12, R117 ;  /* 0x0000000c08757224 */ /* 0x040fe200078e0275 */
[----:B------:R-:W-:Y:S01]  /*21d0*/  IABS R106, R232 ;  /* 0x000000e8006a7213 */ /* 0x000fe20000000000 */
[----:B------:R-:W-:Y:S02]  /*21e0*/  IMAD R116, R8, R13, R116 ;  /* 0x0000000d08747224 */ /* 0x000fe400078e0274 */
[--C-:B------:R-:W-:Y:S01]  /*21f0*/  @!P1 IMAD.IADD R132, R132, 0x1, -R8.reuse ;  /* 0x0000000184849824 */ /* 0x100fe200078e0a08 */
[----:B------:R-:W-:Y:S01]  /*2200*/  ISETP.GT.U32.AND P1, PT, R8, R124, PT ;  /* 0x0000007c0800720c */ /* 0x000fe20003f24070 */
[----:B------:R-:W-:Y:S01]  /*2210*/  IMAD.MOV R15, RZ, RZ, -R15 ;  /* 0x000000ffff0f7224 */ /* 0x000fe200078e0a0f */
[----:B------:R-:W-:Y:S01]  /*2220*/  LOP3.LUT R236, R2, 0x40, RZ, 0xfc, !PT ;  /* 0x0000004002ec7812 */ /* 0x000fe200078efcff */
[--C-:B------:R-:W-:Y:S01]  /*2230*/  @!P2 IMAD.IADD R129, R129, 0x1, -R8.reuse ;  /* 0x000000018181a824 */ /* 0x100fe200078e0a08 */
[----:B------:R-:W-:Y:S01]  /*2240*/  ISETP.GT.U32.AND P2, PT, R8, R120, PT ;  /* 0x000000780800720c */ /* 0x000fe20003f44070 */
[----:B------:R-:W-:Y:S01]  /*2250*/  @!P5 IMAD.IADD R126, R126, 0x1, -R8 ;  /* 0x000000017e7ed824 */ /* 0x000fe200078e0a08 */
[----:B------:R-:W-:Y:S01]  /*2260*/  ISETP.GT.U32.AND P5, PT, R8, R117, PT ;  /* 0x000000750800720c */ /* 0x000fe20003fa4070 */
[----:B------:R-:W-:Y:S01]  /*2270*/  IMAD.HI.U32 R12, R9, R110, RZ ;  /* 0x0000006e090c7227 */ /* 0x000fe200078e00ff */
[----:B------:R-:W-:-:S03]  /*2280*/  IABS R109, R236 ;  /* 0x000000ec006d7213 */ /* 0x000fc60000000000 */
[----:B------:R-:W-:Y:S01]  /*2290*/  @!P4 IMAD.IADD R125, R125, 0x1, -R8 ;  /* 0x000000017d7dc824 */ /* 0x000fe200078e0a08 */
[C---:B------:R-:W-:Y:S01]  /*22a0*/  ISETP.GT.U32.AND P4, PT, R8.reuse, R116, PT ;  /* 0x000000740800720c */ /* 0x040fe20003f84070 */
[----:B------:R-:W-:Y:S01]  /*22b0*/  IMAD R113, R8, R15, R113 ;  /* 0x0000000f08717224 */ /* 0x000fe200078e0271 */
[----:B------:R-:W-:Y:S01]  /*22c0*/  LOP3.LUT R230, R2, 0x46, RZ, 0xfc, !PT ;  /* 0x0000004602e67812 */ /* 0x000fe200078efcff */
[----:B------:R-:W-:-:S04]  /*22d0*/  IMAD.HI.U32 R15, R9, R106, RZ ;  /* 0x0000006a090f7227 */ /* 0x000fc800078e00ff */
[----:B------:R-:W-:Y:S02]  /*22e0*/  IMAD R114, R8, R17, R114 ;  /* 0x0000001108727224 */ /* 0x000fe400078e0272 */
[----:B------:R-:W-:Y:S02]  /*22f0*/  IMAD.MOV R17, RZ, RZ, -R12 ;  /* 0x000000ffff117224 */ /* 0x000fe400078e0a0c */
[--C-:B------:R-:W-:Y:S01]  /*2300*/  @!P3 IMAD.IADD R128, R128, 0x1, -R8.reuse ;  /* 0x000000018080b824 */ /* 0x100fe200078e0a08 */
[----:B------:R-:W-:Y:S01]  /*2310*/  ISETP.GT.U32.AND P3, PT, R8, R118, PT ;  /* 0x000000760800720c */ /* 0x000fe20003f64070 */
[----:B------:R-:W-:Y:S01]  /*2320*/  IMAD.MOV R15, RZ, RZ, -R15 ;  /* 0x000000ffff0f7224 */ /* 0x000fe200078e0a0f */
[----:B------:R-:W-:Y:S01]  /*2330*/  IABS R105, R230 ;  /* 0x000000e600697213 */ /* 0x000fe20000000000 */
[--C-:B------:R-:W-:Y:S01]  /*2340*/  @!P6 IMAD.IADD R138, R138, 0x1, -R8.reuse ;  /* 0x000000018a8ae824 */ /* 0x100fe200078e0a08 */
[----:B------:R-:W-:Y:S01]  /*2350*/  ISETP.GT.U32.AND P6, PT, R8, R122, PT ;  /* 0x0000007a0800720c */ /* 0x000fe20003fc4070 */
[----:B------:R-:W-:Y:S01]  /*2360*/  @!P0 IMAD.IADD R130, R130, 0x1, -R8 ;  /* 0x0000000182828824 */ /* 0x000fe200078e0a08 */
[----:B------:R-:W-:Y:S01]  /*2370*/  ISETP.GT.U32.AND P0, PT, R8, R121, PT ;  /* 0x000000790800720c */ /* 0x000fe20003f04070 */
[----:B------:R-:W-:-:S04]  /*2380*/  IMAD.HI.U32 R13, R9, R109, RZ ;  /* 0x0000006d090d7227 */ /* 0x000fc800078e00ff */
[C---:B------:R-:W-:Y:S02]  /*2390*/  IMAD R110, R8.reuse, R17, R110 ;  /* 0x00000011086e7224 */ /* 0x040fe400078e026e */
[----:B------:R-:W-:Y:S02]  /*23a0*/  IMAD R106, R8, R15, R106 ;  /* 0x0000000f086a7224 */ /* 0x000fe400078e026a */
[----:B------:R-:W-:Y:S01]  /*23b0*/  @!P1 IMAD.IADD R124, R124, 0x1, -R8 ;  /* 0x000000017c7c9824 */ /* 0x000fe200078e0a08 */
[----:B------:R-:W-:Y:S01]  /*23c0*/  ISETP.GT.U32.AND P1, PT, R8, R114, PT ;  /* 0x000000720800720c */ /* 0x000fe20003f24070 */
[----:B------:R-:W-:Y:S02]  /*23d0*/  IMAD.MOV R13, RZ, RZ, -R13 ;  /* 0x000000ffff0d7224 */ /* 0x000fe400078e0a0d */
[----:B------:R-:W-:-:S04]  /*23e0*/  IMAD.HI.U32 R16, R9, R105, RZ ;  /* 0x0000006909107227 */ /* 0x000fc800078e00ff */
[--C-:B------:R-:W-:Y:S01]  /*23f0*/  @!P2 IMAD.IADD R120, R120, 0x1, -R8.reuse ;  /* 0x000000017878a824 */ /* 0x100fe200078e0a08 */
[C---:B------:R-:W-:Y:S01]  /*2400*/  ISETP.GT.U32.AND P2, PT, R8.reuse, R110, PT ;  /* 0x0000006e0800720c */ /* 0x040fe20003f44070 */
[--C-:B------:R-:W-:Y:S01]  /*2410*/  @!P5 IMAD.IADD R117, R117, 0x1, -R8.reuse ;  /* 0x000000017575d824 */ /* 0x100fe200078e0a08 */
[----:B------:R-:W-:Y:S01]  /*2420*/  ISETP.GT.U32.AND P5, PT, R8, R108, PT ;  /* 0x0000006c0800720c */ /* 0x000fe20003fa4070 */
[----:B------:R-:W-:Y:S01]  /*2430*/  @!P4 IMAD.IADD R116, R116, 0x1, -R8 ;  /* 0x000000017474c824 */ /* 0x000fe200078e0a08 */
[C---:B------:R-:W-:Y:S01]  /*2440*/  ISETP.GT.U32.AND P4, PT, R8.reuse, R106, PT ;  /* 0x0000006a0800720c */ /* 0x040fe20003f84070 */
[----:B------:R-:W-:Y:S02]  /*2450*/  IMAD R109, R8, R13, R109 ;  /* 0x0000000d086d7224 */ /* 0x000fe400078e026d */
[----:B------:R-:W-:Y:S02]  /*2460*/  IMAD.MOV R16, RZ, RZ, -R16 ;  /* 0x000000ffff107224 */ /* 0x000fe400078e0a10 */
[----:B------:R-:W-:Y:S01]  /*2470*/  @!P3 IMAD.IADD R118, R118, 0x1, -R8 ;  /* 0x000000017676b824 */ /* 0x000fe200078e0a08 */
[C---:B------:R-:W-:Y:S01]  /*2480*/  ISETP.GT.U32.AND P3, PT, R8.reuse, R109, PT ;  /* 0x0000006d0800720c */ /* 0x040fe20003f64070 */
[----:B------:R-:W-:-:S02]  /*2490*/  IMAD R105, R8, R16, R105 ;  /* 0x0000001008697224 */ /* 0x000fc400078e0269 */
[--C-:B------:R-:W-:Y:S01]  /*24a0*/  @!P6 IMAD.IADD R122, R122, 0x1, -R8.reuse ;  /* 0x000000017a7ae824 */ /* 0x100fe200078e0a08 */
[C---:B------:R-:W-:Y:S01]  /*24b0*/  ISETP.GT.U32.AND P6, PT, R8.reuse, R113, PT ;  /* 0x000000710800720c */ /* 0x040fe20003fc4070 */
[--C-:B------:R-:W-:Y:S01]  /*24c0*/  @!P0 IMAD.IADD R121, R121, 0x1, -R8.reuse ;  /* 0x0000000179798824 */ /* 0x100fe200078e0a08 */
[----:B------:R-:W-:Y:S01]  /*24d0*/  ISETP.GT.U32.AND P0, PT, R8, R112, PT ;  /* 0x000000700800720c */ /* 0x000fe20003f04070 */
[--C-:B------:R-:W-:Y:S01]  /*24e0*/  @!P1 IMAD.IADD R114, R114, 0x1, -R8.reuse ;  /* 0x0000000172729824 */ /* 0x100fe200078e0a08 */
[----:B------:R-:W-:Y:S01]  /*24f0*/  ISETP.GT.U32.AND P1, PT, R8, R105, PT ;  /* 0x000000690800720c */ /* 0x000fe20003f24070 */
[--C-:B------:R-:W-:Y:S01]  /*2500*/  @!P2 IMAD.IADD R110, R110, 0x1, -R8.reuse ;  /* 0x000000016e6ea824 */ /* 0x100fe200078e0a08 */
[----:B------:R-:W-:Y:S01]  /*2510*/  ISETP.GT.U32.AND P2, PT, R8, R118, PT ;  /* 0x000000760800720c */ /* 0x000fe20003f44070 */
[--C-:B------:R-:W-:Y:S01]  /*2520*/  @!P5 IMAD.IADD R108, R108, 0x1, -R8.reuse ;  /* 0x000000016c6cd824 */ /* 0x100fe200078e0a08 */
[----:B------:R-:W-:Y:S01]  /*2530*/  ISETP.GT.U32.AND P5, PT, R8, R116, PT ;  /* 0x000000740800720c */ /* 0x000fe20003fa4070 */
[----:B------:R-:W-:Y:S01]  /*2540*/  @!P4 IMAD.IADD R106, R106, 0x1, -R8 ;  /* 0x000000016a6ac824 */ /* 0x000fe200078e0a08 */
[----:B------:R-:W-:-:S02]  /*2550*/  ISETP.GT.U32.AND P4, PT, R8, R114, PT ;  /* 0x000000720800720c */ /* 0x000fc40003f84070 */
[C---:B------:R-:W-:Y:S02]  /*2560*/  LOP3.LUT R229, R2.reuse, 0x48, RZ, 0xfc, !PT ;  /* 0x0000004802e57812 */ /* 0x040fe400078efcff */
[C---:B------:R-:W-:Y:S01]  /*2570*/  LOP3.LUT R228, R2.reuse, 0x4a, RZ, 0xfc, !PT ;  /* 0x0000004a02e47812 */ /* 0x040fe200078efcff */
[--C-:B------:R-:W-:Y:S01]  /*2580*/  @!P3 IMAD.IADD R109, R109, 0x1, -R8.reuse ;  /* 0x000000016d6db824 */ /* 0x100fe200078e0a08 */
[----:B------:R-:W-:Y:S01]  /*2590*/  LOP3.LUT R224, R2, 0x50, RZ, 0xfc, !PT ;  /* 0x0000005002e07812 */ /* 0x000fe200078efcff */
[--C-:B------:R-:W-:Y:S01]  /*25a0*/  @!P6 IMAD.IADD R113, R113, 0x1, -R8.reuse ;  /* 0x000000017171e824 */ /* 0x100fe200078e0a08 */
[----:B------:R-:W-:Y:S01]  /*25b0*/  IABS R104, R229 ;  /* 0x000000e500687213 */ /* 0x000fe20000000000 */
[----:B------:R-:W-:Y:S01]  /*25c0*/  @!P0 IMAD.IADD R112, R112, 0x1, -R8 ;  /* 0x0000000170708824 */ /* 0x000fe200078e0a08 */
[----:B------:R-:W-:Y:S02]  /*25d0*/  IABS R102, R228 ;  /* 0x000000e400667213 */ /* 0x000fe40000000000 */
[----:B------:R-:W-:-:S02]  /*25e0*/  ISETP.GT.U32.AND P3, PT, R8, R117, PT ;  /* 0x000000750800720c */ /* 0x000fc40003f64070 */
[----:B------:R-:W-:Y:S02]  /*25f0*/  LOP3.LUT R222, R2, 0x52, RZ, 0xfc, !PT ;  /* 0x0000005202de7812 */ /* 0x000fe400078efcff */
[----:B------:R-:W-:Y:S01]  /*2600*/  ISETP.GT.U32.AND P0, PT, R8, R120, PT ;  /* 0x000000780800720c */ /* 0x000fe20003f04070 */
[----:B------:R-:W-:Y:S01]  /*2610*/  @!P1 IMAD.IADD R105, R105, 0x1, -R8 ;  /* 0x0000000169699824 */ /* 0x000fe200078e0a08 */
[----:B------:R-:W-:Y:S01]  /*2620*/  IABS R97, R224 ;  /* 0x000000e000617213 */ /* 0x000fe20000000000 */
[C---:B------:R-:W-:Y:S01]  /*2630*/  IMAD.HI.U32 R12, R9.reuse, R104, RZ ;  /* 0x00000068090c7227 */ /* 0x040fe200078e00ff */
[----:B------:R-:W-:Y:S02]  /*2640*/  LOP3.LUT R221, R2, 0x54, RZ, 0xfc, !PT ;  /* 0x0000005402dd7812 */ /* 0x000fe400078efcff */
[----:B------:R-:W-:Y:S01]  /*2650*/  IABS R96, R222 ;  /* 0x000000de00607213 */ /* 0x000fe20000000000 */
[----:B------:R-:W-:Y:S01]  /*2660*/  IMAD.HI.U32 R13, R9, R102, RZ ;  /* 0x00000066090d7227 */ /* 0x000fe200078e00ff */
[----:B------:R-:W-:-:S02]  /*2670*/  ISETP.GT.U32.AND P6, PT, R8, R121, PT ;  /* 0x000000790800720c */ /* 0x000fc40003fc4070 */
[----:B------:R-:W-:Y:S01]  /*2680*/  ISETP.GT.U32.AND P1, PT, R8, R113, PT ;  /* 0x000000710800720c */ /* 0x000fe20003f24070 */
[--C-:B------:R-:W-:Y:S01]  /*2690*/  @!P2 IMAD.IADD R118, R118, 0x1, -R8.reuse ;  /* 0x000000017676a824 */ /* 0x100fe200078e0a08 */
[----:B------:R-:W-:Y:S01]  /*26a0*/  LOP3.LUT R225, R2, 0x4e, RZ, 0xfc, !PT ;  /* 0x0000004e02e17812 */ /* 0x000fe200078efcff */
[--C-:B------:R-:W-:Y:S01]  /*26b0*/  @!P5 IMAD.IADD R116, R116, 0x1, -R8.reuse ;  /* 0x000000017474d824 */ /* 0x100fe200078e0a08 */
[----:B------:R-:W-:Y:S01]  /*26c0*/  ISETP.GT.U32.AND P2, PT, R8, R110, PT ;  /* 0x0000006e0800720c */ /* 0x000fe20003f44070 */
[----:B------:R-:W-:Y:S01]  /*26d0*/  @!P4 IMAD.IADD R114, R114, 0x1, -R8 ;  /* 0x000000017272c824 */ /* 0x000fe200078e0a08 */
[C---:B------:R-:W-:Y:S01]  /*26e0*/  ISETP.GT.U32.AND P5, PT, R8.reuse, R108, PT ;  /* 0x0000006c0800720c */ /* 0x040fe20003fa4070 */
[----:B------:R-:W-:Y:S01]  /*26f0*/  IMAD.HI.U32 R16, R9, R97, RZ ;  /* 0x0000006109107227 */ /* 0x000fe200078e00ff */
[----:B------:R-:W-:Y:S02]  /*2700*/  IABS R93, R221 ;  /* 0x000000dd005d7213 */ /* 0x000fe40000000000 */
[----:B------:R-:W-:Y:S01]  /*2710*/  ISETP.GT.U32.AND P4, PT, R8, R106, PT ;  /* 0x0000006a0800720c */ /* 0x000fe20003f84070 */
[----:B------:R-:W-:Y:S01]  /*2720*/  IMAD.MOV R17, RZ, RZ, -R12 ;  /* 0x000000ffff117224 */ /* 0x000fe200078e0a0c */
[----:B------:R-:W-:Y:S01]  /*2730*/  IABS R100, R225 ;  /* 0x000000e100647213 */ /* 0x000fe20000000000 */
[----:B------:R-:W-:-:S02]  /*2740*/  IMAD.MOV R13, RZ, RZ, -R13 ;  /* 0x000000ffff0d7224 */ /* 0x000fc400078e0a0d */
[----:B------:R-:W-:Y:S01]  /*2750*/  IMAD.HI.U32 R12, R9, R96, RZ ;  /* 0x00000060090c7227 */ /* 0x000fe200078e00ff */
[C---:B------:R-:W-:Y:S02]  /*2760*/  LOP3.LUT R217, R2.reuse, 0x5a, RZ, 0xfc, !PT ;  /* 0x0000005a02d97812 */ /* 0x040fe400078efcff */
[----:B------:R-:W-:Y:S01]  /*2770*/  LOP3.LUT R214, R2, 0x5e, RZ, 0xfc, !PT ;  /* 0x0000005e02d67812 */ /* 0x000fe200078efcff */
[----:B------:R-:W-:Y:S02]  /*2780*/  IMAD.MOV R16, RZ, RZ, -R16 ;  /* 0x000000ffff107224 */ /* 0x000fe400078e0a10 */
[C---:B------:R-:W-:Y:S02]  /*2790*/  IMAD R104, R8.reuse, R17, R104 ;  /* 0x0000001108687224 */ /* 0x040fe400078e0268 */
[C---:B------:R-:W-:Y:S02]  /*27a0*/  IMAD R102, R8.reuse, R13, R102 ;  /* 0x0000000d08667224 */ /* 0x040fe400078e0266 */
[----:B------:R-:W-:Y:S01]  /*27b0*/  @!P3 IMAD.IADD R117, R117, 0x1, -R8 ;  /* 0x000000017575b824 */ /* 0x000fe200078e0a08 */
[----:B------:R-:W-:Y:S01]  /*27c0*/  ISETP.GT.U32.AND P3, PT, R8, R109, PT ;  /* 0x0000006d0800720c */ /* 0x000fe20003f64070 */
[----:B------:R-:W-:Y:S01]  /*27d0*/  IMAD.HI.U32 R13, R9, R93, RZ ;  /* 0x0000005d090d7227 */ /* 0x000fe200078e00ff */
[----:B------:R-:W-:-:S03]  /*27e0*/  IABS R88, R217 ;  /* 0x000000d900587213 */ /* 0x000fc60000000000 */
[----:B------:R-:W-:Y:S02]  /*27f0*/  IMAD.MOV R17, RZ, RZ, -R12 ;  /* 0x000000ffff117224 */ /* 0x000fe400078e0a0c */
[----:B------:R-:W-:Y:S01]  /*2800*/  @!P0 IMAD.IADD R120, R120, 0x1, -R8 ;  /* 0x0000000178788824 */ /* 0x000fe200078e0a08 */
[----:B------:R-:W-:Y:S01]  /*2810*/  ISETP.GT.U32.AND P0, PT, R8, R112, PT ;  /* 0x000000700800720c */ /* 0x000fe20003f04070 */
[----:B------:R-:W-:Y:S01]  /*2820*/  IMAD.HI.U32 R15, R9, R100, RZ ;  /* 0x00000064090f7227 */ /* 0x000fe200078e00ff */
[----:B------:R-:W-:-:S03]  /*2830*/  IABS R84, R214 ;  /* 0x000000d600547213 */ /* 0x000fc60000000000 */
[C---:B------:R-:W-:Y:S02]  /*2840*/  IMAD R97, R8.reuse, R16, R97 ;  /* 0x0000001008617224 */ /* 0x040fe400078e0261 */
[----:B------:R-:W-:Y:S02]  /*2850*/  IMAD.MOV R13, RZ, RZ, -R13 ;  /* 0x000000ffff0d7224 */ /* 0x000fe400078e0a0d */
[C---:B------:R-:W-:Y:S02]  /*2860*/  IMAD R96, R8.reuse, R17, R96 ;  /* 0x0000001108607224 */ /* 0x040fe400078e0260 */
[--C-:B------:R-:W-:Y:S01]  /*2870*/  @!P6 IMAD.IADD R121, R121, 0x1, -R8.reuse ;  /* 0x000000017979e824 */ /* 0x100fe200078e0a08 */
[C---:B------:R-:W-:Y:S01]  /*2880*/  ISETP.GT.U32.AND P6, PT, R8.reuse, R105, PT ;  /* 0x000000690800720c */ /* 0x040fe20003fc4070 */
[--C-:B------:R-:W-:Y:S01]  /*2890*/  @!P1 IMAD.IADD R113, R113, 0x1, -R8.reuse ;  /* 0x0000000171719824 */ /* 0x100fe200078e0a08 */
[----:B------:R-:W-:Y:S01]  /*28a0*/  ISETP.GT.U32.AND P1, PT, R8, R104, PT ;  /* 0x000000680800720c */ /* 0x000fe20003f24070 */
[----:B------:R-:W-:Y:S01]  /*28b0*/  IMAD.MOV R15, RZ, RZ, -R15 ;  /* 0x000000ffff0f7224 */ /* 0x000fe200078e0a0f */
[----:B------:R-:W-:Y:S01]  /*28c0*/  LOP3.LUT R216, R2, 0x5c, RZ, 0xfc, !PT ;  /* 0x0000005c02d87812 */ /* 0x000fe200078efcff */
[--C-:B------:R-:W-:Y:S01]  /*28d0*/  @!P2 IMAD.IADD R110, R110, 0x1, -R8.reuse ;  /* 0x000000016e6ea824 */ /* 0x100fe200078e0a08 */
[----:B------:R-:W-:Y:S01]  /*28e0*/  LOP3.LUT R218, R2, 0x58, RZ, 0xfc, !PT ;  /* 0x0000005802da7812 */ /* 0x000fe200078efcff */
[----:B------:R-:W-:Y:S01]  /*28f0*/  @!P5 IMAD.IADD R108, R108, 0x1, -R8 ;  /* 0x000000016c6cd824 */ /* 0x000fe200078e0a08 */
[C---:B------:R-:W-:Y:S01]  /*2900*/  ISETP.GT.U32.AND P2, PT, R8.reuse, R101, PT ;  /* 0x000000650800720c */ /* 0x040fe20003f44070 */
[----:B------:R-:W-:Y:S01]  /*2910*/  IMAD.HI.U32 R16, R9, R88, RZ ;  /* 0x0000005809107227 */ /* 0x000fe200078e00ff */
[----:B------:R-:W-:-:S03]  /*2920*/  ISETP.GT.U32.AND P5, PT, R8, R97, PT ;  /* 0x000000610800720c */ /* 0x000fc60003fa4070 */
[----:B------:R-:W-:Y:S02]  /*2930*/  IMAD R93, R8, R13, R93 ;  /* 0x0000000d085d7224 */ /* 0x000fe400078e025d */
[----:B------:R-:W-:Y:S01]  /*2940*/  @!P4 IMAD.IADD R106, R106, 0x1, -R8 ;  /* 0x000000016a6ac824 */ /* 0x000fe200078e0a08 */
[C---:B------:R-:W-:Y:S01]  /*2950*/  ISETP.GT.U32.AND P4, PT, R8.reuse, R96, PT ;  /* 0x000000600800720c */ /* 0x040fe20003f84070 */
[----:B------:R-:W-:Y:S01]  /*2960*/  IMAD R100, R8, R15, R100 ;  /* 0x0000000f08647224 */ /* 0x000fe200078e0264 */
[----:B------:R-:W-:Y:S01]  /*2970*/  IABS R85, R216 ;  /* 0x000000d800557213 */ /* 0x000fe20000000000 */
[----:B------:R-:W-:Y:S01]  /*2980*/  IMAD.HI.U32 R13, R9, R84, RZ ;  /* 0x00000054090d7227 */ /* 0x000fe200078e00ff */
[----:B------:R-:W-:-:S03]  /*2990*/  IABS R89, R218 ;  /* 0x000000da00597213 */ /* 0x000fc60000000000 */
[----:B------:R-:W-:Y:S02]  /*29a0*/  IMAD.MOV R21, RZ, RZ, -R16 ;  /* 0x000000ffff157224 */ /* 0x000fe400078e0a10 */
[----:B------:R-:W-:Y:S02]  /*29b0*/  IMAD.MOV R13, RZ, RZ, -R13 ;  /* 0x000000ffff0d7224 */ /* 0x000fe400078e0a0d */
[--C-:B------:R-:W-:Y:S01]  /*29c0*/  @!P3 IMAD.IADD R109, R109, 0x1, -R8.reuse ;  /* 0x000000016d6db824 */ /* 0x100fe200078e0a08 */
[----:B------:R-:W-:Y:S01]  /*29d0*/  ISETP.GT.U32.AND P3, PT, R8, R100, PT ;  /* 0x000000640800720c */ /* 0x000fe20003f64070 */
[----:B------:R-:W-:Y:S01]  /*29e0*/  @!P0 IMAD.IADD R112, R112, 0x1, -R8 ;  /* 0x0000000170708824 */ /* 0x000fe200078e0a08 */
[----:B------:R-:W-:Y:S01]  /*29f0*/  ISETP.GT.U32.AND P0, PT, R8, R102, PT ;  /* 0x000000660800720c */ /* 0x000fe20003f04070 */
[----:B------:R-:W-:-:S04]  /*2a00*/  IMAD.HI.U32 R12, R9, R85, RZ ;  /* 0x00000055090c7227 */ /* 0x000fc800078e00ff */
[----:B------:R-:W-:-:S04]  /*2a10*/  IMAD.HI.U32 R15, R9, R89, RZ ;  /* 0x00000059090f7227 */ /* 0x000fc800078e00ff */
[C---:B------:R-:W-:Y:S02]  /*2a20*/  IMAD R88, R8.reuse, R21, R88 ;  /* 0x0000001508587224 */ /* 0x040fe400078e0258 */
[C---:B------:R-:W-:Y:S02]  /*2a30*/  IMAD R84, R8.reuse, R13, R84 ;  /* 0x0000000d08547224 */ /* 0x040fe400078e0254 */
[--C-:B------:R-:W-:Y:S01]  /*2a40*/  @!P6 IMAD.IADD R105, R105, 0x1, -R8.reuse ;  /* 0x000000016969e824 */ /* 0x100fe200078e0a08 */
[----:B------:R-:W-:Y:S01]  /*2a50*/  ISETP.GT.U32.AND P6, PT, R8, R93, PT ;  /* 0x0000005d0800720c */ /* 0x000fe20003fc4070 */
[----:B------:R-:W-:Y:S01]  /*2a60*/  @!P1 IMAD.IADD R104, R104, 0x1, -R8 ;  /* 0x0000000168689824 */ /* 0x000fe200078e0a08 */
[----:B------:R-:W-:Y:S01]  /*2a70*/  ISETP.GT.U32.AND P1, PT, R8, R92, PT ;  /* 0x0000005c0800720c */ /* 0x000fe20003f24070 */
[----:B------:R-:W-:Y:S02]  /*2a80*/  IMAD.MOV R12, RZ, RZ, -R12 ;  /* 0x000000ffff0c7224 */ /* 0x000fe400078e0a0c */
[----:B------:R-:W-:-:S02]  /*2a90*/  IMAD.MOV R15, RZ, RZ, -R15 ;  /* 0x000000ffff0f7224 */ /* 0x000fc400078e0a0f */
[--C-:B------:R-:W-:Y:S01]  /*2aa0*/  @!P2 IMAD.IADD R101, R101, 0x1, -R8.reuse ;  /* 0x000000016565a824 */ /* 0x100fe200078e0a08 */
[C---:B------:R-:W-:Y:S01]  /*2ab0*/  ISETP.GT.U32.AND P2, PT, R8.reuse, R88, PT ;  /* 0x000000580800720c */ /* 0x040fe20003f44070 */
[--C-:B------:R-:W-:Y:S01]  /*2ac0*/  @!P5 IMAD.IADD R97, R97, 0x1, -R8.reuse ;  /* 0x000000016161d824 */ /* 0x100fe200078e0a08 */
[----:B------:R-:W-:Y:S01]  /*2ad0*/  ISETP.GT.U32.AND P5, PT, R8, R84, PT ;  /* 0x000000540800720c */ /* 0x000fe20003fa4070 */
[--C-:B------:R-:W-:Y:S01]  /*2ae0*/  @!P4 IMAD.IADD R96, R96, 0x1, -R8.reuse ;  /* 0x000000016060c824 */ /* 0x100fe200078e0a08 */
[C---:B------:R-:W-:Y:S01]  /*2af0*/  ISETP.GT.U32.AND P4, PT, R8.reuse, R81, PT ;  /* 0x000000510800720c */ /* 0x040fe20003f84070 */
[C---:B------:R-:W-:Y:S02]  /*2b00*/  IMAD R85, R8.reuse, R12, R85 ;  /* 0x0000000c08557224 */ /* 0x040fe400078e0255 */
[----:B------:R-:W-:Y:S02]  /*2b10*/  IMAD R89, R8, R15, R89 ;  /* 0x0000000f08597224 */ /* 0x000fe400078e0259 */
[--C-:B------:R-:W-:Y:S01]  /*2b20*/  @!P3 IMAD.IADD R100, R100, 0x1, -R8.reuse ;  /* 0x000000016464b824 */ /* 0x100fe200078e0a08 */
[----:B------:R-:W-:Y:S01]  /*2b30*/  ISETP.GT.U32.AND P3, PT, R8, R85, PT ;  /* 0x000000550800720c */ /* 0x000fe20003f64070 */
[----:B------:R-:W-:Y:S01]  /*2b40*/  @!P0 IMAD.IADD R102, R102, 0x1, -R8 ;  /* 0x0000000166668824 */ /* 0x000fe200078e0a08 */
[----:B------:R-:W-:-:S02]  /*2b50*/  LOP3.LUT R212, R2, 0x62, RZ, 0xfc, !PT ;  /* 0x0000006202d47812 */ /* 0x000fc400078efcff */
[----:B------:R-:W-:Y:S01]  /*2b60*/  ISETP.GT.U32.AND P0, PT, R8, R89, PT ;  /* 0x000000590800720c */ /* 0x000fe20003f04070 */
[--C-:B------:R-:W-:Y:S01]  /*2b70*/  @!P6 IMAD.IADD R93, R93, 0x1, -R8.reuse ;  /* 0x000000015d5de824 */ /* 0x100fe200078e0a08 */
[----:B------:R-:W-:Y:S01]  /*2b80*/  IABS R80, R212 ;  /* 0x000000d400507213 */ /* 0x000fe20000000000 */
[--C-:B------:R-:W-:Y:S01]  /*2b90*/  @!P1 IMAD.IADD R92, R92, 0x1, -R8.reuse ;  /* 0x000000015c5c9824 */ /* 0x100fe200078e0a08 */
[----:B------:R-:W-:Y:S01]  /*2ba0*/  ISETP.GT.U32.AND P1, PT, R8, R102, PT ;  /* 0x000000660800720c */ /* 0x000fe20003f24070 */
[--C-:B------:R-:W-:Y:S01]  /*2bb0*/  @!P2 IMAD.IADD R88, R88, 0x1, -R8.reuse ;  /* 0x000000015858a824 */ /* 0x100fe200078e0a08 */
[----:B------:R-:W-:Y:S01]  /*2bc0*/  ISETP.GT.U32.AND P2, PT, R8, R100, PT ;  /* 0x000000640800720c */ /* 0x000fe20003f44070 */
[--C-:B------:R-:W-:Y:S01]  /*2bd0*/  @!P5 IMAD.IADD R84, R84, 0x1, -R8.reuse ;  /* 0x000000015454d824 */ /* 0x100fe200078e0a08 */
[C---:B------:R-:W-:Y:S01]  /*2be0*/  ISETP.GT.U32.AND P5, PT, R8.reuse, R96, PT ;  /* 0x000000600800720c */ /* 0x040fe20003fa4070 */
[----:B------:R-:W-:Y:S01]  /*2bf0*/  @!P4 IMAD.IADD R81, R81, 0x1, -R8 ;  /* 0x000000015151c824 */ /* 0x000fe200078e0a08 */
[----:B------:R-:W-:Y:S01]  /*2c00*/  ISETP.GT.U32.AND P4, PT, R8, R93, PT ;  /* 0x0000005d0800720c */ /* 0x000fe20003f84070 */
[----:B------:R-:W-:Y:S01]  /*2c10*/  IMAD.HI.U32 R15, R9, R80, RZ ;  /* 0x00000050090f7227 */ /* 0x000fe200078e00ff */
[----:B------:R-:W-:-:S02]  /*2c20*/  LOP3.LUT R209, R2, 0x66, RZ, 0xfc, !PT ;  /* 0x0000006602d17812 */ /* 0x000fc400078efcff */
[C---:B------:R-:W-:Y:S01]  /*2c30*/  LOP3.LUT R210, R2.reuse, 0x64, RZ, 0xfc, !PT ;  /* 0x0000006402d27812 */ /* 0x040fe200078efcff */
[--C-:B------:R-:W-:Y:S01]  /*2c40*/  @!P3 IMAD.IADD R85, R85, 0x1, -R8.reuse ;  /* 0x000000015555b824 */ /* 0x100fe200078e0a08 */
[C---:B------:R-:W-:Y:S01]  /*2c50*/  LOP3.LUT R208, R2.reuse, 0x68, RZ, 0xfc, !PT ;  /* 0x0000006802d07812 */ /* 0x040fe200078efcff */
[----:B------:R-:W-:Y:S01]  /*2c60*/  IMAD.MOV R15, RZ, RZ, -R15 ;  /* 0x000000ffff0f7224 */ /* 0x000fe200078e0a0f */
[----:B------:R-:W-:Y:S01]  /*2c70*/  LOP3.LUT R205, R2, 0x6c, RZ, 0xfc, !PT ;  /* 0x0000006c02cd7812 */ /* 0x000fe200078efcff */
[----:B------:R-:W-:Y:S01]  /*2c80*/  @!P0 IMAD.IADD R89, R89, 0x1, -R8 ;  /* 0x0000000159598824 */ /* 0x000fe200078e0a08 */
[----:B------:R-:W-:Y:S02]  /*2c90*/  IABS R76, R209 ;  /* 0x000000d1004c7213 */ /* 0x000fe40000000000 */
[----:B------:R-:W-:Y:S02]  /*2ca0*/  ISETP.GT.U32.AND P3, PT, R8, R97, PT ;  /* 0x000000610800720c */ /* 0x000fe40003f64070 */
[----:B------:R-:W-:-:S02]  /*2cb0*/  IABS R77, R210 ;  /* 0x000000d2004d7213 */ /* 0x000fc40000000000 */
[----:B------:R-:W-:Y:S02]  /*2cc0*/  LOP3.LUT R202, R2, 0x70, RZ, 0xfc, !PT ;  /* 0x0000007002ca7812 */ /* 0x000fe400078efcff */
[C---:B------:R-:W-:Y:S01]  /*2cd0*/  ISETP.GT.U32.AND P0, PT, R8.reuse, R101, PT ;  /* 0x000000650800720c */ /* 0x040fe20003f04070 */
[----:B------:R-:W-:Y:S01]  /*2ce0*/  IMAD R80, R8, R15, R80 ;  /* 0x0000000f08507224 */ /* 0x000fe200078e0250 */
[----:B------:R-:W-:Y:S01]  /*2cf0*/  IABS R73, R208 ;  /* 0x000000d000497213 */ /* 0x000fe20000000000 */
[----:B------:R-:W-:Y:S01]  /*2d00*/  @!P1 IMAD.IADD R102, R102, 0x1, -R8 ;  /* 0x0000000166669824 */ /* 0x000fe200078e0a08 */
[----:B------:R-:W-:Y:S01]  /*2d10*/  IABS R69, R205 ;  /* 0x000000cd00457213 */ /* 0x000fe20000000000 */
[C---:B------:R-:W-:Y:S01]  /*2d20*/  IMAD.HI.U32 R12, R9.reuse, R76, RZ ;  /* 0x0000004c090c7227 */ /* 0x040fe200078e00ff */
[C---:B------:R-:W-:Y:S02]  /*2d30*/  ISETP.GT.U32.AND P6, PT, R8.reuse, R104, PT ;  /* 0x000000680800720c */ /* 0x040fe40003fc4070 */
[----:B------:R-:W-:Y:S01]  /*2d40*/  IABS R60, R202 ;  /* 0x000000ca003c7213 */ /* 0x000fe20000000000 */
[----:B------:R-:W-:Y:S01]  /*2d50*/  IMAD.HI.U32 R16, R9, R77, RZ ;  /* 0x0000004d09107227 */ /* 0x000fe200078e00ff */
[----:B------:R-:W-:-:S03]  /*2d60*/  ISETP.GT.U32.AND P1, PT, R8, R92, PT ;  /* 0x0000005c0800720c */ /* 0x000fc60003f24070 */
[--C-:B------:R-:W-:Y:S01]  /*2d70*/  @!P2 IMAD.IADD R100, R100, 0x1, -R8.reuse ;  /* 0x000000016464a824 */ /* 0x100fe200078e0a08 */
[----:B------:R-:W-:Y:S01]  /*2d80*/  ISETP.GT.U32.AND P2, PT, R8, R88, PT ;  /* 0x000000580800720c */ /* 0x000fe20003f44070 */
[----:B------:R-:W-:Y:S01]  /*2d90*/  @!P5 IMAD.IADD R96, R96, 0x1, -R8 ;  /* 0x000000016060d824 */ /* 0x000fe200078e0a08 */
[----:B------:R-:W-:Y:S01]  /*2da0*/  ISETP.GT.U32.AND P5, PT, R8, R84, PT ;  /* 0x000000540800720c */ /* 0x000fe20003fa4070 */
[----:B------:R-:W-:Y:S01]  /*2db0*/  IMAD.HI.U32 R13, R9, R73, RZ ;  /* 0x00000049090d7227 */ /* 0x000fe200078e00ff */
[----:B------:R-:W-:-:S03]  /*2dc0*/  LOP3.LUT R204, R2, 0x6e, RZ, 0xfc, !PT ;  /* 0x0000006e02cc7812 */ /* 0x000fc600078efcff */
[----:B------:R-:W-:Y:S01]  /*2dd0*/  @!P4 IMAD.IADD R93, R93, 0x1, -R8 ;  /* 0x000000015d5dc824 */ /* 0x000fe200078e0a08 */
[----:B------:R-:W-:Y:S01]  /*2de0*/  ISETP.GT.U32.AND P4, PT, R8, R80, PT ;  /* 0x000000500800720c */ /* 0x000fe20003f84070 */
[----:B------:R-:W-:Y:S01]  /*2df0*/  IMAD.HI.U32 R15, R9, R69, RZ ;  /* 0x00000045090f7227 */ /* 0x000fe200078e00ff */
[----:B------:R-:W-:-:S03]  /*2e00*/  LOP3.LUT R201, R2, 0x72, RZ, 0xfc, !PT ;  /* 0x0000007202c97812 */ /* 0x000fc600078efcff */
[----:B------:R-:W-:Y:S02]  /*2e10*/  IMAD.MOV R17, RZ, RZ, -R12 ;  /* 0x000000ffff117224 */ /* 0x000fe400078e0a0c */
[----:B------:R-:W-:Y:S02]  /*2e20*/  IMAD.MOV R16, RZ, RZ, -R16 ;  /* 0x000000ffff107224 */ /* 0x000fe400078e0a10 */
[----:B------:R-:W-:Y:S01]  /*2e30*/  IMAD.HI.U32 R12, R9, R60, RZ ;  /* 0x0000003c090c7227 */ /* 0x000fe200078e00ff */
[----:B------:R-:W-:-:S03]  /*2e40*/  LOP3.LUT R198, R2, 0x76, RZ, 0xfc, !PT ;  /* 0x0000007602c67812 */ /* 0x000fc600078efcff */
[----:B------:R-:W-:Y:S01]  /*2e50*/  IMAD.MOV R13, RZ, RZ, -R13 ;  /* 0x000000ffff0d7224 */ /* 0x000fe200078e0a0d */
[----:B------:R-:W-:Y:S01]  /*2e60*/  IABS R68, R204 ;  /* 0x000000cc00447213 */ /* 0x000fe20000000000 */
[----:B------:R-:W-:Y:S01]  /*2e70*/  IMAD.MOV R15, RZ, RZ, -R15 ;  /* 0x000000ffff0f7224 */ /* 0x000fe200078e0a0f */
[----:B------:R-:W-:Y:S01]  /*2e80*/  LOP3.LUT R194, R2, 0x7a, RZ, 0xfc, !PT ;  /* 0x0000007a02c27812 */ /* 0x000fe200078efcff */
[C---:B------:R-:W-:Y:S02]  /*2e90*/  IMAD R76, R8.reuse, R17, R76 ;  /* 0x00000011084c7224 */ /* 0x040fe400078e024c */
[----:B------:R-:W-:Y:S01]  /*2ea0*/  @!P3 IMAD.IADD R97, R97, 0x1, -R8 ;  /* 0x000000016161b824 */ /* 0x000fe200078e0a08 */
[C---:B------:R-:W-:Y:S01]  /*2eb0*/  ISETP.GT.U32.AND P3, PT, R8.reuse, R85, PT ;  /* 0x000000550800720c */ /* 0x040fe20003f64070 */
[----:B------:R-:W-:Y:S01]  /*2ec0*/  IMAD R77, R8, R16, R77 ;  /* 0x00000010084d7224 */ /* 0x000fe200078e024d */
[----:B------:R-:W-:Y:S01]  /*2ed0*/  IABS R61, R201 ;  /* 0x000000c9003d7213 */ /* 0x000fe20000000000 */
[----:B------:R-:W-:-:S02]  /*2ee0*/  IMAD.MOV R17, RZ, RZ, -R12 ;  /* 0x000000ffff117224 */ /* 0x000fc400078e0a0c */
[--C-:B------:R-:W-:Y:S01]  /*2ef0*/  @!P0 IMAD.IADD R101, R101, 0x1, -R8.reuse ;  /* 0x0000000165658824 */ /* 0x100fe200078e0a08 */
[C---:B------:R-:W-:Y:S01]  /*2f00*/  ISETP.GT.U32.AND P0, PT, R8.reuse, R89, PT ;  /* 0x000000590800720c */ /* 0x040fe20003f04070 */
[C---:B------:R-:W-:Y:S01]  /*2f10*/  IMAD R73, R8.reuse, R13, R73 ;  /* 0x0000000d08497224 */ /* 0x040fe200078e0249 */
[----:B------:R-:W-:Y:S01]  /*2f20*/  IABS R63, R198 ;  /* 0x000000c6003f7213 */ /* 0x000fe20000000000 */
[----:B------:R-:W-:Y:S01]  /*2f30*/  IMAD R69, R8, R15, R69 ;  /* 0x0000000f08457224 */ /* 0x000fe200078e0245 */
[----:B------:R-:W-:Y:S01]  /*2f40*/  IABS R65, R194 ;  /* 0x000000c200417213 */ /* 0x000fe20000000000 */
[----:B------:R-:W-:Y:S01]  /*2f50*/  @!P6 IMAD.IADD R104, R104, 0x1, -R8 ;  /* 0x000000016868e824 */ /* 0x000fe200078e0a08 */
[C---:B------:R-:W-:Y:S01]  /*2f60*/  ISETP.GT.U32.AND P6, PT, R8.reuse, R81, PT ;  /* 0x000000510800720c */ /* 0x040fe20003fc4070 */
[----:B------:R-:W-:Y:S02]  /*2f70*/  IMAD R60, R8, R17, R60 ;  /* 0x00000011083c7224 */ /* 0x000fe400078e023c */
[----:B------:R-:W-:Y:S01]  /*2f80*/  @!P1 IMAD.IADD R92, R92, 0x1, -R8 ;  /* 0x000000015c5c9824 */ /* 0x000fe200078e0a08 */
[----:B------:R-:W-:Y:S01]  /*2f90*/  ISETP.GT.U32.AND P1, PT, R8, R77, PT ;  /* 0x0000004d0800720c */ /* 0x000fe20003f24070 */
[----:B------:R-:W-:Y:S01]  /*2fa0*/  IMAD.HI.U32 R16, R9, R68, RZ ;  /* 0x0000004409107227 */ /* 0x000fe200078e00ff */
[----:B------:R-:W-:-:S03]  /*2fb0*/  LOP3.LUT R196, R2, 0x78, RZ, 0xfc, !PT ;  /* 0x0000007802c47812 */ /* 0x000fc600078efcff */
[----:B------:R-:W-:-:S04]  /*2fc0*/  IMAD.HI.U32 R13, R9, R61, RZ ;  /* 0x0000003d090d7227 */ /* 0x000fc800078e00ff */
[--C-:B------:R-:W-:Y:S01]  /*2fd0*/  @!P2 IMAD.IADD R88, R88, 0x1, -R8.reuse ;  /* 0x000000015858a824 */ /* 0x100fe200078e0a08 */
[----:B------:R-:W-:Y:S01]  /*2fe0*/  ISETP.GT.U32.AND P2, PT, R8, R73, PT ;  /* 0x000000490800720c */ /* 0x000fe20003f44070 */
[----:B------:R-:W-:Y:S01]  /*2ff0*/  @!P5 IMAD.IADD R84, R84, 0x1, -R8 ;  /* 0x000000015454d824 */ /* 0x000fe200078e0a08 */
[----:B------:R-:W-:Y:S01]  /*3000*/  ISETP.GT.U32.AND P5, PT, R8, R69, PT ;  /* 0x000000450800720c */ /* 0x000fe20003fa4070 */
[----:B------:R-:W-:Y:S01]  /*3010*/  IMAD.HI.U32 R15, R9, R63, RZ ;  /* 0x0000003f090f7227 */ /* 0x000fe200078e00ff */
[----:B------:R-:W-:-:S03]  /*3020*/  IABS R64, R196 ;  /* 0x000000c400407213 */ /* 0x000fc60000000000 */
[----:B------:R-:W-:Y:S01]  /*3030*/  @!P4 IMAD.IADD R80, R80, 0x1, -R8 ;  /* 0x000000015050c824 */ /* 0x000fe200078e0a08 */
[----:B------:R-:W-:Y:S01]  /*3040*/  ISETP.GT.U32.AND P4, PT, R8, R60, PT ;  /* 0x0000003c0800720c */ /* 0x000fe20003f84070 */
[----:B------:R-:W-:Y:S02]  /*3050*/  IMAD.MOV R21, RZ, RZ, -R16 ;  /* 0x000000ffff157224 */ /* 0x000fe400078e0a10 */
[----:B------:R-:W-:-:S04]  /*3060*/  IMAD.HI.U32 R12, R9, R65, RZ ;  /* 0x00000041090c7227 */ /* 0x000fc800078e00ff */
[----:B------:R-:W-:Y:S02]  /*3070*/  IMAD.MOV R13, RZ, RZ, -R13 ;  /* 0x000000ffff0d7224 */ /* 0x000fe400078e0a0d */
[----:B------:R-:W-:Y:S02]  /*3080*/  IMAD.MOV R15, RZ, RZ, -R15 ;  /* 0x000000ffff0f7224 */ /* 0x000fe400078e0a0f */
[C---:B------:R-:W-:Y:S02]  /*3090*/  IMAD R68, R8.reuse, R21, R68 ;  /* 0x0000001508447224 */ /* 0x040fe400078e0244 */
[----:B------:R-:W-:Y:S02]  /*30a0*/  IMAD.MOV R12, RZ, RZ, -R12 ;  /* 0x000000ffff0c7224 */ /* 0x000fe400078e0a0c */
[----:B------:R-:W-:Y:S01]  /*30b0*/  @!P3 IMAD.IADD R85, R85, 0x1, -R8 ;  /* 0x000000015555b824 */ /* 0x000fe200078e0a08 */
[C---:B------:R-:W-:Y:S01]  /*30c0*/  ISETP.GT.U32.AND P3, PT, R8.reuse, R72, PT ;  /* 0x000000480800720c */ /* 0x040fe20003f64070 */
[----:B------:R-:W-:-:S02]  /*30d0*/  IMAD R61, R8, R13, R61 ;  /* 0x0000000d083d7224 */ /* 0x000fc400078e023d */
[----:B------:R-:W-:Y:S01]  /*30e0*/  @!P0 IMAD.IADD R89, R89, 0x1, -R8 ;  /* 0x0000000159598824 */ /* 0x000fe200078e0a08 */
[----:B------:R-:W-:Y:S01]  /*30f0*/  ISETP.GT.U32.AND P0, PT, R8, R76, PT ;  /* 0x0000004c0800720c */ /* 0x000fe20003f04070 */
[----:B------:R-:W-:-:S04]  /*3100*/  IMAD.HI.U32 R16, R9, R64, RZ ;  /* 0x0000004009107227 */ /* 0x000fc800078e00ff */
[C---:B------:R-:W-:Y:S02]  /*3110*/  IMAD R63, R8.reuse, R15, R63 ;  /* 0x0000000f083f7224 */ /* 0x040fe400078e023f */
[C---:B------:R-:W-:Y:S02]  /*3120*/  IMAD R65, R8.reuse, R12, R65 ;  /* 0x0000000c08417224 */ /* 0x040fe400078e0241 */
[--C-:B------:R-:W-:Y:S01]  /*3130*/  @!P6 IMAD.IADD R81, R81, 0x1, -R8.reuse ;  /* 0x000000015151e824 */ /* 0x100fe200078e0a08 */
[C---:B------:R-:W-:Y:S01]  /*3140*/  ISETP.GT.U32.AND P6, PT, R8.reuse, R68, PT ;  /* 0x000000440800720c */ /* 0x040fe20003fc4070 */
[----:B------:R-:W-:Y:S01]  /*3150*/  @!P1 IMAD.IADD R77, R77, 0x1, -R8 ;  /* 0x000000014d4d9824 */ /* 0x000fe200078e0a08 */
[C---:B------:R-:W-:Y:S01]  /*3160*/  ISETP.GT.U32.AND P1, PT, R8.reuse, R61, PT ;  /* 0x0000003d0800720c */ /* 0x040fe20003f24070 */
[----:B------:R-:W-:Y:S02]  /*3170*/  IMAD.MOV R21, RZ, RZ, -R16 ;  /* 0x000000ffff157224 */ /* 0x000fe400078e0a10 */
[--C-:B------:R-:W-:Y:S01]  /*3180*/  @!P2 IMAD.IADD R73, R73, 0x1, -R8.reuse ;  /* 0x000000014949a824 */ /* 0x100fe200078e0a08 */
[C---:B------:R-:W-:Y:S01]  /*3190*/  ISETP.GT.U32.AND P2, PT, R8.reuse, R63, PT ;  /* 0x0000003f0800720c */ /* 0x040fe20003f44070 */
[--C-:B------:R-:W-:Y:S01]  /*31a0*/  @!P5 IMAD.IADD R69, R69, 0x1, -R8.reuse ;  /* 0x000000014545d824 */ /* 0x100fe200078e0a08 */
[----:B------:R-:W-:Y:S01]  /*31b0*/  ISETP.GT.U32.AND P5, PT, R8, R65, PT ;  /* 0x000000410800720c */ /* 0x000fe20003fa4070 */
[----:B------:R-:W-:Y:S01]  /*31c0*/  @!P4 IMAD.IADD R60, R60, 0x1, -R8 ;  /* 0x000000013c3cc824 */ /* 0x000fe200078e0a08 */
[C---:B------:R-:W-:Y:S01]  /*31d0*/  ISETP.GT.U32.AND P4, PT, R8.reuse, R77, PT ;  /* 0x0000004d0800720c */ /* 0x040fe20003f84070 */
[----:B------:R-:W-:Y:S01]  /*31e0*/  IMAD R64, R8, R21, R64 ;  /* 0x0000001508407224 */ /* 0x000fe200078e0240 */
[----:B------:R-:W-:Y:S01]  /*31f0*/  LOP3.LUT R193, R2, 0x7c, RZ, 0xfc, !PT ;  /* 0x0000007c02c17812 */ /* 0x000fe200078efcff */
[----:B------:R-:W-:-:S02]  /*3200*/  @!P3 IMAD.IADD R72, R72, 0x1, -R8 ;  /* 0x000000014848b824 */ /* 0x000fc400078e0a08 */
[--C-:B------:R-:W-:Y:S01]  /*3210*/  @!P0 IMAD.IADD R76, R76, 0x1, -R8.reuse ;  /* 0x000000014c4c8824 */ /* 0x100fe200078e0a08 */
[C---:B------:R-:W-:Y:S02]  /*3220*/  ISETP.GT.U32.AND P3, PT, R8.reuse, R64, PT ;  /* 0x000000400800720c */ /* 0x040fe40003f64070 */
[----:B------:R-:W-:Y:S01]  /*3230*/  ISETP.GT.U32.AND P0, PT, R8, R62, PT ;  /* 0x0000003e0800720c */ /* 0x000fe20003f04070 */
[--C-:B------:R-:W-:Y:S01]  /*3240*/  @!P6 IMAD.IADD R68, R68, 0x1, -R8.reuse ;  /* 0x000000014444e824 */ /* 0x100fe200078e0a08 */
[----:B------:R-:W-:Y:S01]  /*3250*/  IABS R66, R193 ;  /* 0x000000c100427213 */ /* 0x000fe20000000000 */
[--C-:B------:R-:W-:Y:S01]  /*3260*/  @!P1 IMAD.IADD R61, R61, 0x1, -R8.reuse ;  /* 0x000000013d3d9824 */ /* 0x100fe200078e0a08 */
[----:B------:R-:W-:Y:S01]  /*3270*/  LOP3.LUT R190, R2, 0x80, RZ, 0xfc, !PT ;  /* 0x0000008002be7812 */ /* 0x000fe200078efcff */
[--C-:B------:R-:W-:Y:S01]  /*3280*/  @!P2 IMAD.IADD R63, R63, 0x1, -R8.reuse ;  /* 0x000000013f3fa824 */ /* 0x100fe200078e0a08 */
[----:B------:R-:W-:Y:S01]  /*3290*/  ISETP.GT.U32.AND P1, PT, R8, R76, PT ;  /* 0x0000004c0800720c */ /* 0x000fe20003f24070 */
[--C-:B------:R-:W-:Y:S01]  /*32a0*/  @!P5 IMAD.IADD R65, R65, 0x1, -R8.reuse ;  /* 0x000000014141d824 */ /* 0x100fe200078e0a08 */
[----:B------:R-:W-:Y:S01]  /*32b0*/  LOP3.LUT R189, R2, 0x82, RZ, 0xfc, !PT ;  /* 0x0000008202bd7812 */ /* 0x000fe200078efcff */
[----:B------:R-:W-:Y:S01]  /*32c0*/  @!P4 IMAD.IADD R77, R77, 0x1, -R8 ;  /* 0x000000014d4dc824 */ /* 0x000fe200078e0a08 */
[C---:B------:R-:W-:Y:S01]  /*32d0*/  ISETP.GT.U32.AND P2, PT, R8.reuse, R72, PT ;  /* 0x000000480800720c */ /* 0x040fe20003f44070 */
[----:B------:R-:W-:Y:S01]  /*32e0*/  IMAD.HI.U32 R13, R9, R66, RZ ;  /* 0x00000042090d7227 */ /* 0x000fe200078e00ff */
[----:B------:R-:W-:-:S02]  /*32f0*/  ISETP.GT.U32.AND P5, PT, R8, R68, PT ;  /* 0x000000440800720c */ /* 0x000fc40003fa4070 */
[----:B------:R-:W-:Y:S02]  /*3300*/  IABS R70, R190 ;  /* 0x000000be00467213 */ /* 0x000fe40000000000 */
[----:B------:R-:W-:Y:S02]  /*3310*/  ISETP.GT.U32.AND P4, PT, R8, R60, PT ;  /* 0x0000003c0800720c */ /* 0x000fe40003f84070 */
[----:B------:R-:W-:Y:S01]  /*3320*/  IABS R71, R189 ;  /* 0x000000bd00477213 */ /* 0x000fe20000000000 */
[----:B------:R-:W-:Y:S01]  /*3330*/  IMAD.MOV R13, RZ, RZ, -R13 ;  /* 0x000000ffff0d7224 */ /* 0x000fe200078e0a0d */
[----:B------:R-:W-:Y:S01]  /*3340*/  LOP3.LUT R188, R2, 0x84, RZ, 0xfc, !PT ;  /* 0x0000008402bc7812 */ /* 0x000fe200078efcff */
[----:B------:R-:W-:Y:S01]  /*3350*/  @!P3 IMAD.IADD R64, R64, 0x1, -R8 ;  /* 0x000000014040b824 */ /* 0x000fe200078e0a08 */
[----:B------:R-:W-:Y:S01]  /*3360*/  LOP3.LUT R184, R2, 0x8a, RZ, 0xfc, !PT ;  /* 0x0000008a02b87812 */ /* 0x000fe200078efcff */
[----:B------:R-:W-:Y:S01]  /*3370*/  IMAD.HI.U32 R15, R9, R70, RZ ;  /* 0x00000046090f7227 */ /* 0x000fe200078e00ff */
[----:B------:R-:W-:-:S02]  /*3380*/  ISETP.GT.U32.AND P3, PT, R8, R69, PT ;  /* 0x000000450800720c */ /* 0x000fc40003f64070 */
[----:B------:R-:W-:Y:S01]  /*3390*/  LOP3.LUT R182, R2, 0x8c, RZ, 0xfc, !PT ;  /* 0x0000008c02b67812 */ /* 0x000fe200078efcff */
[----:B------:R-:W-:Y:S01]  /*33a0*/  @!P0 IMAD.IADD R62, R62, 0x1, -R8 ;  /* 0x000000013e3e8824 */ /* 0x000fe200078e0a08 */
[C---:B------:R-:W-:Y:S01]  /*33b0*/  ISETP.GT.U32.AND P0, PT, R8.reuse, R73, PT ;  /* 0x000000490800720c */ /* 0x040fe20003f04070 */
[----:B------:R-:W-:Y:S01]  /*33c0*/  IMAD.HI.U32 R16, R9, R71, RZ ;  /* 0x0000004709107227 */ /* 0x000fe200078e00ff */
[----:B------:R-:W-:Y:S02]  /*33d0*/  IABS R74, R188 ;  /* 0x000000bc004a7213 */ /* 0x000fe40000000000 */
[----:B------:R-:W-:Y:S01]  /*33e0*/  IABS R79, R184 ;  /* 0x000000b8004f7213 */ /* 0x000fe20000000000 */
[----:B------:R-:W-:Y:S01]  /*33f0*/  IMAD R66, R8, R13, R66 ;  /* 0x0000000d08427224 */ /* 0x000fe200078e0242 */
[----:B------:R-:W-:Y:S01]  /*3400*/  IABS R82, R182 ;  /* 0x000000b600527213 */ /* 0x000fe20000000000 */
[----:B------:R-:W-:Y:S02]  /*3410*/  IMAD.MOV R15, RZ, RZ, -R15 ;  /* 0x000000ffff0f7224 */ /* 0x000fe400078e0a0f */
[----:B------:R-:W-:Y:S01]  /*3420*/  @!P1 IMAD.IADD R76, R76, 0x1, -R8 ;  /* 0x000000014c4c9824 */ /* 0x000fe200078e0a08 */
[----:B------:R-:W-:Y:S01]  /*3430*/  ISETP.GT.U32.AND P1, PT, R8, R61, PT ;  /* 0x0000003d0800720c */ /* 0x000fe20003f24070 */
[----:B------:R-:W-:Y:S01]  /*3440*/  IMAD.MOV R16, RZ, RZ, -R16 ;  /* 0x000000ffff107224 */ /* 0x000fe200078e0a10 */
[----:B------:R-:W-:Y:S01]  /*3450*/  LOP3.LUT R186, R2, 0x86, RZ, 0xfc, !PT ;  /* 0x0000008602ba7812 */ /* 0x000fe200078efcff */
[--C-:B------:R-:W-:Y:S01]  /*3460*/  @!P2 IMAD.IADD R72, R72, 0x1, -R8.reuse ;  /* 0x000000014848a824 */ /* 0x100fe200078e0a08 */
[----:B------:R-:W-:Y:S01]  /*3470*/  ISETP.GT.U32.AND P2, PT, R8, R63, PT ;  /* 0x0000003f0800720c */ /* 0x000fe20003f44070 */
[----:B------:R-:W-:Y:S01]  /*3480*/  @!P5 IMAD.IADD R68, R68, 0x1, -R8 ;  /* 0x000000014444d824 */ /* 0x000fe200078e0a08 */
[C---:B------:R-:W-:Y:S01]  /*3490*/  ISETP.GT.U32.AND P5, PT, R8.reuse, R66, PT ;  /* 0x000000420800720c */ /* 0x040fe20003fa4070 */
[----:B------:R-:W-:-:S02]  /*34a0*/  IMAD R70, R8, R15, R70 ;  /* 0x0000000f08467224 */ /* 0x000fc400078e0246 */
[----:B------:R-:W-:Y:S01]  /*34b0*/  IMAD.HI.U32 R12, R9, R74, RZ ;  /* 0x0000004a090c7227 */ /* 0x000fe200078e00ff */
[----:B------:R-:W-:-:S03]  /*34c0*/  IABS R75, R186 ;  /* 0x000000ba004b7213 */ /* 0x000fc60000000000 */
[----:B------:R-:W-:Y:S01]  /*34d0*/  @!P4 IMAD.IADD R60, R60, 0x1, -R8 ;  /* 0x000000013c3cc824 */ /* 0x000fe200078e0a08 */
[C---:B------:R-:W-:Y:S01]  /*34e0*/  ISETP.GT.U32.AND P4, PT, R8.reuse, R67, PT ;  /* 0x000000430800720c */ /* 0x040fe20003f84070 */
[C---:B------:R-:W-:Y:S01]  /*34f0*/  IMAD R71, R8.reuse, R16, R71 ;  /* 0x0000001008477224 */ /* 0x040fe200078e0247 */
[----:B------:R-:W-:Y:S01]  /*3500*/  ISETP.GT.U32.AND P6, PT, R8, R80, PT ;  /* 0x000000500800720c */ /* 0x000fe20003fc4070 */
[----:B------:R-:W-:Y:S01]  /*3510*/  IMAD.HI.U32 R15, R9, R79, RZ ;  /* 0x0000004f090f7227 */ /* 0x000fe200078e00ff */
[----:B------:R-:W-:-:S03]  /*3520*/  LOP3.LUT R181, R2, 0x8e, RZ, 0xfc, !PT ;  /* 0x0000008e02b57812 */ /* 0x000fc600078efcff */
[----:B------:R-:W-:Y:S01]  /*3530*/  IMAD.HI.U32 R16, R9, R82, RZ ;  /* 0x0000005209107227 */ /* 0x000fe200078e00ff */
[----:B------:R-:W-:-:S03]  /*3540*/  IABS R83, R181 ;  /* 0x000000b500537213 */ /* 0x000fc60000000000 */
[----:B------:R-:W-:Y:S02]  /*3550*/  IMAD.MOV R17, RZ, RZ, -R12 ;  /* 0x000000ffff117224 */ /* 0x000fe400078e0a0c */
[----:B------:R-:W-:Y:S02]  /*3560*/  IMAD.MOV R15, RZ, RZ, -R15 ;  /* 0x000000ffff0f7224 */ /* 0x000fe400078e0a0f */
[----:B------:R-:W-:Y:S01]  /*3570*/  @!P3 IMAD.IADD R69, R69, 0x1, -R8 ;  /* 0x000000014545b824 */ /* 0x000fe200078e0a08 */
[C---:B------:R-:W-:Y:S01]  /*3580*/  ISETP.GT.U32.AND P3, PT, R8.reuse, R64, PT ;  /* 0x000000400800720c */ /* 0x040fe20003f64070 */
[----:B------:R-:W-:Y:S02]  /*3590*/  IMAD.MOV R21, RZ, RZ, -R16 ;  /* 0x000000ffff157224 */ /* 0x000fe400078e0a10 */
[----:B------:R-:W-:Y:S01]  /*35a0*/  @!P0 IMAD.IADD R73, R73, 0x1, -R8 ;  /* 0x0000000149498824 */ /* 0x000fe200078e0a08 */
[----:B------:R-:W-:Y:S01]  /*35b0*/  ISETP.GT.U32.AND P0, PT, R8, R62, PT ;  /* 0x0000003e0800720c */ /* 0x000fe20003f04070 */
[----:B------:R-:W-:-:S04]  /*35c0*/  IMAD.HI.U32 R13, R9, R75, RZ ;  /* 0x0000004b090d7227 */ /* 0x000fc800078e00ff */
[C---:B------:R-:W-:Y:S02]  /*35d0*/  IMAD R74, R8.reuse, R17, R74 ;  /* 0x00000011084a7224 */ /* 0x040fe400078e024a */
[C---:B------:R-:W-:Y:S02]  /*35e0*/  IMAD R79, R8.reuse, R15, R79 ;  /* 0x0000000f084f7224 */ /* 0x040fe400078e024f */
[C---:B------:R-:W-:Y:S02]  /*35f0*/  IMAD R82, R8.reuse, R21, R82 ;  /* 0x0000001508527224 */ /* 0x040fe400078e0252 */
[----:B------:R-:W-:Y:S01]  /*3600*/  @!P1 IMAD.IADD R61, R61, 0x1, -R8 ;  /* 0x000000013d3d9824 */ /* 0x000fe200078e0a08 */
[----:B------:R-:W-:Y:S01]  /*3610*/  ISETP.GT.U32.AND P1, PT, R8, R70, PT ;  /* 0x000000460800720c */ /* 0x000fe20003f24070 */
[----:B------:R-:W-:Y:S01]  /*3620*/  IMAD.MOV R13, RZ, RZ, -R13 ;  /* 0x000000ffff0d7224 */ /* 0x000fe200078e0a0d */
[C---:B------:R-:W-:Y:S01]  /*3630*/  LOP3.LUT R177, R2.reuse, 0x94, RZ, 0xfc, !PT ;  /* 0x0000009402b17812 */ /* 0x040fe200078efcff */
[----:B------:R-:W-:Y:S01]  /*3640*/  IMAD.HI.U32 R12, R9, R83, RZ ;  /* 0x00000053090c7227 */ /* 0x000fe200078e00ff */
[----:B------:R-:W-:-:S03]  /*3650*/  LOP3.LUT R180, R2, 0x90, RZ, 0xfc, !PT ;  /* 0x0000009002b47812 */ /* 0x000fc600078efcff */
[--C-:B------:R-:W-:Y:S01]  /*3660*/  @!P2 IMAD.IADD R63, R63, 0x1, -R8.reuse ;  /* 0x000000013f3fa824 */ /* 0x100fe200078e0a08 */
[----:B------:R-:W-:Y:S01]  /*3670*/  ISETP.GT.U32.AND P2, PT, R8, R74, PT ;  /* 0x0000004a0800720c */ /* 0x000fe20003f44070 */
[--C-:B------:R-:W-:Y:S01]  /*3680*/  @!P5 IMAD.IADD R66, R66, 0x1, -R8.reuse ;  /* 0x000000014242d824 */ /* 0x100fe200078e0a08 */
[C---:B------:R-:W-:Y:S01]  /*3690*/  ISETP.GT.U32.AND P5, PT, R8.reuse, R79, PT ;  /* 0x0000004f0800720c */ /* 0x040fe20003fa4070 */
[--C-:B------:R-:W-:Y:S01]  /*36a0*/  @!P4 IMAD.IADD R67, R67, 0x1, -R8.reuse ;  /* 0x000000014343c824 */ /* 0x100fe200078e0a08 */
[C---:B------:R-:W-:Y:S01]  /*36b0*/  ISETP.GT.U32.AND P4, PT, R8.reuse, R82, PT ;  /* 0x000000520800720c */ /* 0x040fe20003f84070 */
[----:B------:R-:W-:Y:S01]  /*36c0*/  IMAD R75, R8, R13, R75 ;  /* 0x0000000d084b7224 */ /* 0x000fe200078e024b */
[----:B------:R-:W-:Y:S01]  /*36d0*/  IABS R90, R177 ;  /* 0x000000b1005a7213 */ /* 0x000fe20000000000 */
[----:B------:R-:W-:Y:S01]  /*36e0*/  @!P6 IMAD.IADD R80, R80, 0x1, -R8 ;  /* 0x000000015050e824 */ /* 0x000fe200078e0a08 */
[----:B------:R-:W-:Y:S01]  /*36f0*/  ISETP.GT.U32.AND P6, PT, R8, R65, PT ;  /* 0x000000410800720c */ /* 0x000fe20003fc4070 */
[----:B------:R-:W-:Y:S01]  /*3700*/  IMAD.MOV R12, RZ, RZ, -R12 ;  /* 0x000000ffff0c7224 */ /* 0x000fe200078e0a0c */
[----:B------:R-:W-:Y:S01]  /*3710*/  IABS R86, R180 ;  /* 0x000000b400567213 */ /* 0x000fe20000000000 */
[----:B------:R-:W-:Y:S01]  /*3720*/  @!P3 IMAD.IADD R64, R64, 0x1, -R8 ;  /* 0x000000014040b824 */ /* 0x000fe200078e0a08 */
[C---:B------:R-:W-:Y:S01]  /*3730*/  ISETP.GT.U32.AND P3, PT, R8.reuse, R75, PT ;  /* 0x0000004b0800720c */ /* 0x040fe20003f64070 */
[----:B------:R-:W-:-:S02]  /*3740*/  IMAD R83, R8, R12, R83 ;  /* 0x0000000c08537224 */ /* 0x000fc400078e0253 */
[----:B------:R-:W-:Y:S01]  /*3750*/  @!P0 IMAD.IADD R62, R62, 0x1, -R8 ;  /* 0x000000013e3e8824 */ /* 0x000fe200078e0a08 */
[----:B------:R-:W-:Y:S01]  /*3760*/  ISETP.GT.U32.AND P0, PT, R8, R71, PT ;  /* 0x000000470800720c */ /* 0x000fe20003f04070 */
[----:B------:R-:W-:-:S04]  /*3770*/  IMAD.HI.U32 R15, R9, R90, RZ ;  /* 0x0000005a090f7227 */ /* 0x000fc800078e00ff */
[----:B------:R-:W-:-:S04]  /*3780*/  IMAD.HI.U32 R13, R9, R86, RZ ;  /* 0x00000056090d7227 */ /* 0x000fc800078e00ff */
[--C-:B------:R-:W-:Y:S01]  /*3790*/  @!P1 IMAD.IADD R70, R70, 0x1, -R8.reuse ;  /* 0x0000000146469824 */ /* 0x100fe200078e0a08 */
[----:B------:R-:W-:Y:S01]  /*37a0*/  ISETP.GT.U32.AND P1, PT, R8, R83, PT ;  /* 0x000000530800720c */ /* 0x000fe20003f24070 */
[----:B------:R-:W-:Y:S02]  /*37b0*/  IMAD.MOV R15, RZ, RZ, -R15 ;  /* 0x000000ffff0f7224 */ /* 0x000fe400078e0a0f */
[----:B------:R-:W-:Y:S02]  /*37c0*/  IMAD.MOV R13, RZ, RZ, -R13 ;  /* 0x000000ffff0d7224 */ /* 0x000fe400078e0a0d */
[--C-:B------:R-:W-:Y:S01]  /*37d0*/  @!P2 IMAD.IADD R74, R74, 0x1, -R8.reuse ;  /* 0x000000014a4aa824 */ /* 0x100fe200078e0a08 */
[C---:B------:R-:W-:Y:S01]  /*37e0*/  ISETP.GT.U32.AND P2, PT, R8.reuse, R87, PT ;  /* 0x000000570800720c */ /* 0x040fe20003f44070 */
[--C-:B------:R-:W-:Y:S01]  /*37f0*/  @!P5 IMAD.IADD R79, R79, 0x1, -R8.reuse ;  /* 0x000000014f4fd824 */ /* 0x100fe200078e0a08 */
[----:B------:R-:W-:Y:S01]  /*3800*/  ISETP.GT.U32.AND P5, PT, R8, R67, PT ;  /* 0x000000430800720c */ /* 0x000fe20003fa4070 */
[----:B------:R-:W-:Y:S01]  /*3810*/  @!P4 IMAD.IADD R82, R82, 0x1, -R8 ;  /* 0x000000015252c824 */ /* 0x000fe200078e0a08 */
[C---:B------:R-:W-:Y:S01]  /*3820*/  ISETP.GT.U32.AND P4, PT, R8.reuse, R70, PT ;  /* 0x000000460800720c */ /* 0x040fe20003f84070 */
[----:B------:R-:W-:-:S02]  /*3830*/  IMAD R90, R8, R15, R90 ;  /* 0x0000000f085a7224 */ /* 0x000fc400078e025a */
[----:B------:R-:W-:Y:S01]  /*3840*/  @!P6 IMAD.IADD R65, R65, 0x1, -R8 ;  /* 0x000000014141e824 */ /* 0x000fe200078e0a08 */
[C---:B------:R-:W-:Y:S01]  /*3850*/  ISETP.GT.U32.AND P6, PT, R8.reuse, R78, PT ;  /* 0x0000004e0800720c */ /* 0x040fe20003fc4070 */
[----:B------:R-:W-:Y:S01]  /*3860*/  IMAD R86, R8, R13, R86 ;  /* 0x0000000d08567224 */ /* 0x000fe200078e0256 */
[----:B------:R-:W-:Y:S01]  /*3870*/  LOP3.LUT R174, R2, 0x98, RZ, 0xfc, !PT ;  /* 0x0000009802ae7812 */ /* 0x000fe200078efcff */
[--C-:B------:R-:W-:Y:S01]  /*3880*/  @!P3 IMAD.IADD R75, R75, 0x1, -R8.reuse ;  /* 0x000000014b4bb824 */ /* 0x100fe200078e0a08 */
[----:B------:R-:W-:Y:S01]  /*3890*/  ISETP.GT.U32.AND P3, PT, R8, R90, PT ;  /* 0x0000005a0800720c */ /* 0x000fe20003f64070 */
[--C-:B------:R-:W-:Y:S01]  /*38a0*/  @!P0 IMAD.IADD R71, R71, 0x1, -R8.reuse ;  /* 0x0000000147478824 */ /* 0x100fe200078e0a08 */
[----:B------:R-:W-:Y:S02]  /*38b0*/  LOP3.LUT R173, R2, 0x9a, RZ, 0xfc, !PT ;  /* 0x0000009a02ad7812 */ /* 0x000fe400078efcff */
[----:B------:R-:W-:Y:S01]  /*38c0*/  ISETP.GT.U32.AND P0, PT, R8, R86, PT ;  /* 0x000000560800720c */ /* 0x000fe20003f04070 */
[--C-:B------:R-:W-:Y:S01]  /*38d0*/  @!P1 IMAD.IADD R83, R83, 0x1, -R8.reuse ;  /* 0x0000000153539824 */ /* 0x100fe200078e0a08 */
[----:B------:R-:W-:Y:S01]  /*38e0*/  IABS R94, R174 ;  /* 0x000000ae005e7213 */ /* 0x000fe20000000000 */
[----:B------:R-:W-:Y:S01]  /*38f0*/  @!P2 IMAD.IADD R87, R87, 0x1, -R8 ;  /* 0x000000015757a824 */ /* 0x000fe200078e0a08 */
[----:B------:R-:W-:-:S02]  /*3900*/  IABS R95, R173 ;  /* 0x000000ad005f7213 */ /* 0x000fc40000000000 */
[----:B------:R-:W-:Y:S01]  /*3910*/  ISETP.GT.U32.AND P1, PT, R8, R71, PT ;  /* 0x000000470800720c */ /* 0x000fe20003f24070 */
[--C-:B------:R-:W-:Y:S01]  /*3920*/  @!P5 IMAD.IADD R67, R67, 0x1, -R8.reuse ;  /* 0x000000014343d824 */ /* 0x100fe200078e0a08 */
[C---:B------:R-:W-:Y:S02]  /*3930*/  LOP3.LUT R176, R2.reuse, 0x96, RZ, 0xfc, !PT ;  /* 0x0000009602b07812 */ /* 0x040fe400078efcff */
[----:B------:R-:W-:Y:S01]  /*3940*/  LOP3.LUT R170, R2, 0x9e, RZ, 0xfc, !PT ;  /* 0x0000009e02aa7812 */ /* 0x000fe200078efcff */
[--C-:B------:R-:W-:Y:S01]  /*3950*/  @!P4 IMAD.IADD R70, R70, 0x1, -R8.reuse ;  /* 0x000000014646c824 */ /* 0x100fe200078e0a08 */
[C---:B------:R-:W-:Y:S01]  /*3960*/  ISETP.GT.U32.AND P2, PT, R8.reuse, R75, PT ;  /* 0x0000004b0800720c */ /* 0x040fe20003f44070 */
[C---:B------:R-:W-:Y:S01]  /*3970*/  IMAD.HI.U32 R12, R9.reuse, R94, RZ ;  /* 0x0000005e090c7227 */ /* 0x040fe200078e00ff */
[C---:B------:R-:W-:Y:S02]  /*3980*/  ISETP.GT.U32.AND P5, PT, R8.reuse, R79, PT ;  /* 0x0000004f0800720c */ /* 0x040fe40003fa4070 */
[----:B------:R-:W-:Y:S01]  /*3990*/  ISETP.GT.U32.AND P4, PT, R8, R82, PT ;  /* 0x000000520800720c */ /* 0x000fe20003f84070 */
[----:B------:R-:W-:Y:S01]  /*39a0*/  @!P6 IMAD.IADD R78, R78, 0x1, -R8 ;  /* 0x000000014e4ee824 */ /* 0x000fe200078e0a08 */
[----:B------:R-:W-:Y:S01]  /*39b0*/  IABS R91, R176 ;  /* 0x000000b0005b7213 */ /* 0x000fe20000000000 */
[----:B------:R-:W-:Y:S01]  /*39c0*/  IMAD.HI.U32 R13, R9, R95, RZ ;  /* 0x0000005f090d7227 */ /* 0x000fe200078e00ff */
[----:B------:R-:W-:-:S02]  /*39d0*/  IABS R99, R170 ;  /* 0x000000aa00637213 */ /* 0x000fc40000000000 */
[----:B------:R-:W-:Y:S01]  /*39e0*/  LOP3.LUT R168, R2, 0xa2, RZ, 0xfc, !PT ;  /* 0x000000a202a87812 */ /* 0x000fe200078efcff */
[----:B------:R-:W-:Y:S02]  /*39f0*/  IMAD.MOV R17, RZ, RZ, -R12 ;  /* 0x000000ffff117224 */ /* 0x000fe400078e0a0c */
[--C-:B------:R-:W-:Y:S01]  /*3a00*/  @!P3 IMAD.IADD R90, R90, 0x1, -R8.reuse ;  /* 0x000000015a5ab824 */ /* 0x100fe200078e0a08 */
[----:B------:R-:W-:Y:S01]  /*3a10*/  ISETP.GT.U32.AND P3, PT, R8, R78, PT ;  /* 0x0000004e0800720c */ /* 0x000fe20003f64070 */
[----:B------:R-:W-:Y:S01]  /*3a20*/  IMAD.MOV R13, RZ, RZ, -R13 ;  /* 0x000000ffff0d7224 */ /* 0x000fe200078e0a0d */
[----:B------:R-:W-:Y:S01]  /*3a30*/  LOP3.LUT R161, R2, 0xa8, RZ, 0xfc, !PT ;  /* 0x000000a802a17812 */ /* 0x000fe200078efcff */
[----:B------:R-:W-:Y:S01]  /*3a40*/  @!P0 IMAD.IADD R86, R86, 0x1, -R8 ;  /* 0x0000000156568824 */ /* 0x000fe200078e0a08 */
[----:B------:R-:W-:Y:S01]  /*3a50*/  ISETP.GT.U32.AND P0, PT, R8, R74, PT ;  /* 0x0000004a0800720c */ /* 0x000fe20003f04070 */
[----:B------:R-:W-:Y:S01]  /*3a60*/  IMAD.HI.U32 R16, R9, R91, RZ ;  /* 0x0000005b09107227 */ /* 0x000fe200078e00ff */
[----:B------:R-:W-:-:S03]  /*3a70*/  LOP3.LUT R169, R2, 0xa0, RZ, 0xfc, !PT ;  /* 0x000000a002a97812 */ /* 0x000fc600078efcff */
[----:B------:R-:W-:Y:S01]  /*3a80*/  IMAD.HI.U32 R15, R9, R99, RZ ;  /* 0x00000063090f7227 */ /* 0x000fe200078e00ff */
[----:B------:R-:W-:-:S03]  /*3a90*/  IABS R107, R168 ;  /* 0x000000a8006b7213 */ /* 0x000fc60000000000 */
[C---:B------:R-:W-:Y:S01]  /*3aa0*/  IMAD R94, R8.reuse, R17, R94 ;  /* 0x00000011085e7224 */ /* 0x040fe200078e025e */
[----:B------:R-:W-:Y:S01]  /*3ab0*/  IABS R119, R161 ;  /* 0x000000a100777213 */ /* 0x000fe20000000000 */
[C---:B------:R-:W-:Y:S02]  /*3ac0*/  IMAD R95, R8.reuse, R13, R95 ;  /* 0x0000000d085f7224 */ /* 0x040fe400078e025f */
[----:B------:R-:W-:Y:S01]  /*3ad0*/  @!P1 IMAD.IADD R71, R71, 0x1, -R8 ;  /* 0x0000000147479824 */ /* 0x000fe200078e0a08 */
[----:B------:R-:W-:Y:S01]  /*3ae0*/  ISETP.GT.U32.AND P1, PT, R8, R83, PT ;  /* 0x000000530800720c */ /* 0x000fe20003f24070 */
[----:B------:R-:W-:Y:S01]  /*3af0*/  IMAD.MOV R16, RZ, RZ, -R16 ;  /* 0x000000ffff107224 */ /* 0x000fe200078e0a10 */
[----:B------:R-:W-:Y:S01]  /*3b00*/  IABS R103, R169 ;  /* 0x000000a900677213 */ /* 0x000fe20000000000 */
[----:B------:R-:W-:Y:S01]  /*3b10*/  IMAD.MOV R15, RZ, RZ, -R15 ;  /* 0x000000ffff0f7224 */ /* 0x000fe200078e0a0f */
[----:B------:R-:W-:Y:S01]  /*3b20*/  LOP3.LUT R166, R2, 0xa4, RZ, 0xfc, !PT ;  /* 0x000000a402a67812 */ /* 0x000fe200078efcff */
[--C-:B------:R-:W-:Y:S01]  /*3b30*/  @!P2 IMAD.IADD R75, R75, 0x1, -R8.reuse ;  /* 0x000000014b4ba824 */ /* 0x100fe200078e0a08 */
[C---:B------:R-:W-:Y:S01]  /*3b40*/  ISETP.GT.U32.AND P2, PT, R8.reuse, R90, PT ;  /* 0x0000005a0800720c */ /* 0x040fe20003f44070 */
[----:B------:R-:W-:Y:S01]  /*3b50*/  @!P5 IMAD.IADD R79, R79, 0x1, -R8 ;  /* 0x000000014f4fd824 */ /* 0x000fe200078e0a08 */
[----:B------:R-:W-:Y:S01]  /*3b60*/  ISETP.GT.U32.AND P5, PT, R8, R94, PT ;  /* 0x0000005e0800720c */ /* 0x000fe20003fa4070 */
[----:B------:R-:W-:Y:S01]  /*3b70*/  IMAD.HI.U32 R12, R9, R107, RZ ;  /* 0x0000006b090c7227 */ /* 0x000fe200078e00ff */
[----:B------:R-:W-:-:S03]  /*3b80*/  IABS R111, R166 ;  /* 0x000000a6006f7213 */ /* 0x000fc60000000000 */
[----:B------:R-:W-:Y:S01]  /*3b90*/  @!P4 IMAD.IADD R82, R82, 0x1, -R8 ;  /* 0x000000015252c824 */ /* 0x000fe200078e0a08 */
[C---:B------:R-:W-:Y:S01]  /*3ba0*/  ISETP.GT.U32.AND P4, PT, R8.reuse, R95, PT ;  /* 0x0000005f0800720c */ /* 0x040fe20003f84070 */
[C---:B------:R-:W-:Y:S02]  /*3bb0*/  IMAD R91, R8.reuse, R16, R91 ;  /* 0x00000010085b7224 */ /* 0x040fe400078e025b */
[----:B------:R-:W-:Y:S01]  /*3bc0*/  IMAD R99, R8, R15, R99 ;  /* 0x0000000f08637224 */ /* 0x000fe200078e0263 */
[----:B------:R-:W-:Y:S01]  /*3bd0*/  LOP3.LUT R160, R2, 0xaa, RZ, 0xfc, !PT ;  /* 0x000000aa02a07812 */ /* 0x000fe200078efcff */
[----:B------:R-:W-:-:S04]  /*3be0*/  IMAD.HI.U32 R15, R9, R119, RZ ;  /* 0x00000077090f7227 */ /* 0x000fc800078e00ff */
[----:B------:R-:W-:Y:S01]  /*3bf0*/  IMAD.HI.U32 R16, R9, R103, RZ ;  /* 0x0000006709107227 */ /* 0x000fe200078e00ff */
[----:B------:R-:W-:-:S03]  /*3c00*/  IABS R123, R160 ;  /* 0x000000a0007b7213 */ /* 0x000fc60000000000 */
[----:B------:R-:W-:Y:S02]  /*3c10*/  IMAD.MOV R12, RZ, RZ, -R12 ;  /* 0x000000ffff0c7224 */ /* 0x000fe400078e0a0c */
[----:B------:R-:W-:Y:S01]  /*3c20*/  @!P3 IMAD.IADD R78, R78, 0x1, -R8 ;  /* 0x000000014e4eb824 */ /* 0x000fe200078e0a08 */
[C---:B------:R-:W-:Y:S01]  /*3c30*/  ISETP.GT.U32.AND P3, PT, R8.reuse, R91, PT ;  /* 0x0000005b0800720c */ /* 0x040fe20003f64070 */
[C---:B------:R-:W-:Y:S01]  /*3c40*/  IMAD R98, R8.reuse, R19, R98 ;  /* 0x0000001308627224 */ /* 0x040fe200078e0262 */
[----:B------:R-:W-:Y:S01]  /*3c50*/  ISETP.GT.U32.AND P6, PT, R8, R66, PT ;  /* 0x000000420800720c */ /* 0x000fe20003fc4070 */
[----:B------:R-:W-:Y:S02]  /*3c60*/  IMAD.MOV R15, RZ, RZ, -R15 ;  /* 0x000000ffff0f7224 */ /* 0x000fe400078e0a0f */
[----:B------:R-:W-:Y:S01]  /*3c70*/  @!P0 IMAD.IADD R74, R74, 0x1, -R8 ;  /* 0x000000014a4a8824 */ /* 0x000fe200078e0a08 */
[----:B------:R-:W-:Y:S01]  /*3c80*/  ISETP.GT.U32.AND P0, PT, R8, R86, PT ;  /* 0x000000560800720c */ /* 0x000fe20003f04070 */
[----:B------:R-:W-:-:S02]  /*3c90*/  IMAD.MOV R16, RZ, RZ, -R16 ;  /* 0x000000ffff107224 */ /* 0x000fc400078e0a10 */
[----:B------:R-:W-:-:S04]  /*3ca0*/  IMAD.HI.U32 R13, R9, R111, RZ ;  /* 0x0000006f090d7227 */ /* 0x000fc800078e00ff */
[C---:B------:R-:W-:Y:S02]  /*3cb0*/  IMAD R107, R8.reuse, R12, R107 ;  /* 0x0000000c086b7224 */ /* 0x040fe400078e026b */
[C---:B------:R-:W-:Y:S02]  /*3cc0*/  IMAD R119, R8.reuse, R15, R119 ;  /* 0x0000000f08777224 */ /* 0x040fe400078e0277 */
[----:B------:R-:W-:Y:S01]  /*3cd0*/  @!P1 IMAD.IADD R83, R83, 0x1, -R8 ;  /* 0x0000000153539824 */ /* 0x000fe200078e0a08 */
[C---:B------:R-:W-:Y:S01]  /*3ce0*/  ISETP.GT.U32.AND P1, PT, R8.reuse, R98, PT ;  /* 0x000000620800720c */ /* 0x040fe20003f24070 */
[----:B------:R-:W-:Y:S02]  /*3cf0*/  IMAD R103, R8, R16, R103 ;  /* 0x0000001008677224 */ /* 0x000fe400078e0267 */
[----:B------:R-:W-:Y:S02]  /*3d00*/  IMAD.MOV R13, RZ, RZ, -R13 ;  /* 0x000000ffff0d7224 */ /* 0x000fe400078e0a0d */
[----:B------:R-:W-:-:S04]  /*3d10*/  IMAD.HI.U32 R16, R9, R123, RZ ;  /* 0x0000007b09107227 */ /* 0x000fc800078e00ff */
[--C-:B------:R-:W-:Y:S01]  /*3d20*/  @!P2 IMAD.IADD R90, R90, 0x1, -R8.reuse ;  /* 0x000000015a5aa824 */ /* 0x100fe200078e0a08 */
[----:B------:R-:W-:Y:S01]  /*3d30*/  ISETP.GT.U32.AND P2, PT, R8, R107, PT ;  /* 0x0000006b0800720c */ /* 0x000fe20003f44070 */
[--C-:B------:R-:W-:Y:S01]  /*3d40*/  @!P5 IMAD.IADD R94, R94, 0x1, -R8.reuse ;  /* 0x000000015e5ed824 */ /* 0x100fe200078e0a08 */
[C---:B------:R-:W-:Y:S01]  /*3d50*/  ISETP.GT.U32.AND P5, PT, R8.reuse, R115, PT ;  /* 0x000000730800720c */ /* 0x040fe20003fa4070 */
[----:B------:R-:W-:Y:S01]  /*3d60*/  @!P4 IMAD.IADD R95, R95, 0x1, -R8 ;  /* 0x000000015f5fc824 */ /* 0x000fe200078e0a08 */
[C---:B------:R-:W-:Y:S01]  /*3d70*/  ISETP.GT.U32.AND P4, PT, R8.reuse, R119, PT ;  /* 0x000000770800720c */ /* 0x040fe20003f84070 */
[C---:B------:R-:W-:Y:S02]  /*3d80*/  IMAD R111, R8.reuse, R13, R111 ;  /* 0x0000000d086f7224 */ /* 0x040fe400078e026f */
[----:B------:R-:W-:Y:S02]  /*3d90*/  IMAD.MOV R16, RZ, RZ, -R16 ;  /* 0x000000ffff107224 */ /* 0x000fe400078e0a10 */
        /* <DEDUP_REMOVED lines=9> */
[--C-:B------:R-:W-:Y:S01]  /*3e30*/  @!P2 IMAD.IADD R107, R107, 0x1, -R8.reuse ;  /* 0x000000016b6ba824 */ /* 0x100fe200078e0a08 */
[C---:B------:R-:W-:Y:S01]  /*3e40*/  LOP3.LUT R158, R2.reuse, 0xac, RZ, 0xfc, !PT ;  /* 0x000000ac029e7812 */ /* 0x040fe200078efcff */
[--C-:B------:R-:W-:Y:S01]  /*3e50*/  @!P5 IMAD.IADD R115, R115, 0x1, -R8.reuse ;  /* 0x000000017373d824 */ /* 0x100fe200078e0a08 */
[----:B------:R-:W-:Y:S01]  /*3e60*/  LOP3.LUT R157, R2, 0xae, RZ, 0xfc, !PT ;  /* 0x000000ae029d7812 */ /* 0x000fe200078efcff */
[----:B------:R-:W-:Y:S01]  /*3e70*/  @!P4 IMAD.IADD R119, R119, 0x1, -R8 ;  /* 0x000000017777c824 */ /* 0x000fe200078e0a08 */
[----:B------:R-:W-:-:S02]  /*3e80*/  ISETP.GT.U32.AND P2, PT, R8, R91, PT ;  /* 0x0000005b0800720c */ /* 0x000fc40003f44070 */
[C---:B------:R-:W-:Y:S02]  /*3e90*/  ISETP.GT.U32.AND P5, PT, R8.reuse, R95, PT ;  /* 0x0000005f0800720c */ /* 0x040fe40003fa4070 */
[----:B------:R-:W-:Y:S02]  /*3ea0*/  ISETP.GT.U32.AND P4, PT, R8, R98, PT ;  /* 0x000000620800720c */ /* 0x000fe40003f84070 */
[----:B------:R-:W-:Y:S02]  /*3eb0*/  IABS R127, R158 ;  /* 0x0000009e007f7213 */ /* 0x000fe40000000000 */
[----:B------:R-:W-:Y:S01]  /*3ec0*/  IABS R131, R157 ;  /* 0x0000009d00837213 */ /* 0x000fe20000000000 */
[--C-:B------:R-:W-:Y:S01]  /*3ed0*/  @!P3 IMAD.IADD R111, R111, 0x1, -R8.reuse ;  /* 0x000000016f6fb824 */ /* 0x100fe200078e0a08 */
[----:B------:R-:W-:Y:S01]  /*3ee0*/  LOP3.LUT R59, R2, 0xb4, RZ, 0xfc, !PT ;  /* 0x000000b4023b7812 */ /* 0x000fe200078efcff */
[--C-:B------:R-:W-:Y:S01]  /*3ef0*/  @!P6 IMAD.IADD R87, R87, 0x1, -R8.reuse ;  /* 0x000000015757e824 */ /* 0x100fe200078e0a08 */
[----:B------:R-:W-:Y:S01]  /*3f00*/  ISETP.GT.U32.AND P3, PT, R8, R94, PT ;  /* 0x0000005e0800720c */ /* 0x000fe20003f64070 */
[----:B------:R-:W-:Y:S01]  /*3f10*/  @!P0 IMAD.IADD R99, R99, 0x1, -R8 ;  /* 0x0000000163638824 */ /* 0x000fe200078e0a08 */
[----:B------:R-:W-:Y:S01]  /*3f20*/  LOP3.LUT R58, R2, 0xb6, RZ, 0xfc, !PT ;  /* 0x000000b6023a7812 */ /* 0x000fe200078efcff */
[----:B------:R-:W-:Y:S01]  /*3f30*/  IMAD.HI.U32 R12, R9, R127, RZ ;  /* 0x0000007f090c7227 */ /* 0x000fe200078e00ff */
[----:B------:R-:W-:-:S03]  /*3f40*/  ISETP.GT.U32.AND P6, PT, R8, R103, PT ;  /* 0x000000670800720c */ /* 0x000fc60003fc4070 */
[----:B------:R-:W-:Y:S01]  /*3f50*/  IMAD.HI.U32 R13, R9, R131, RZ ;  /* 0x00000083090d7227 */ /* 0x000fe200078e00ff */
[----:B------:R-:W-:Y:S02]  /*3f60*/  IABS R143, R59 ;  /* 0x0000003b008f7213 */ /* 0x000fe40000000000 */
[----:B------:R-:W-:Y:S01]  /*3f70*/  LOP3.LUT R57, R2, 0xb8, RZ, 0xfc, !PT ;  /* 0x000000b802397812 */ /* 0x000fe200078efcff */
[----:B------:R-:W-:Y:S01]  /*3f80*/  @!P1 IMAD.IADD R123, R123, 0x1, -R8 ;  /* 0x000000017b7b9824 */ /* 0x000fe200078e0a08 */
[----:B------:R-:W-:Y:S01]  /*3f90*/  IABS R147, R58 ;  /* 0x0000003a00937213 */ /* 0x000fe20000000000 */
[----:B------:R-:W-:Y:S01]  /*3fa0*/  IMAD.MOV R12, RZ, RZ, -R12 ;  /* 0x000000ffff0c7224 */ /* 0x000fe200078e0a0c */
[----:B------:R-:W-:Y:S01]  /*3fb0*/  ISETP.GT.U32.AND P1, PT, R8, R99, PT ;  /* 0x000000630800720c */ /* 0x000fe20003f24070 */
[----:B------:R-:W-:Y:S01]  /*3fc0*/  IMAD.MOV R13, RZ, RZ, -R13 ;  /* 0x000000ffff0d7224 */ /* 0x000fe200078e0a0d */
[----:B------:R-:W-:Y:S01]  /*3fd0*/  LOP3.LUT R153, R2, 0xb2, RZ, 0xfc, !PT ;  /* 0x000000b202997812 */ /* 0x000fe200078efcff */
[--C-:B------:R-:W-:Y:S01]  /*3fe0*/  @!P2 IMAD.IADD R91, R91, 0x1, -R8.reuse ;  /* 0x000000015b5ba824 */ /* 0x100fe200078e0a08 */
[C---:B------:R-:W-:Y:S01]  /*3ff0*/  ISETP.GT.U32.AND P2, PT, R8.reuse, R107, PT ;  /* 0x0000006b0800720c */ /* 0x040fe20003f44070 */
[--C-:B------:R-:W-:Y:S01]  /*4000*/  @!P5 IMAD.IADD R95, R95, 0x1, -R8.reuse ;  /* 0x000000015f5fd824 */ /* 0x100fe200078e0a08 */
[----:B------:R-:W-:Y:S01]  /*4010*/  ISETP.GT.U32.AND P5, PT, R8, R115, PT ;  /* 0x000000730800720c */ /* 0x000fe20003fa4070 */
[----:B------:R-:W-:Y:S01]  /*4020*/  @!P4 IMAD.IADD R98, R98, 0x1, -R8 ;  /* 0x000000016262c824 */ /* 0x000fe200078e0a08 */
[----:B------:R-:W-:Y:S01]  /*4030*/  IABS R151, R57 ;  /* 0x0000003900977213 */ /* 0x000fe20000000000 */
[----:B------:R-:W-:Y:S01]  /*4040*/  IMAD.HI.U32 R16, R9, R143, RZ ;  /* 0x0000008f09107227 */ /* 0x000fe200078e00ff */
[----:B------:R-:W-:-:S02]  /*4050*/  ISETP.GT.U32.AND P4, PT, R8, R119, PT ;  /* 0x000000770800720c */ /* 0x000fc40003f84070 */
[----:B------:R-:W-:Y:S01]  /*4060*/  IABS R139, R153 ;  /* 0x00000099008b7213 */ /* 0x000fe20000000000 */
[C---:B------:R-:W-:Y:S02]  /*4070*/  IMAD R127, R8.reuse, R12, R127 ;  /* 0x0000000c087f7224 */ /* 0x040fe400078e027f */
[----:B------:R-:W-:Y:S02]  /*4080*/  IMAD R131, R8, R13, R131 ;  /* 0x0000000d08837224 */ /* 0x000fe400078e0283 */
[C---:B------:R-:W-:Y:S01]  /*4090*/  IMAD.HI.U32 R12, R9.reuse, R147, RZ ;  /* 0x00000093090c7227 */ /* 0x040fe200078e00ff */
[C---:B------:R-:W-:Y:S02]  /*40a0*/  LOP3.LUT R54, R2.reuse, 0xbe, RZ, 0xfc, !PT ;  /* 0x000000be02367812 */ /* 0x040fe400078efcff */
[----:B------:R-:W-:Y:S01]  /*40b0*/  LOP3.LUT R52, R2, 0xc2, RZ, 0xfc, !PT ;  /* 0x000000c202347812 */ /* 0x000fe200078efcff */
[----:B------:R-:W-:Y:S02]  /*40c0*/  IMAD.MOV R16, RZ, RZ, -R16 ;  /* 0x000000ffff107224 */ /* 0x000fe400078e0a10 */
        /* <DEDUP_REMOVED lines=13> */
[----:B------:R-:W-:Y:S01]  /*41a0*/  ISETP.GT.U32.AND P1, PT, R8, R123, PT ;  /* 0x0000007b0800720c */ /* 0x000fe20003f24070 */
        /* <DEDUP_REMOVED lines=8> */
[C---:B------:R-:W-:Y:S02]  /*4230*/  IMAD R151, R8.reuse, R13, R151 ;  /* 0x0000000d08977224 */ /* 0x040fe400078e0297 */
[----:B------:R-:W-:Y:S01]  /*4240*/  @!P4 IMAD.IADD R119, R119, 0x1, -R8 ;  /* 0x000000017777c824 */ /* 0x000fe200078e0a08 */
[C---:B------:R-:W-:Y:S01]  /*4250*/  ISETP.GT.U32.AND P4, PT, R8.reuse, R147, PT ;  /* 0x000000930800720c */ /* 0x040fe20003f84070 */
[----:B------:R-:W-:Y:S02]  /*4260*/  IMAD R139, R8, R15, R139 ;  /* 0x0000000f088b7224 */ /* 0x000fe400078e028b */
[----:B------:R-:W-:Y:S01]  /*4270*/  IMAD.HI.U32 R13, R9, R171, RZ ;  /* 0x000000ab090d7227 */ /* 0x000fe200078e00ff */
[----:B------:R-:W-:-:S03]  /*4280*/  LOP3.LUT R55, R2, 0xbc, RZ, 0xfc, !PT ;  /* 0x000000bc02377812 */ /* 0x000fc600078efcff */
[----:B------:R-:W-:Y:S02]  /*4290*/  IMAD.MOV R16, RZ, RZ, -R16 ;  /* 0x000000ffff107224 */ /* 0x000fe400078e0a10 */
[----:B------:R-:W-:Y:S02]  /*42a0*/  IMAD.MOV R13, RZ, RZ, -R13 ;  /* 0x000000ffff0d7224 */ /* 0x000fe400078e0a0d */
[--C-:B------:R-:W-:Y:S01]  /*42b0*/  @!P3 IMAD.IADD R111, R111, 0x1, -R8.reuse ;  /* 0x000000016f6fb824 */ /* 0x100fe200078e0a08 */
[----:B------:R-:W-:Y:S01]  /*42c0*/  ISETP.GT.U32.AND P3, PT, R8, R139, PT ;  /* 0x0000008b0800720c */ /* 0x000fe20003f64070 */
[----:B------:R-:W-:Y:S01]  /*42d0*/  @!P6 IMAD.IADD R131, R131, 0x1, -R8 ;  /* 0x000000018383e824 */ /* 0x000fe200078e0a08 */
[----:B------:R-:W-:Y:S01]  /*42e0*/  IABS R159, R55 ;  /* 0x00000037009f7213 */ /* 0x000fe20000000000 */
[----:B------:R-:W-:-:S04]  /*42f0*/  IMAD.HI.U32 R12, R9, R167, RZ ;  /* 0x000000a7090c7227 */ /* 0x000fc800078e00ff */
[C---:B------:R-:W-:Y:S02]  /*4300*/  IMAD R163, R8.reuse, R16, R163 ;  /* 0x0000001008a37224 */ /* 0x040fe400078e02a3 */
[C---:B------:R-:W-:Y:S01]  /*4310*/  IMAD R171, R8.reuse, R13, R171 ;  /* 0x0000000d08ab7224 */ /* 0x040fe200078e02ab */
[C---:B------:R-:W-:Y:S01]  /*4320*/  ISETP.GT.U32.AND P6, PT, R8.reuse, R131, PT ;  /* 0x000000830800720c */ /* 0x040fe20003fc4070 */
[----:B------:R-:W-:Y:S01]  /*4330*/  @!P1 IMAD.IADD R123, R123, 0x1, -R8 ;  /* 0x000000017b7b9824 */ /* 0x000fe200078e0a08 */
[----:B------:R-:W-:Y:S01]  /*4340*/  ISETP.GT.U32.AND P1, PT, R8, R151, PT ;  /* 0x000000970800720c */ /* 0x000fe20003f24070 */
[----:B------:R-:W-:Y:S01]  /*4350*/  IMAD.MOV R12, RZ, RZ, -R12 ;  /* 0x000000ffff0c7224 */ /* 0x000fe200078e0a0c */
[C---:B------:R-:W-:Y:S01]  /*4360*/  LOP3.LUT R50, R2.reuse, 0xc6, RZ, 0xfc, !PT ;  /* 0x000000c602327812 */ /* 0x040fe200078efcff */
[----:B------:R-:W-:Y:S01]  /*4370*/  IMAD.HI.U32 R15, R9, R159, RZ ;  /* 0x0000009f090f7227 */ /* 0x000fe200078e00ff */
[----:B------:R-:W-:-:S03]  /*4380*/  LOP3.LUT R49, R2, 0xc8, RZ, 0xfc, !PT ;  /* 0x000000c802317812 */ /* 0x000fc600078efcff */
[--C-:B------:R-:W-:Y:S01]  /*4390*/  @!P2 IMAD.IADD R135, R135, 0x1, -R8.reuse ;  /* 0x000000018787a824 */ /* 0x100fe200078e0a08 */
[C---:B------:R-:W-:Y:S01]  /*43a0*/  ISETP.GT.U32.AND P2, PT, R8.reuse, R163, PT ;  /* 0x000000a30800720c */ /* 0x040fe20003f44070 */
[--C-:B------:R-:W-:Y:S01]  /*43b0*/  @!P5 IMAD.IADD R143, R143, 0x1, -R8.reuse ;  /* 0x000000018f8fd824 */ /* 0x100fe200078e0a08 */
[C---:B------:R-:W-:Y:S01]  /*43c0*/  ISETP.GT.U32.AND P5, PT, R8.reuse, R171, PT ;  /* 0x000000ab0800720c */ /* 0x040fe20003fa4070 */
[--C-:B------:R-:W-:Y:S01]  /*43d0*/  @!P4 IMAD.IADD R147, R147, 0x1, -R8.reuse ;  /* 0x000000019393c824 */ /* 0x100fe200078e0a08 */
[C---:B------:R-:W-:Y:S01]  /*43e0*/  ISETP.GT.U32.AND P4, PT, R8.reuse, R175, PT ;  /* 0x000000af0800720c */ /* 0x040fe20003f84070 */
[----:B------:R-:W-:Y:S01]  /*43f0*/  IMAD R167, R8, R12, R167 ;  /* 0x0000000c08a77224 */ /* 0x000fe200078e02a7 */
[----:B------:R-:W-:Y:S01]  /*4400*/  IABS R179, R50 ;  /* 0x0000003200b37213 */ /* 0x000fe20000000000 */
[----:B------:R-:W-:Y:S01]  /*4410*/  IMAD.MOV R15, RZ, RZ, -R15 ;  /* 0x000000ffff0f7224 */ /* 0x000fe200078e0a0f */
[----:B------:R-:W-:Y:S01]  /*4420*/  IABS R183, R49 ;  /* 0x0000003100b77213 */ /* 0x000fe20000000000 */
[----:B------:R-:W-:Y:S01]  /*4430*/  @!P3 IMAD.IADD R139, R139, 0x1, -R8 ;  /* 0x000000018b8bb824 */ /* 0x000fe200078e0a08 */
[----:B------:R-:W-:Y:S01]  /*4440*/  LOP3.LUT R48, R2, 0xca, RZ, 0xfc, !PT ;  /* 0x000000ca02307812 */ /* 0x000fe200078efcff */
[C---:B------:R-:W-:Y:S01]  /*4450*/  IMAD R159, R8.reuse, R15, R159 ;  /* 0x0000000f089f7224 */ /* 0x040fe200078e029f */
[----:B------:R-:W-:Y:S01]  /*4460*/  ISETP.GT.U32.AND P3, PT, R8, R167, PT ;  /* 0x000000a70800720c */ /* 0x000fe20003f64070 */
[----:B------:R-:W-:Y:S01]  /*4470*/  IMAD.HI.U32 R15, R9, R179, RZ ;  /* 0x000000b3090f7227 */ /* 0x000fe200078e00ff */
[----:B------:R-:W-:-:S02]  /*4480*/  LOP3.LUT R44, R2, 0xd2, RZ, 0xfc, !PT ;  /* 0x000000d2022c7812 */ /* 0x000fc400078efcff */
[----:B------:R-:W-:Y:S01]  /*4490*/  IABS R187, R48 ;  /* 0x0000003000bb7213 */ /* 0x000fe20000000000 */
[----:B------:R-:W-:Y:S01]  /*44a0*/  IMAD.HI.U32 R16, R9, R183, RZ ;  /* 0x000000b709107227 */ /* 0x000fe200078e00ff */
[----:B------:R-:W-:-:S03]  /*44b0*/  IABS R203, R44 ;  /* 0x0000002c00cb7213 */ /* 0x000fc60000000000 */
[--C-:B------:R-:W-:Y:S01]  /*44c0*/  @!P6 IMAD.IADD R131, R131, 0x1, -R8.reuse ;  /* 0x000000018383e824 */ /* 0x100fe200078e0a08 */
[----:B------:R-:W-:Y:S01]  /*44d0*/  ISETP.GT.U32.AND P6, PT, R8, R159, PT ;  /* 0x0000009f0800720c */ /* 0x000fe20003fc4070 */
[----:B------:R-:W-:Y:S01]  /*44e0*/  @!P1 IMAD.IADD R151, R151, 0x1, -R8 ;  /* 0x0000000197979824 */ /* 0x000fe200078e0a08 */
[----:B------:R-:W-:Y:S01]  /*44f0*/  LOP3.LUT R43, R2, 0xd4, RZ, 0xfc, !PT ;  /* 0x000000d4022b7812 */ /* 0x000fe200078efcff */
[----:B------:R-:W-:Y:S02]  /*4500*/  IMAD.MOV R15, RZ, RZ, -R15 ;  /* 0x000000ffff0f7224 */ /* 0x000fe400078e0a0f */
[----:B------:R-:W-:Y:S02]  /*4510*/  IMAD.MOV R16, RZ, RZ, -R16 ;  /* 0x000000ffff107224 */ /* 0x000fe400078e0a10 */
[----:B------:R-:W-:Y:S01]  /*4520*/  @!P2 IMAD.IADD R163, R163, 0x1, -R8 ;  /* 0x00000001a3a3a824 */ /* 0x000fe200078e0a08 */
[----:B------:R-:W-:Y:S01]  /*4530*/  ISETP.GT.U32.AND P2, PT, R8, R139, PT ;  /* 0x0000008b0800720c */ /* 0x000fe20003f44070 */
[----:B------:R-:W-:-:S04]  /*4540*/  IMAD.HI.U32 R12, R9, R187, RZ ;  /* 0x000000bb090c7227 */ /* 0x000fc800078e00ff */
[--C-:B------:R-:W-:Y:S01]  /*4550*/  @!P5 IMAD.IADD R171, R171, 0x1, -R8.reuse ;  /* 0x00000001ababd824 */ /* 0x100fe200078e0a08 */
[C---:B------:R-:W-:Y:S01]  /*4560*/  ISETP.GT.U32.AND P5, PT, R8.reuse, R147, PT ;  /* 0x000000930800720c */ /* 0x040fe20003fa4070 */
[----:B------:R-:W-:Y:S01]  /*4570*/  @!P4 IMAD.IADD R175, R175, 0x1, -R8 ;  /* 0x00000001afafc824 */ /* 0x000fe200078e0a08 */
[C---:B------:R-:W-:Y:S01]  /*4580*/  ISETP.GT.U32.AND P4, PT, R8.reuse, R151, PT ;  /* 0x000000970800720c */ /* 0x040fe20003f84070 */
[----:B------:R-:W-:Y:S01]  /*4590*/  IMAD R179, R8, R15, R179 ;  /* 0x0000000f08b37224 */ /* 0x000fe200078e02b3 */
[----:B------:R-:W-:Y:S01]  /*45a0*/  LOP3.LUT R39, R2, 0xdc, RZ, 0xfc, !PT ;  /* 0x000000dc02277812 */ /* 0x000fe200078efcff */
[----:B------:R-:W-:Y:S01]  /*45b0*/  IMAD R183, R8, R16, R183 ;  /* 0x0000001008b77224 */ /* 0x000fe200078e02b7 */
[----:B------:R-:W-:Y:S01]  /*45c0*/  IABS R207, R43 ;  /* 0x0000002b00cf7213 */ /* 0x000fe20000000000 */
[----:B------:R-:W-:Y:S01]  /*45d0*/  IMAD.HI.U32 R16, R9, R203, RZ ;  /* 0x000000cb09107227 */ /* 0x000fe200078e00ff */
[----:B------:R-:W-:-:S03]  /*45e0*/  LOP3.LUT R47, R2, 0xcc, RZ, 0xfc, !PT ;  /* 0x000000cc022f7812 */ /* 0x000fc600078efcff */
[----:B------:R-:W-:Y:S01]  /*45f0*/  IMAD.MOV R12, RZ, RZ, -R12 ;  /* 0x000000ffff0c7224 */ /* 0x000fe200078e0a0c */
[----:B------:R-:W-:Y:S01]  /*4600*/  LOP3.LUT R45, R2, 0xd0, RZ, 0xfc, !PT ;  /* 0x000000d0022d7812 */ /* 0x000fe200078efcff */
[----:B------:R-:W-:Y:S01]  /*4610*/  @!P3 IMAD.IADD R167, R167, 0x1, -R8 ;  /* 0x00000001a7a7b824 */ /* 0x000fe200078e0a08 */
[C---:B------:R-:W-:Y:S01]  /*4620*/  ISETP.GT.U32.AND P3, PT, R8.reuse, R143, PT ;  /* 0x0000008f0800720c */ /* 0x040fe20003f64070 */
[----:B------:R-:W-:Y:S01]  /*4630*/  IMAD.MOV R16, RZ, RZ, -R16 ;  /* 0x000000ffff107224 */ /* 0x000fe200078e0a10 */
[----:B------:R-:W-:Y:S01]  /*4640*/  IABS R223, R39 ;  /* 0x0000002700df7213 */ /* 0x000fe20000000000 */
[C---:B------:R-:W-:Y:S01]  /*4650*/  IMAD R187, R8.reuse, R12, R187 ;  /* 0x0000000c08bb7224 */ /* 0x040fe200078e02bb */
[----:B------:R-:W-:Y:S01]  /*4660*/  ISETP.GT.U32.AND P1, PT, R8, R179, PT ;  /* 0x000000b30800720c */ /* 0x000fe20003f24070 */
[----:B------:R-:W-:Y:S01]  /*4670*/  IMAD.HI.U32 R12, R9, R207, RZ ;  /* 0x000000cf090c7227 */ /* 0x000fe200078e00ff */
[----:B------:R-:W-:Y:S02]  /*4680*/  LOP3.LUT R38, R2, 0xde, RZ, 0xfc, !PT ;  /* 0x000000de02267812 */ /* 0x000fe400078efcff */
[----:B------:R-:W-:Y:S01]  /*4690*/  IABS R191, R47 ;  /* 0x0000002f00bf7213 */ /* 0x000fe20000000000 */
[----:B------:R-:W-:Y:S01]  /*46a0*/  @!P6 IMAD.IADD R159, R159, 0x1, -R8 ;  /* 0x000000019f9fe824 */ /* 0x000fe200078e0a08 */
[----:B------:R-:W-:Y:S01]  /*46b0*/  IABS R199, R45 ;  /* 0x0000002d00c77213 */ /* 0x000fe20000000000 */
[C---:B------:R-:W-:Y:S01]  /*46c0*/  IMAD R203, R8.reuse, R16, R203 ;  /* 0x0000001008cb7224 */ /* 0x040fe200078e02cb */
[----:B------:R-:W-:Y:S01]  /*46d0*/  ISETP.GT.U32.AND P6, PT, R8, R135, PT ;  /* 0x000000870800720c */ /* 0x000fe20003fc4070 */
[----:B------:R-:W-:Y:S01]  /*46e0*/  IMAD.HI.U32 R16, R9, R223, RZ ;  /* 0x000000df09107227 */ /* 0x000fe200078e00ff */
[----:B------:R-:W-:-:S02]  /*46f0*/  IABS R227, R38 ;  /* 0x0000002600e37213 */ /* 0x000fc40000000000 */
[----:B------:R-:W-:Y:S01]  /*4700*/  LOP3.LUT R34, R2, 0xe6, RZ, 0xfc, !PT ;  /* 0x000000e602227812 */ /* 0x000fe200078efcff */
[----:B------:R-:W-:Y:S02]  /*4710*/  IMAD.MOV R12, RZ, RZ, -R12 ;  /* 0x000000ffff0c7224 */ /* 0x000fe400078e0a0c */
[--C-:B------:R-:W-:Y:S01]  /*4720*/  @!P2 IMAD.IADD R139, R139, 0x1, -R8.reuse ;  /* 0x000000018b8ba824 */ /* 0x100fe200078e0a08 */
[C---:B------:R-:W-:Y:S01]  /*4730*/  ISETP.GT.U32.AND P2, PT, R8.reuse, R163, PT ;  /* 0x000000a30800720c */ /* 0x040fe20003f44070 */
[----:B------:R-:W-:Y:S01]  /*4740*/  @!P5 IMAD.IADD R147, R147, 0x1, -R8 ;  /* 0x000000019393d824 */ /* 0x000fe200078e0a08 */
[----:B------:R-:W-:Y:S01]  /*4750*/  ISETP.GT.U32.AND P5, PT, R8, R171, PT ;  /* 0x000000ab0800720c */ /* 0x000fe20003fa4070 */
[----:B------:R-:W-:Y:S01]  /*4760*/  IMAD.HI.U32 R13, R9, R191, RZ ;  /* 0x000000bf090d7227 */ /* 0x000fe200078e00ff */
[----:B------:R-:W-:-:S03]  /*4770*/  IABS R237, R34 ;  /* 0x0000002200ed7213 */ /* 0x000fc60000000000 */
[----:B------:R-:W-:Y:S01]  /*4780*/  @!P4 IMAD.IADD R151, R151, 0x1, -R8 ;  /* 0x000000019797c824 */ /* 0x000fe200078e0a08 */
[----:B------:R-:W-:Y:S01]  /*4790*/  ISETP.GT.U32.AND P4, PT, R8, R175, PT ;  /* 0x000000af0800720c */ /* 0x000fe20003f84070 */
[----:B------:R-:W-:Y:S01]  /*47a0*/  IMAD.HI.U32 R15, R9, R199, RZ ;  /* 0x000000c7090f7227 */ /* 0x000fe200078e00ff */
[----:B------:R-:W-:-:S03]  /*47b0*/  LOP3.LUT R40, R2, 0xda, RZ, 0xfc, !PT ;  /* 0x000000da02287812 */ /* 0x000fc600078efcff */
[----:B------:R-:W-:Y:S02]  /*47c0*/  IMAD.MOV R16, RZ, RZ, -R16 ;  /* 0x000000ffff107224 */ /* 0x000fe400078e0a10 */
[----:B------:R-:W-:Y:S02]  /*47d0*/  IMAD R207, R8, R12, R207 ;  /* 0x0000000c08cf7224 */ /* 0x000fe400078e02cf */
[----:B------:R-:W-:-:S04]  /*47e0*/  IMAD.HI.U32 R12, R9, R227, RZ ;  /* 0x000000e3090c7227 */ /* 0x000fc800078e00ff */
[----:B------:R-:W-:Y:S02]  /*47f0*/  IMAD.MOV R13, RZ, RZ, -R13 ;  /* 0x000000ffff0d7224 */ /* 0x000fe400078e0a0d */
[----:B------:R-:W-:Y:S02]  /*4800*/  IMAD.MOV R15, RZ, RZ, -R15 ;  /* 0x000000ffff0f7224 */ /* 0x000fe400078e0a0f */
[--C-:B------:R-:W-:Y:S01]  /*4810*/  @!P3 IMAD.IADD R143, R143, 0x1, -R8.reuse ;  /* 0x000000018f8fb824 */ /* 0x100fe200078e0a08 */
[C---:B------:R-:W-:Y:S01]  /*4820*/  ISETP.GT.U32.AND P3, PT, R8.reuse, R167, PT ;  /* 0x000000a70800720c */ /* 0x040fe20003f64070 */
[----:B------:R-:W-:Y:S02]  /*4830*/  IMAD R223, R8, R16, R223 ;  /* 0x0000001008df7224 */ /* 0x000fe400078e02df */
[----:B------:R-:W-:Y:S01]  /*4840*/  @!P1 IMAD.IADD R179, R179, 0x1, -R8 ;  /* 0x00000001b3b39824 */ /* 0x000fe200078e0a08 */
[----:B------:R-:W-:Y:S01]  /*4850*/  IABS R219, R40 ;  /* 0x0000002800db7213 */ /* 0x000fe20000000000 */
[----:B------:R-:W-:Y:S01]  /*4860*/  IMAD.MOV R16, RZ, RZ, -R12 ;  /* 0x000000ffff107224 */ /* 0x000fe200078e0a0c */
[----:B------:R-:W-:Y:S01]  /*4870*/  LOP3.LUT R33, R2, 0xe8, RZ, 0xfc, !PT ;  /* 0x000000e802217812 */ /* 0x000fe200078efcff */
[----:B------:R-:W-:-:S02]  /*4880*/  IMAD R191, R8, R13, R191 ;  /* 0x0000000d08bf7224 */ /* 0x000fc400078e02bf */
[----:B------:R-:W-:Y:S01]  /*4890*/  IMAD.HI.U32 R12, R9, R237, RZ ;  /* 0x000000ed090c7227 */ /* 0x000fe200078e00ff */
[----:B------:R-:W-:-:S03]  /*48a0*/  IABS R239, R33 ;  /* 0x0000002100ef7213 */ /* 0x000fc60000000000 */
[C---:B------:R-:W-:Y:S02]  /*48b0*/  IMAD R199, R8.reuse, R15, R199 ;  /* 0x0000000f08c77224 */ /* 0x040fe400078e02c7 */
[----:B------:R-:W-:Y:S01]  /*48c0*/  @!P6 IMAD.IADD R135, R135, 0x1, -R8 ;  /* 0x000000018787e824 */ /* 0x000fe200078e0a08 */
[----:B------:R-:W-:Y:S01]  /*48d0*/  ISETP.GT.U32.AND P6, PT, R8, R179, PT ;  /* 0x000000b30800720c */ /* 0x000fe20003fc4070 */
[----:B------:R-:W-:Y:S01]  /*48e0*/  IMAD.MOV R12, RZ, RZ, -R12 ;  /* 0x000000ffff0c7224 */ /* 0x000fe200078e0a0c */
[----:B------:R-:W-:Y:S01]  /*48f0*/  LOP3.LUT R35, R2, 0xe4, RZ, 0xfc, !PT ;  /* 0x000000e402237812 */ /* 0x000fe200078efcff */
        /* <DEDUP_REMOVED lines=8> */
[----:B------:R-:W-:Y:S01]  /*4980*/  IABS R235, R35 ;  /* 0x0000002300eb7213 */ /* 0x000fe20000000000 */
[----:B------:R-:W-:Y:S01]  /*4990*/  IMAD.MOV R15, RZ, RZ, -R15 ;  /* 0x000000ffff0f7224 */ /* 0x000fe200078e0a0f */
[C---:B------:R-:W-:Y:S01]  /*49a0*/  LOP3.LUT R29, R2.reuse, 0xf0, RZ, 0xfc, !PT ;  /* 0x000000f0021d7812 */ /* 0x040fe200078efcff */
[----:B------:R-:W-:Y:S01]  /*49b0*/  IMAD.HI.U32 R12, R9, R239, RZ ;  /* 0x000000ef090c7227 */ /* 0x000fe200078e00ff */
[----:B------:R-:W-:-:S03]  /*49c0*/  LOP3.LUT R42, R2, 0xd6, RZ, 0xfc, !PT ;  /* 0x000000d6022a7812 */ /* 0x000fc600078efcff */
[----:B------:R-:W-:Y:S01]  /*49d0*/  @!P3 IMAD.IADD R167, R167, 0x1, -R8 ;  /* 0x00000001a7a7b824 */ /* 0x000fe200078e0a08 */
[C---:B------:R-:W-:Y:S01]  /*49e0*/  ISETP.GT.U32.AND P3, PT, R8.reuse, R195, PT ;  /* 0x000000c30800720c */ /* 0x040fe20003f64070 */
[----:B------:R-:W-:Y:S01]  /*49f0*/  IMAD R219, R8, R15, R219 ;  /* 0x0000000f08db7224 */ /* 0x000fe200078e02db */
[----:B------:R-:W-:Y:S01]  /*4a00*/  IABS R250, R29 ;  /* 0x0000001d00fa7213 */ /* 0x000fe20000000000 */
[----:B------:R-:W-:Y:S01]  /*4a10*/  IMAD.MOV R12, RZ, RZ, -R12 ;  /* 0x000000ffff0c7224 */ /* 0x000fe200078e0a0c */
[----:B------:R-:W-:Y:S01]  /*4a20*/  STL [R1+0x61c], R247 ;  /* 0x00061cf701007387 */ /* 0x000fe20000100800 */
[----:B------:R-:W-:Y:S01]  /*4a30*/  IABS R211, R42 ;  /* 0x0000002a00d37213 */ /* 0x000fe20000000000 */
[----:B------:R-:W-:Y:S01]  /*4a40*/  IMAD.HI.U32 R15, R9, R235, RZ ;  /* 0x000000eb090f7227 */ /* 0x000fe200078e00ff */
[----:B------:R-:W-:Y:S01]  /*4a50*/  LOP3.LUT R32, R2, 0xea, RZ, 0xfc, !PT ;  /* 0x000000ea02207812 */ /* 0x000fe200078efcff */
[----:B------:R-:W-:Y:S02]  /*4a60*/  STL [R1+0x618], R246 ;  /* 0x000618f601007387 */ /* 0x000fe40000100800 */
[----:B------:R-:W-:-:S02]  /*4a70*/  IMAD R227, R8, R16, R227 ;  /* 0x0000001008e37224 */ /* 0x000fc400078e02e3 */
[----:B------:R-:W-:Y:S01]  /*4a80*/  STL [R1+0x614], R245 ;  /* 0x000614f501007387 */ /* 0x000fe20000100800 */
[--C-:B------:R-:W-:Y:S01]  /*4a90*/  @!P6 IMAD.IADD R179, R179, 0x1, -R8.reuse ;  /* 0x00000001b3b3e824 */ /* 0x100fe200078e0a08 */
[C---:B------:R-:W-:Y:S01]  /*4aa0*/  ISETP.GT.U32.AND P6, PT, R8.reuse, R207, PT ;  /* 0x000000cf0800720c */ /* 0x040fe20003fc4070 */
[----:B------:R-:W-:Y:S01]  /*4ab0*/  IMAD R239, R8, R12, R239 ;  /* 0x0000000c08ef7224 */ /* 0x000fe200078e02ef */
[----:B------:R-:W-:Y:S01]  /*4ac0*/  STL [R1+0x610], R244 ;  /* 0x000610f401007387 */ /* 0x000fe20000100800 */
[----:B------:R-:W-:Y:S01]  /*4ad0*/  IMAD.MOV R15, RZ, RZ, -R15 ;  /* 0x000000ffff0f7224 */ /* 0x000fe200078e0a0f */
[----:B------:R-:W-:Y:S01]  /*4ae0*/  IABS R241, R32 ;  /* 0x0000002000f17213 */ /* 0x000fe20000000000 */
[----:B------:R-:W-:Y:S01]  /*4af0*/  IMAD.HI.U32 R12, R9, R250, RZ ;  /* 0x000000fa090c7227 */ /* 0x000fe200078e00ff */
[----:B------:R-:W-:Y:S01]  /*4b00*/  STL [R1+0x60c], R242 ;  /* 0x00060cf201007387 */ /* 0x000fe20000100800 */
[----:B------:R-:W-:Y:S02]  /*4b10*/  LOP3.LUT R36, R2, 0xe2, RZ, 0xfc, !PT ;  /* 0x000000e202247812 */ /* 0x000fe400078efcff */
[----:B------:R-:W-:Y:S01]  /*4b20*/  @!P2 IMAD.IADD R191, R191, 0x1, -R8 ;  /* 0x00000001bfbfa824 */ /* 0x000fe200078e0a08 */
[----:B------:R-:W-:Y:S01]  /*4b30*/  STL [R1+0x608], R240 ;  /* 0x000608f001007387 */ /* 0x000fe20000100800 */
[----:B------:R-:W-:Y:S01]  /*4b40*/  IMAD.HI.U32 R13, R9, R211, RZ ;  /* 0x000000d3090d7227 */ /* 0x000fe200078e00ff */
[----:B------:R-:W-:-:S02]  /*4b50*/  ISETP.GT.U32.AND P2, PT, R8, R219, PT ;  /* 0x000000db0800720c */ /* 0x000fc40003f44070 */
[----:B------:R-:W-:Y:S01]  /*4b60*/  STL [R1+0x604], R238 ;  /* 0x000604ee01007387 */ /* 0x000fe20000100800 */
[--C-:B------:R-:W-:Y:S01]  /*4b70*/  @!P5 IMAD.IADD R199, R199, 0x1, -R8.reuse ;  /* 0x00000001c7c7d824 */ /* 0x100fe200078e0a08 */
[C---:B------:R-:W-:Y:S01]  /*4b80*/  ISETP.GT.U32.AND P5, PT, R8.reuse, R227, PT ;  /* 0x000000e30800720c */ /* 0x040fe20003fa4070 */
[----:B------:R-:W-:Y:S01]  /*4b90*/  @!P4 IMAD.IADD R203, R203, 0x1, -R8 ;  /* 0x00000001cbcbc824 */ /* 0x000fe200078e0a08 */
[----:B------:R-:W-:Y:S01]  /*4ba0*/  STL [R1+0x600], R236 ;  /* 0x000600ec01007387 */ /* 0x000fe20000100800 */
[C---:B------:R-:W-:Y:S01]  /*4bb0*/  ISETP.GT.U32.AND P4, PT, R8.reuse, R231, PT ;  /* 0x000000e70800720c */ /* 0x040fe20003f84070 */
[----:B------:R-:W-:Y:S01]  /*4bc0*/  IMAD.MOV.U32 R21, RZ, RZ, R27 ;  /* 0x000000ffff157224 */ /* 0x000fe200078e001b */
[----:B------:R-:W-:Y:S01]  /*4bd0*/  IABS R233, R36 ;  /* 0x0000002400e97213 */ /* 0x000fe20000000000 */
[----:B------:R-:W-:Y:S01]  /*4be0*/  STL [R1+0x5fc], R234 ;  /* 0x0005fcea01007387 */ /* 0x000fe20000100800 */
[----:B------:R-:W-:Y:S01]  /*4bf0*/  IMAD R235, R8, R15, R235 ;  /* 0x0000000f08eb7224 */ /* 0x000fe200078e02eb */
[----:B------:R-:W-:Y:S01]  /*4c00*/  LOP3.LUT R27, R2, 0xf4, RZ, 0xfc, !PT ;  /* 0x000000f4021b7812 */ /* 0x000fe200078efcff */
[----:B------:R-:W-:Y:S01]  /*4c10*/  IMAD.MOV R12, RZ, RZ, -R12 ;  /* 0x000000ffff0c7224 */ /* 0x000fe200078e0a0c */
[----:B------:R-:W-:Y:S01]  /*4c20*/  STL [R1+0x5f8], R232 ;  /* 0x0005f8e801007387 */ /* 0x000fe20000100800 */
[----:B------:R-:W-:-:S02]  /*4c30*/  IMAD.MOV R13, RZ, RZ, -R13 ;  /* 0x000000ffff0d7224 */ /* 0x000fc400078e0a0d */
[----:B------:R-:W-:Y:S01]  /*4c40*/  IMAD.HI.U32 R15, R9, R241, RZ ;  /* 0x000000f1090f7227 */ /* 0x000fe200078e00ff */
[----:B------:R-:W-:Y:S03]  /*4c50*/  STL [R1+0x5f4], R230 ;  /* 0x0005f4e601007387 */ /* 0x000fe60000100800 */
[----:B------:R-:W-:Y:S01]  /*4c60*/  @!P3 IMAD.IADD R195, R195, 0x1, -R8 ;  /* 0x00000001c3c3b824 */ /* 0x000fe200078e0a08 */
[----:B------:R-:W-:Y:S01]  /*4c70*/  STL [R1+0x5f0], R229 ;  /* 0x0005f0e501007387 */ /* 0x000fe20000100800 */
[C---:B------:R-:W-:Y:S01]  /*4c80*/  IMAD R250, R8.reuse, R12, R250 ;  /* 0x0000000c08fa7224 */ /* 0x040fe200078e02fa */
[C---:B------:R-:W-:Y:S01]  /*4c90*/  ISETP.GT.U32.AND P3, PT, R8.reuse, R223, PT ;  /* 0x000000df0800720c */ /* 0x040fe20003f64070 */
[----:B------:R-:W-:Y:S01]  /*4ca0*/  IMAD R211, R8, R13, R211 ;  /* 0x0000000d08d37224 */ /* 0x000fe200078e02d3 */
[----:B------:R-:W-:Y:S01]  /*4cb0*/  STL [R1+0x5ec], R228 ;  /* 0x0005ece401007387 */ /* 0x000fe20000100800 */
[----:B------:R-:W-:Y:S01]  /*4cc0*/  IMAD.MOV R15, RZ, RZ, -R15 ;  /* 0x000000ffff0f7224 */ /* 0x000fe200078e0a0f */
[----:B------:R-:W-:Y:S01]  /*4cd0*/  IABS R12, R27 ;  /* 0x0000001b000c7213 */ /* 0x000fe20000000000 */
[----:B------:R-:W-:Y:S01]  /*4ce0*/  IMAD.HI.U32 R13, R9, R233, RZ ;  /* 0x000000e9090d7227 */ /* 0x000fe200078e00ff */
[----:B------:R-:W-:Y:S04]  /*4cf0*/  STL [R1+0x5e8], R226 ;  /* 0x0005e8e201007387 */ /* 0x000fe80000100800 */
[----:B------:R-:W-:Y:S01]  /*4d00*/  STL [R1+0x5e4], R225 ;  /* 0x0005e4e101007387 */ /* 0x000fe20000100800 */
[----:B------:R-:W-:-:S03]  /*4d10*/  @!P6 IMAD.IADD R207, R207, 0x1, -R8 ;  /* 0x00000001cfcfe824 */ /* 0x000fc600078e0a08 */
[----:B------:R-:W-:Y:S01]  /*4d20*/  STL [R1+0x5e0], R224 ;  /* 0x0005e0e001007387 */ /* 0x000fe20000100800 */
[----:B------:R-:W-:Y:S01]  /*4d30*/  IMAD.MOV.U32 R0, RZ, RZ, R25 ;  /* 0x000000ffff007224 */ /* 0x000fe200078e0019 */
[----:B------:R-:W-:Y:S01]  /*4d40*/  LOP3.LUT R25, R2, 0xf8, RZ, 0xfc, !PT ;  /* 0x000000f802197812 */ /* 0x000fe200078efcff */
[C---:B------:R-:W-:Y:S01]  /*4d50*/  IMAD R241, R8.reuse, R15, R241 ;  /* 0x0000000f08f17224 */ /* 0x040fe200078e02f1 */
[----:B------:R-:W-:Y:S01]  /*4d60*/  STL [R1+0x5dc], R222 ;  /* 0x0005dcde01007387 */ /* 0x000fe20000100800 */
[----:B------:R-:W-:Y:S02]  /*4d70*/  IMAD.MOV R13, RZ, RZ, -R13 ;  /* 0x000000ffff0d7224 */ /* 0x000fe400078e0a0d */
[----:B------:R-:W-:Y:S01]  /*4d80*/  IMAD.HI.U32 R15, R9, R12, RZ ;  /* 0x0000000c090f7227 */ /* 0x000fe200078e00ff */
[----:B------:R-:W-:Y:S03]  /*4d90*/  STL [R1+0x5d8], R221 ;  /* 0x0005d8dd01007387 */ /* 0x000fe60000100800 */
[--C-:B------:R-:W-:Y:S01]  /*4da0*/  @!P2 IMAD.IADD R219, R219, 0x1, -R8.reuse ;  /* 0x00000001dbdba824 */ /* 0x100fe200078e0a08 */
[----:B------:R-:W-:Y:S01]  /*4db0*/  STL [R1+0x5d4], R220 ;  /* 0x0005d4dc01007387 */ /* 0x000fe20000100800 */
[C---:B------:R-:W-:Y:S01]  /*4dc0*/  ISETP.GT.U32.AND P2, PT, R8.reuse, R195, PT ;  /* 0x000000c30800720c */ /* 0x040fe20003f44070 */
[--C-:B------:R-:W-:Y:S01]  /*4dd0*/  @!P5 IMAD.IADD R227, R227, 0x1, -R8.reuse ;  /* 0x00000001e3e3d824 */ /* 0x100fe200078e0a08 */
[C---:B------:R-:W-:Y:S01]  /*4de0*/  ISETP.GT.U32.AND P5, PT, R8.reuse, R203, PT ;  /* 0x000000cb0800720c */ /* 0x040fe20003fa4070 */
[----:B------:R-:W-:Y:S01]  /*4df0*/  STL [R1+0x5d0], R218 ;  /* 0x0005d0da01007387 */ /* 0x000fe20000100800 */
[----:B------:R-:W-:Y:S01]  /*4e00*/  @!P4 IMAD.IADD R231, R231, 0x1, -R8 ;  /* 0x00000001e7e7c824 */ /* 0x000fe200078e0a08 */
[----:B------:R-:W-:-:S02]  /*4e10*/  ISETP.GT.U32.AND P4, PT, R8, R207, PT ;  /* 0x000000cf0800720c */ /* 0x000fc40003f84070 */
[----:B------:R-:W-:Y:S01]  /*4e20*/  STL [R1+0x5cc], R217 ;  /* 0x0005ccd901007387 */ /* 0x000fe20000100800 */
[----:B------:R-:W-:Y:S01]  /*4e30*/  IMAD R233, R8, R13, R233 ;  /* 0x0000000d08e97224 */ /* 0x000fe200078e02e9 */
[----:B------:R-:W-:Y:S01]  /*4e40*/  IABS R11, R25 ;  /* 0x00000019000b7213 */ /* 0x000fe20000000000 */
[----:B------:R-:W-:Y:S01]  /*4e50*/  IMAD.MOV R15, RZ, RZ, -R15 ;  /* 0x000000ffff0f7224 */ /* 0x000fe200078e0a0f */
[----:B------:R-:W-:Y:S01]  /*4e60*/  STL [R1+0x5c8], R216 ;  /* 0x0005c8d801007387 */ /* 0x000fe20000100800 */
[----:B------:R-:W-:-:S03]  /*4e70*/  LOP3.LUT R30, R2, 0xee, RZ, 0xfc, !PT ;  /* 0x000000ee021e7812 */ /* 0x000fc600078efcff */
[----:B------:R-:W-:Y:S01]  /*4e80*/  STL [R1+0x5c4], R214 ;  /* 0x0005c4d601007387 */ /* 0x000fe20000100800 */
[----:B------:R-:W-:-:S03]  /*4e90*/  @!P3 IMAD.IADD R223, R223, 0x1, -R8 ;  /* 0x00000001dfdfb824 */ /* 0x000fc600078e0a08 */
[----:B------:R-:W-:Y:S01]  /*4ea0*/  STL [R1+0x5c0], R213 ;  /* 0x0005c0d501007387 */ /* 0x000fe20000100800 */
[----:B------:R-:W-:Y:S01]  /*4eb0*/  IMAD.MOV.U32 R5, RZ, RZ, R24 ;  /* 0x000000ffff057224 */ /* 0x000fe200078e0018 */
[C---:B------:R-:W-:Y:S02]  /*4ec0*/  ISETP.GT.U32.AND P3, PT, R8.reuse, R199, PT ;  /* 0x000000c70800720c */ /* 0x040fe40003f64070 */
[----:B------:R-:W-:Y:S01]  /*4ed0*/  STL [R1+0x5bc], R212 ;  /* 0x0005bcd401007387 */ /* 0x000fe20000100800 */
[----:B------:R-:W-:Y:S01]  /*4ee0*/  IMAD R12, R8, R15, R12 ;  /* 0x0000000f080c7224 */ /* 0x000fe200078e020c */
[----:B------:R-:W-:Y:S02]  /*4ef0*/  LOP3.LUT R24, R2, 0xfa, RZ, 0xfc, !PT ;  /* 0x000000fa02187812 */ /* 0x000fe400078efcff */
[----:B------:R-:W-:Y:S01]  /*4f00*/  STL [R1+0x5b8], R210 ;  /* 0x0005b8d201007387 */ /* 0x000fe20000100800 */
[----:B------:R-:W-:Y:S01]  /*4f10*/  IMAD.HI.U32 R15, R9, R11, RZ ;  /* 0x0000000b090f7227 */ /* 0x000fe200078e00ff */
[----:B------:R-:W-:-:S02]  /*4f20*/  ISETP.GT.U32.AND P6, PT, R8, R233, PT ;  /* 0x000000e90800720c */ /* 0x000fc40003fc4070 */
[----:B------:R-:W-:Y:S01]  /*4f30*/  STL [R1+0x5b4], R209 ;  /* 0x0005b4d101007387 */ /* 0x000fe20000100800 */
[----:B------:R-:W-:-:S03]  /*4f40*/  IABS R249, R30 ;  /* 0x0000001e00f97213 */ /* 0x000fc60000000000 */
[----:B------:R-:W-:Y:S01]  /*4f50*/  STL [R1+0x5b0], R208 ;  /* 0x0005b0d001007387 */ /* 0x000fe20000100800 */
[----:B------:R-:W-:-:S03]  /*4f60*/  LOP3.LUT R28, R2, 0xf2, RZ, 0xfc, !PT ;  /* 0x000000f2021c7812 */ /* 0x000fc600078efcff */
[----:B------:R-:W-:Y:S01]  /*4f70*/  STL [R1+0x5ac], R206 ;  /* 0x0005acce01007387 */ /* 0x000fe20000100800 */
[----:B------:R-:W-:Y:S01]  /*4f80*/  IMAD.MOV R15, RZ, RZ, -R15 ;  /* 0x000000ffff0f7224 */ /* 0x000fe200078e0a0f */
[----:B------:R-:W-:Y:S02]  /*4f90*/  IABS R10, R24 ;  /* 0x00000018000a7213 */ /* 0x000fe40000000000 */
[----:B------:R-:W-:Y:S01]  /*4fa0*/  STL [R1+0x5a8], R205 ;  /* 0x0005a8cd01007387 */ /* 0x000fe20000100800 */
[----:B------:R-:W-:-:S03]  /*4fb0*/  @!P2 IMAD.IADD R195, R195, 0x1, -R8 ;  /* 0x00000001c3c3a824 */ /* 0x000fc600078e0a08 */
[----:B------:R-:W-:Y:S01]  /*4fc0*/  STL [R1+0x5a4], R204 ;  /* 0x0005a4cc01007387 */ /* 0x000fe20000100800 */
[C---:B------:R-:W-:Y:S01]  /*4fd0*/  ISETP.GT.U32.AND P2, PT, R8.reuse, R219, PT ;  /* 0x000000db0800720c */ /* 0x040fe20003f44070 */
[--C-:B------:R-:W-:Y:S02]  /*4fe0*/  @!P5 IMAD.IADD R203, R203, 0x1, -R8.reuse ;  /* 0x00000001cbcbd824 */ /* 0x100fe400078e0a08 */
[----:B------:R-:W-:Y:S01]  /*4ff0*/  STL [R1+0x5a0], R202 ;  /* 0x0005a0ca01007387 */ /* 0x000fe20000100800 */
[----:B------:R-:W-:Y:S01]  /*5000*/  IMAD.HI.U32 R13, R9, R249, RZ ;  /* 0x000000f9090d7227 */ /* 0x000fe200078e00ff */
[----:B------:R-:W-:Y:S02]  /*5010*/  IABS R251, R28 ;  /* 0x0000001c00fb7213 */ /* 0x000fe40000000000 */
[----:B------:R-:W-:Y:S01]  /*5020*/  STL [R1+0x59c], R201 ;  /* 0x00059cc901007387 */ /* 0x000fe20000100800 */
[----:B------:R-:W-:Y:S01]  /*5030*/  ISETP.GT.U32.AND P5, PT, R8, R227, PT ;  /* 0x000000e30800720c */ /* 0x000fe20003fa4070 */
[----:B------:R-:W-:-:S02]  /*5040*/  @!P4 IMAD.IADD R207, R207, 0x1, -R8 ;  /* 0x00000001cfcfc824 */ /* 0x000fc400078e0a08 */
[----:B------:R-:W-:Y:S01]  /*5050*/  STL [R1+0x6cc], R200 ;  /* 0x0006ccc801007387 */ /* 0x000fe20000100800 */
[C---:B------:R-:W-:Y:S01]  /*5060*/  IMAD R11, R8.reuse, R15, R11 ;  /* 0x0000000f080b7224 */ /* 0x040fe200078e020b */
[----:B------:R-:W-:Y:S02]  /*5070*/  ISETP.GT.U32.AND P4, PT, R8, R231, PT ;  /* 0x000000e70800720c */ /* 0x000fe40003f84070 */
[----:B------:R-:W-:Y:S01]  /*5080*/  STL [R1+0x6c8], R198 ;  /* 0x0006c8c601007387 */ /* 0x000fe20000100800 */
[----:B------:R-:W-:-:S03]  /*5090*/  IMAD.HI.U32 R15, R9, R10, RZ ;  /* 0x0000000a090f7227 */ /* 0x000fc600078e00ff */
[----:B------:R-:W-:Y:S01]  /*50a0*/  STL [R1+0x6c4], R196 ;  /* 0x0006c4c401007387 */ /* 0x000fe20000100800 */
[----:B------:R-:W-:-:S03]  /*50b0*/  IMAD.MOV.U32 R19, RZ, RZ, R26 ;  /* 0x000000ffff137224 */ /* 0x000fc600078e001a */
[----:B------:R-:W-:Y:S01]  /*50c0*/  STL [R1+0x6c0], R194 ;  /* 0x0006c0c201007387 */ /* 0x000fe20000100800 */
[----:B------:R-:W-:Y:S01]  /*50d0*/  IMAD.MOV R13, RZ, RZ, -R13 ;  /* 0x000000ffff0d7224 */ /* 0x000fe200078e0a0d */
[----:B------:R-:W-:Y:S02]  /*50e0*/  LOP3.LUT R26, R2, 0xf6, RZ, 0xfc, !PT ;  /* 0x000000f6021a7812 */ /* 0x000fe400078efcff */
[----:B------:R-:W-:Y:S01]  /*50f0*/  STL [R1+0x6bc], R193 ;  /* 0x0006bcc101007387 */ /* 0x000fe20000100800 */
[----:B------:R-:W-:-:S03]  /*5100*/  IMAD.HI.U32 R16, R9, R251, RZ ;  /* 0x000000fb09107227 */ /* 0x000fc600078e00ff */
[----:B------:R-:W-:Y:S01]  /*5110*/  STL [R1+0x6b8], R192 ;  /* 0x0006b8c001007387 */ /* 0x000fe20000100800 */
[--C-:B------:R-:W-:Y:S01]  /*5120*/  @!P3 IMAD.IADD R199, R199, 0x1, -R8.reuse ;  /* 0x00000001c7c7b824 */ /* 0x100fe200078e0a08 */
[----:B------:R-:W-:Y:S01]  /*5130*/  ISETP.GT.U32.AND P3, PT, R8, R223, PT ;  /* 0x000000df0800720c */ /* 0x000fe20003f64070 */
[----:B------:R-:W-:Y:S01]  /*5140*/  IMAD.MOV.U32 R197, RZ, RZ, R23 ;  /* 0x000000ffffc57224 */ /* 0x000fe200078e0017 */
[----:B------:R-:W-:Y:S01]  /*5150*/  STL [R1+0x6b4], R190 ;  /* 0x0006b4be01007387 */ /* 0x000fe20000100800 */
[----:B------:R-:W-:Y:S01]  /*5160*/  IMAD.MOV R15, RZ, RZ, -R15 ;  /* 0x000000ffff0f7224 */ /* 0x000fe200078e0a0f */
[----:B------:R-:W-:Y:S01]  /*5170*/  LOP3.LUT R23, R2, 0xfc, RZ, 0xfc, !PT ;  /* 0x000000fc02177812 */ /* 0x000fe200078efcff */
[----:B------:R-:W-:Y:S01]  /*5180*/  @!P6 IMAD.IADD R233, R233, 0x1, -R8 ;  /* 0x00000001e9e9e824 */ /* 0x000fe200078e0a08 */
[----:B------:R-:W-:Y:S01]  /*5190*/  STL [R1+0x6b0], R189 ;  /* 0x0006b0bd01007387 */ /* 0x000fe20000100800 */
[----:B------:R-:W-:Y:S01]  /*51a0*/  IMAD R249, R8, R13, R249 ;  /* 0x0000000d08f97224 */ /* 0x000fe200078e02f9 */
[----:B------:R-:W-:-:S02]  /*51b0*/  IABS R13, R26 ;  /* 0x0000001a000d7213 */ /* 0x000fc40000000000 */
[----:B------:R-:W-:Y:S01]  /*51c0*/  STL [R1+0x6ac], R188 ;  /* 0x0006acbc01007387 */ /* 0x000fe20000100800 */
[----:B------:R-:W-:-:S03]  /*51d0*/  IMAD.MOV R16, RZ, RZ, -R16 ;  /* 0x000000ffff107224 */ /* 0x000fc600078e0a10 */
[----:B------:R-:W-:Y:S01]  /*51e0*/  STL [R1+0x6a8], R186 ;  /* 0x0006a8ba01007387 */ /* 0x000fe20000100800 */
[C---:B------:R-:W-:Y:S01]  /*51f0*/  IMAD R10, R8.reuse, R15, R10 ;  /* 0x0000000f080a7224 */ /* 0x040fe200078e020a */
[----:B------:R-:W-:Y:S02]  /*5200*/  IABS R15, R23 ;  /* 0x00000017000f7213 */ /* 0x000fe40000000000 */
[----:B------:R-:W-:Y:S01]  /*5210*/  STL [R1+0x6a4], R185 ;  /* 0x0006a4b901007387 */ /* 0x000fe20000100800 */
[C---:B------:R-:W-:Y:S01]  /*5220*/  ISETP.GT.U32.AND P6, PT, R8.reuse, R233, PT ;  /* 0x000000e90800720c */ /* 0x040fe20003fc4070 */
[----:B------:R-:W-:Y:S02]  /*5230*/  @!P2 IMAD.IADD R219, R219, 0x1, -R8 ;  /* 0x00000001dbdba824 */ /* 0x000fe400078e0a08 */
[----:B------:R-:W-:Y:S01]  /*5240*/  STL [R1+0x6a0], R184 ;  /* 0x0006a0b801007387 */ /* 0x000fe20000100800 */
[C---:B------:R-:W-:Y:S01]  /*5250*/  IMAD R251, R8.reuse, R16, R251 ;  /* 0x0000001008fb7224 */ /* 0x040fe200078e02fb */
[----:B------:R-:W-:-:S02]  /*5260*/  ISETP.GT.U32.AND P2, PT, R8, R239, PT ;  /* 0x000000ef0800720c */ /* 0x000fc40003f44070 */
[----:B------:R-:W-:Y:S01]  /*5270*/  STL [R1+0x69c], R182 ;  /* 0x00069cb601007387 */ /* 0x000fe20000100800 */
[----:B------:R-:W-:Y:S01]  /*5280*/  @!P5 IMAD.IADD R227, R227, 0x1, -R8 ;  /* 0x00000001e3e3d824 */ /* 0x000fe200078e0a08 */
[----:B------:R-:W-:Y:S02]  /*5290*/  ISETP.GT.U32.AND P5, PT, R8, R243, PT ;  /* 0x000000f30800720c */ /* 0x000fe40003fa4070 */
[----:B------:R-:W-:Y:S01]  /*52a0*/  STL [R1+0x698], R181 ;  /* 0x000698b501007387 */ /* 0x000fe20000100800 */
[----:B------:R-:W-:-:S03]  /*52b0*/  IMAD.HI.U32 R16, R9, R13, RZ ;  /* 0x0000000d09107227 */ /* 0x000fc600078e00ff */
[----:B------:R-:W-:Y:S01]  /*52c0*/  STL [R1+0x694], R180 ;  /* 0x000694b401007387 */ /* 0x000fe20000100800 */
[----:B------:R-:W-:Y:S01]  /*52d0*/  @!P4 IMAD.IADD R231, R231, 0x1, -R8 ;  /* 0x00000001e7e7c824 */ /* 0x000fe200078e0a08 */
[----:B------:R-:W-:Y:S02]  /*52e0*/  ISETP.GT.U32.AND P4, PT, R8, R249, PT ;  /* 0x000000f90800720c */ /* 0x000fe40003f84070 */
[----:B------:R-:W-:Y:S01]  /*52f0*/  STL [R1+0x690], R178 ;  /* 0x000690b201007387 */ /* 0x000fe20000100800 */
[----:B------:R-:W-:-:S03]  /*5300*/  IMAD.HI.U32 R9, R9, R15, RZ ;  /* 0x0000000f09097227 */ /* 0x000fc600078e00ff */
[----:B------:R-:W-:Y:S01]  /*5310*/  STL [R1+0x68c], R177 ;  /* 0x00068cb101007387 */ /* 0x000fe20000100800 */
[----:B------:R-:W-:-:S03]  /*5320*/  IMAD.MOV R16, RZ, RZ, -R16 ;  /* 0x000000ffff107224 */ /* 0x000fc600078e0a10 */
[----:B------:R-:W-:Y:S01]  /*5330*/  STL [R1+0x688], R176 ;  /* 0x000688b001007387 */ /* 0x000fe20000100800 */
[----:B------:R-:W-:-:S03]  /*5340*/  @!P3 IMAD.IADD R223, R223, 0x1, -R8 ;  /* 0x00000001dfdfb824 */ /* 0x000fc600078e0a08 */
[----:B------:R-:W-:Y:S01]  /*5350*/  STL [R1+0x684], R174 ;  /* 0x000684ae01007387 */ /* 0x000fe20000100800 */
[----:B------:R-:W-:Y:S01]  /*5360*/  IMAD.MOV R9, RZ, RZ, -R9 ;  /* 0x000000ffff097224 */ /* 0x000fe200078e0a09 */
[C---:B------:R-:W-:Y:S02]  /*5370*/  ISETP.GT.U32.AND P3, PT, R8.reuse, R241, PT ;  /* 0x000000f10800720c */ /* 0x040fe40003f64070 */
[----:B------:R-:W-:Y:S01]  /*5380*/  STL [R1+0x680], R173 ;  /* 0x000680ad01007387 */ /* 0x000fe20000100800 */
[----:B------:R-:W-:-:S03]  /*5390*/  IMAD R13, R8, R16, R13 ;  /* 0x00000010080d7224 */ /* 0x000fc600078e020d */
[----:B------:R-:W-:Y:S04]  /*53a0*/  STL [R1+0x67c], R172 ;  /* 0x00067cac01007387 */ /* 0x000fe80000100800 */
[----:B------:R-:W-:Y:S01]  /*53b0*/  STL [R1+0x678], R170 ;  /* 0x000678aa01007387 */ /* 0x000fe20000100800 */
[----:B------:R-:W-:-:S03]  /*53c0*/  IMAD R9, R8, R9, R15 ;  /* 0x0000000908097224 */ /* 0x000fc600078e020f */
[----:B------:R-:W-:Y:S01]  /*53d0*/  STL [R1+0x674], R169 ;  /* 0x000674a901007387 */ /* 0x000fe20000100800 */
[----:B------:R-:W-:-:S03]  /*53e0*/  @!P6 IMAD.IADD R233, R233, 0x1, -R8 ;  /* 0x00000001e9e9e824 */ /* 0x000fc600078e0a08 */
[----:B------:R-:W-:Y:S01]  /*53f0*/  STL [R1+0x670], R168 ;  /* 0x000670a801007387 */ /* 0x000fe20000100800 */
[----:B------:R-:W-:-:S03]  /*5400*/  ISETP.GT.U32.AND P6, PT, R8, R250, PT ;  /* 0x000000fa0800720c */ /* 0x000fc60003fc4070 */
[----:B------:R-:W-:Y:S01]  /*5410*/  STL [R1+0x66c], R166 ;  /* 0x00066ca601007387 */ /* 0x000fe20000100800 */
[----:B------:R-:W-:-:S03]  /*5420*/  @!P2 IMAD.IADD R239, R239, 0x1, -R8 ;  /* 0x00000001efefa824 */ /* 0x000fc600078e0a08 */
[----:B------:R-:W-:Y:S01]  /*5430*/  STL [R1+0x668], R162 ;  /* 0x000668a201007387 */ /* 0x000fe20000100800 */
[C---:B------:R-:W-:Y:S01]  /*5440*/  ISETP.GT.U32.AND P2, PT, R8.reuse, R13, PT ;  /* 0x0000000d0800720c */ /* 0x040fe20003f44070 */
[--C-:B------:R-:W-:Y:S02]  /*5450*/  @!P5 IMAD.IADD R243, R243, 0x1, -R8.reuse ;  /* 0x00000001f3f3d824 */ /* 0x100fe400078e0a08 */
[----:B------:R-:W-:Y:S01]  /*5460*/  STL [R1+0x664], R161 ;  /* 0x000664a101007387 */ /* 0x000fe20000100800 */
[C---:B------:R-:W-:Y:S01]  /*5470*/  ISETP.GT.U32.AND P5, PT, R8.reuse, R10, PT ;  /* 0x0000000a0800720c */ /* 0x040fe20003fa4070 */
[----:B------:R-:W-:Y:S02]  /*5480*/  @!P4 IMAD.IADD R249, R249, 0x1, -R8 ;  /* 0x00000001f9f9c824 */ /* 0x000fe400078e0a08 */
[----:B------:R-:W-:Y:S01]  /*5490*/  STL [R1+0x660], R160 ;  /* 0x000660a001007387 */ /* 0x000fe20000100800 */
[----:B------:R-:W-:-:S03]  /*54a0*/  ISETP.GT.U32.AND P4, PT, R8, R9, PT ;  /* 0x000000090800720c */ /* 0x000fc60003f84070 */
[----:B------:R-:W-:Y:S04]  /*54b0*/  STL [R1+0x65c], R158 ;  /* 0x00065c9e01007387 */ /* 0x000fe80000100800 */
[----:B------:R-:W-:Y:S04]  /*54c0*/  STL [R1+0x598], R157 ;  /* 0x0005989d01007387 */ /* 0x000fe80000100800 */
[----:B------:R-:W-:Y:S01]  /*54d0*/  STL [R1+0x594], R156 ;  /* 0x0005949c01007387 */ /* 0x000fe20000100800 */
[----:B------:R-:W-:-:S03]  /*54e0*/  @!P3 IMAD.IADD R241, R241, 0x1, -R8 ;  /* 0x00000001f1f1b824 */ /* 0x000fc600078e0a08 */
[----:B------:R-:W-:Y:S01]  /*54f0*/  STL [R1+0x590], R153 ;  /* 0x0005909901007387 */ /* 0x000fe20000100800 */
[----:B------:R-:W-:-:S03]  /*5500*/  ISETP.GT.U32.AND P3, PT, R8, R11, PT ;  /* 0x0000000b0800720c */ /* 0x000fc60003f64070 */
[----:B------:R-:W-:Y:S04]  /*5510*/  STL [R1+0x58c], R59 ;  /* 0x00058c3b01007387 */ /* 0x000fe80000100800 */
[----:B------:R-:W-:Y:S04]  /*5520*/  STL [R1+0x578], R58 ;  /* 0x0005783a01007387 */ /* 0x000fe80000100800 */
[----:B------:R-:W-:Y:S04]  /*5530*/  STL [R1+0x574], R57 ;  /* 0x0005743901007387 */ /* 0x000fe80000100800 */
[----:B------:R-:W-:Y:S01]  /*5540*/  STL [R1+0x570], R56 ;  /* 0x0005703801007387 */ /* 0x000fe20000100800 */
[----:B------:R-:W-:-:S03]  /*5550*/  @!P6 IMAD.IADD R250, R250, 0x1, -R8 ;  /* 0x00000001fafae824 */ /* 0x000fc600078e0a08 */
[----:B------:R-:W-:Y:S04]  /*5560*/  STL [R1+0x56c], R55 ;  /* 0x00056c3701007387 */ /* 0x000fe80000100800 */
        /* <DEDUP_REMOVED lines=20> */
[----:B------:R-:W-:Y:S04]  /*56b0*/  STL [R1+0x538], R42 ;  /* 0x0005382a01007387 */ /* 0x000fe80000100800 */
        /* <DEDUP_REMOVED lines=8> */
[----:B------:R-:W-:Y:S01]  /*5740*/  ISETP.GT.U32.AND P5, PT, R8, R9, PT ;  /* 0x000000090800720c */ /* 0x000fe20003fa4070 */
        /* <DEDUP_REMOVED lines=17> */
[----:B------:R-:W-:-:S03]  /*5860*/  @!P5 IMAD.IADD R9, R9, 0x1, -R8 ;  /* 0x000000010909d824 */ /* 0x000fc600078e0a08 */
[----:B------:R-:W-:Y:S01]  /*5870*/  STL [R1+0x4c8], R22 ;  /* 0x0004c81601007387 */ /* 0x000fe20000100800 */
[----:B------:R-:W-:-:S03]  /*5880*/  ISETP.GE.AND P2, PT, R18, RZ, PT ;  /* 0x000000ff1200720c */ /* 0x000fc60003f46270 */
[----:B------:R-:W-:Y:S01]  /*5890*/  STL [R1+0x4f0], R24 ;  /* 0x0004f01801007387 */ /* 0x000fe20000100800 */
[----:B------:R-:W-:Y:S01]  /*58a0*/  @!P4 IMAD.IADD R14, R14, 0x1, -R6 ;  /* 0x000000010e0ec824 */ /* 0x000fe200078e0a06 */
[----:B------:R-:W-:Y:S02]  /*58b0*/  ISETP.GE.AND P5, PT, R197, RZ, PT ;  /* 0x000000ffc500720c */ /* 0x000fe40003fa6270 */
[----:B------:R-:W-:Y:S01]  /*58c0*/  STL [R1+0x4ec], R23 ;  /* 0x0004ec1701007387 */ /* 0x000fe20000100800 */
[----:B------:R-:W-:-:S03]  /*58d0*/  ISETP.GE.AND P4, PT, R5, RZ, PT ;  /* 0x000000ff0500720c */ /* 0x000fc60003f86270 */
[----:B------:R-:W3:Y:S04]  /*58e0*/  LDL R20, [R1+0x57c] ;  /* 0x00057c0001147983 */ /* 0x000ee80000100800 */
[----:B------:R-:W4:Y:S04]  /*58f0*/  LDL R18, [R1+0x588] ;  /* 0x0005880001127983 */ /* 0x000f280000100800 */
[----:B------:R-:W4:Y:S01]  /*5900*/  LDL R197, [R1+0x658] ;  /* 0x0006580001c57983 */ /* 0x000f220000100800 */
[----:B------:R-:W-:-:S03]  /*5910*/  @!P3 IMAD.IADD R11, R11, 0x1, -R8 ;  /* 0x000000010b0bb824 */ /* 0x000fc600078e0a08 */
[----:B------:R-:W4:Y:S01]  /*5920*/  LDL R5, [R1+0x654] ;  /* 0x0006540001057983 */ /* 0x000f220000100800 */
[----:B------:R-:W-:-:S03]  /*5930*/  ISETP.GE.AND P3, PT, R0, RZ, PT ;  /* 0x000000ff0000720c */ /* 0x000fc60003f66270 */
[----:B------:R-:W4:Y:S01]  /*5940*/  LDL R0, [R1+0x650] ;  /* 0x0006500001007983 */ /* 0x000f220000100800 */
[----:B------:R-:W-:Y:S02]  /*5950*/  ISETP.GT.U32.AND P0, PT, R8, R127, PT ;  /* 0x0000007f0800720c */ /* 0x000fe40003f04070 */
[----:B------:R-:W-:Y:S01]  /*5960*/  SHF.R.U32.HI R17, RZ, 0x5, R154 ;  /* 0x00000005ff117819 */ /* 0x000fe2000001169a */
[----:B------:R-:W-:Y:S01]  /*5970*/  IMAD.SHL.U32 R16, R154, 0x80, RZ ;  /* 0x000000809a107824 */ /* 0x000fe200078e00ff */
[----:B------:R-:W4:Y:S04]  /*5980*/  LDL R6, [R1+0x64c] ;  /* 0x00064c0001067983 */ /* 0x000f280000100800 */
[----:B------:R-:W1:Y:S05]  /*5990*/  LDS R15, [UR33] ;  /* 0x00000021ff0f7984 */ /* 0x000e6a0008000800 */
[----:B------:R-:W-:Y:S01]  /*59a0*/  @!P0 IMAD.IADD R127, R127, 0x1, -R8 ;  /* 0x000000017f7f8824 */ /* 0x000fe200078e0a08 */
[----:B------:R-:W-:-:S13]  /*59b0*/  ISETP.GT.U32.AND P0, PT, R8, R103, PT ;  /* 0x000000670800720c */ /* 0x000fda0003f04070 */
[----:B------:R-:W-:Y:S01]  /*59c0*/  @!P0 IMAD.IADD R103, R103, 0x1, -R8 ;  /* 0x0000000167678824 */ /* 0x000fe200078e0a08 */
[----:B------:R-:W-:-:S13]  /*59d0*/  ISETP.GT.U32.AND P0, PT, R8, R127, PT ;  /* 0x0000007f0800720c */ /* 0x000fda0003f04070 */
[----:B------:R-:W-:Y:S01]  /*59e0*/  @!P0 IMAD.IADD R127, R127, 0x1, -R8 ;  /* 0x000000017f7f8824 */ /* 0x000fe200078e0a08 */
[----:B------:R-:W-:-:S13]  /*59f0*/  ISETP.GT.U32.AND P0, PT, R8, R155, PT ;  /* 0x0000009b0800720c */ /* 0x000fda0003f04070 */
[----:B------:R-:W-:Y:S01]  /*5a00*/  @!P0 IMAD.IADD R155, R155, 0x1, -R8 ;  /* 0x000000019b9b8824 */ /* 0x000fe200078e0a08 */
[----:B------:R-:W-:-:S04]  /*5a10*/  ISETP.GT.U32.AND P0, PT, R8, R183, PT ;  /* 0x000000b70800720c */ /* 0x000fc80003f04070 */
[----:B------:R-:W-:-:S09]  /*5a20*/  ISETP.GT.U32.AND P1, PT, R8, R155, PT ;  /* 0x0000009b0800720c */ /* 0x000fd20003f24070 */
[----:B------:R-:W-:Y:S01]  /*5a30*/  @!P0 IMAD.IADD R183, R183, 0x1, -R8 ;  /* 0x00000001b7b78824 */ /* 0x000fe200078e0a08 */
[----:B------:R-:W-:-:S03]  /*5a40*/  ISETP.GT.U32.AND P0, PT, R8, R159, PT ;  /* 0x0000009f0800720c */ /* 0x000fc60003f04070 */
[----:B------:R-:W-:Y:S01]  /*5a50*/  @!P1 IMAD.IADD R155, R155, 0x1, -R8 ;  /* 0x000000019b9b9824 */ /* 0x000fe200078e0a08 */
        /* <DEDUP_REMOVED lines=21> */
[----:B------:R-:W-:-:S04]  /*5bb0*/  @!P0 IMAD.IADD R237, R237, 0x1, -R8 ;  /* 0x00000001eded8824 */ /* 0x000fc800078e0a08 */
[----:B------:R-:W-:Y:S01]  /*5bc0*/  @!P1 IMAD.IADD R251, R251, 0x1, -R8 ;  /* 0x00000001fbfb9824 */ /* 0x000fe200078e0a08 */
[----:B------:R-:W-:-:S13]  /*5bd0*/  ISETP.GT.U32.AND P1, PT, R8, R237, PT ;  /* 0x000000ed0800720c */ /* 0x000fda0003f24070 */
[----:B------:R-:W-:Y:S01]  /*5be0*/  @!P1 IMAD.IADD R237, R237, 0x1, -R8 ;  /* 0x00000001eded9824 */ /* 0x000fe200078e0a08 */
[----:B------:R-:W-:Y:S02]  /*5bf0*/  ISETP.GT.U32.AND P1, PT, R8, R251, PT ;  /* 0x000000fb0800720c */ /* 0x000fe40003f24070 */
[----:B------:R-:W-:Y:S01]  /*5c00*/  R2UR UR8, R17 ;  /* 0x00000000110872ca */ /* 0x000fe200000e0000 */
[----:B------:R-:W-:Y:S01]  /*5c10*/  IMAD.MOV.U32 R17, RZ, RZ, R164 ;  /* 0x000000ffff117224 */ /* 0x000fe200078e00a4 */
[----:B------:R-:W-:Y:S01]  /*5c20*/  LOP3.LUT R16, R16, 0x1f80, RZ, 0xc0, !PT ;  /* 0x00001f8010107812 */ /* 0x000fe200078ec0ff */
[----:B------:R-:W-:-:S08]  /*5c30*/  @!P2 IMAD.MOV R7, RZ, RZ, -R7 ;  /* 0x000000ffff07a224 */ /* 0x000fd000078e0a07 */
[----:B------:R-:W-:Y:S01]  /*5c40*/  @!P1 IMAD.IADD R251, R251, 0x1, -R8 ;  /* 0x00000001fbfb9824 */ /* 0x000fe200078e0a08 */
[----:B------:R-:W-:Y:S01]  /*5c50*/  ISETP.GE.AND P1, PT, R2, RZ, PT ;  /* 0x000000ff0200720c */ /* 0x000fe20003f26270 */
[----:B------:R-:W-:Y:S01]  /*5c60*/  @!P5 IMAD.MOV R150, RZ, RZ, -R150 ;  /* 0x000000ffff96d224 */ /* 0x000fe200078e0a96 */
[----:B------:R-:W-:Y:S01]  /*5c70*/  ISETP.GE.AND P2, PT, R19, RZ, PT ;  /* 0x000000ff1300720c */ /* 0x000fe20003f46270 */
[----:B------:R-:W-:Y:S01]  /*5c80*/  IMAD.IADD R3, R16, 0x1, R3 ;  /* 0x0000000110037824 */ /* 0x000fe200078e0203 */
[----:B------:R-:W-:Y:S01]  /*5c90*/  ISETP.GE.AND P5, PT, R21, RZ, PT ;  /* 0x000000ff1500720c */ /* 0x000fe20003fa6270 */
[----:B------:R-:W4:Y:S01]  /*5ca0*/  LDL R16, [R1+0x648] ;  /* 0x0006480001107983 */ /* 0x000f220000100800 */
[----:B------:R-:W-:Y:S02]  /*5cb0*/  @!P4 IMAD.MOV R149, RZ, RZ, -R149 ;  /* 0x000000ffff95c224 */ /* 0x000fe400078e0a95 */
[----:B------:R-:W-:Y:S01]  /*5cc0*/  @!P3 IMAD.MOV R148, RZ, RZ, -R148 ;  /* 0x000000ffff94b224 */ /* 0x000fe200078e0a94 */
[----:B------:R-:W4:Y:S01]  /*5cd0*/  LDL R19, [R1+0x640] ;  /* 0x0006400001137983 */ /* 0x000f220000100800 */
[----:B------:R-:W-:Y:S01]  /*5ce0*/  ISETP.GT.U32.AND P0, PT, R8, R12, PT ;  /* 0x0000000c0800720c */ /* 0x000fe20003f04070 */
[----:B------:R-:W1:Y:S02]  /*5cf0*/  LDC R164, c[0x0][0x3a0] ;  /* 0x0000e800ffa47b82 */ /* 0x000e640000000800 */
[----:B------:R-:W-:Y:S01]  /*5d00*/  @!P1 IMAD.MOV R152, RZ, RZ, -R152 ;  /* 0x000000ffff989224 */ /* 0x000fe200078e0a98 */
[----:B------:R-:W-:Y:S01]  /*5d10*/  ISETP.GE.AND P1, PT, R17, RZ, PT ;  /* 0x000000ff1100720c */ /* 0x000fe20003f26270 */
[----:B------:R-:W4:Y:S01]  /*5d20*/  LDL R21, [R1+0x63c] ;  /* 0x00063c0001157983 */ /* 0x000f220000100800 */
[----:B--2---:R-:W-:-:S03]  /*5d30*/  ISETP.GE.AND P4, PT, R252, RZ, PT ;  /* 0x000000fffc00720c */ /* 0x004fc60003f86270 */
[----:B------:R-:W2:Y:S01]  /*5d40*/  LDL R17, [R1+0x644] ;  /* 0x0006440001117983 */ /* 0x000ea20000100800 */
[----:B------:R-:W-:-:S03]  /*5d50*/  @!P2 IMAD.MOV R145, RZ, RZ, -R145 ;  /* 0x000000ffff91a224 */ /* 0x000fc600078e0a91 */
[----:B------:R-:W2:Y:S01]  /*5d60*/  LDL.LU R252, [R1+0x7a8] ;  /* 0x0007a80001fc7983 */ /* 0x000ea20000300800 */
[----:B------:R-:W-:-:S03]  /*5d70*/  @!P5 IMAD.MOV R144, RZ, RZ, -R144 ;  /* 0x000000ffff90d224 */ /* 0x000fc600078e0a90 */
[----:B------:R-:W-:Y:S02]  /*5d80*/  @!P1 IMAD.MOV R146, RZ, RZ, -R146 ;  /* 0x000000ffff929224 */ /* 0x000fe400078e0a92 */
[----:B------:R-:W-:Y:S01]  /*5d90*/  @!P4 IMAD.MOV R142, RZ, RZ, -R142 ;  /* 0x000000ffff8ec224 */ /* 0x000fe200078e0a8e */
[----:B---3--:R-:W-:Y:S02]  /*5da0*/  ISETP.GE.AND P3, PT, R20, RZ, PT ;  /* 0x000000ff1400720c */ /* 0x008fe40003f66270 */
[----:B------:R-:W3:Y:S01]  /*5db0*/  LDL.LU R20, [R1+0x7a4] ;  /* 0x0007a40001147983 */ /* 0x000ee20000300800 */
[----:B----4-:R-:W-:-:S03]  /*5dc0*/  ISETP.GE.AND P1, PT, R18, RZ, PT ;  /* 0x000000ff1200720c */ /* 0x010fc60003f26270 */
[----:B------:R-:W4:Y:S01]  /*5dd0*/  LDL.LU R18, [R1+0x7a0] ;  /* 0x0007a00001127983 */ /* 0x000f220000300800 */
[----:B------:R-:W-:-:S03]  /*5de0*/  ISETP.GE.AND P2, PT, R197, RZ, PT ;  /* 0x000000ffc500720c */ /* 0x000fc60003f46270 */
[----:B------:R-:W3:Y:S01]  /*5df0*/  LDL.LU R197, [R1+0x79c] ;  /* 0x00079c0001c57983 */ /* 0x000ee20000300800 */
[----:B------:R-:W-:-:S03]  /*5e00*/  ISETP.GE.AND P5, PT, R5, RZ, PT ;  /* 0x000000ff0500720c */ /* 0x000fc60003fa6270 */
[----:B------:R-:W3:Y:S01]  /*5e10*/  LDL.LU R5, [R1+0x798] ;  /* 0x0007980001057983 */ /* 0x000ee20000300800 */
[----:B------:R-:W-:-:S03]  /*5e20*/  ISETP.GE.AND P4, PT, R0, RZ, PT ;  /* 0x000000ff0000720c */ /* 0x000fc60003f86270 */
[----:B------:R-:W3:Y:S01]  /*5e30*/  LDL.LU R0, [R1+0x794] ;  /* 0x0007940001007983 */ /* 0x000ee20000300800 */
[----:B------:R-:W-:Y:S02]  /*5e40*/  @!P1 IMAD.MOV R140, RZ, RZ, -R140 ;  /* 0x000000ffff8c9224 */ /* 0x000fe400078e0a8c */
[----:B------:R-:W-:-:S03]  /*5e50*/  @!P2 IMAD.MOV R138, RZ, RZ, -R138 ;  /* 0x000000ffff8aa224 */ /* 0x000fc600078e0a8a */
[----:B------:R-:W-:Y:S02]  /*5e60*/  @!P5 IMAD.MOV R137, RZ, RZ, -R137 ;  /* 0x000000ffff89d224 */ /* 0x000fe400078e0a89 */
[----:B------:R-:W-:Y:S01]  /*5e70*/  @!P3 IMAD.MOV R141, RZ, RZ, -R141 ;  /* 0x000000ffff8db224 */ /* 0x000fe200078e0a8d */
[----:B------:R-:W-:Y:S01]  /*5e80*/  ISETP.GE.AND P3, PT, R6, RZ, PT ;  /* 0x000000ff0600720c */ /* 0x000fe20003f66270 */
[----:B------:R-:W-:-:S12]  /*5e90*/  @!P4 IMAD.MOV R136, RZ, RZ, -R136 ;  /* 0x000000ffff88c224 */ /* 0x000fd800078e0a88 */
[----:B------:R-:W-:Y:S01]  /*5ea0*/  @!P3 IMAD.MOV R134, RZ, RZ, -R134 ;  /* 0x000000ffff86b224 */ /* 0x000fe200078e0a86 */
[----:B------:R-:W-:Y:S02]  /*5eb0*/  ISETP.GE.AND P1, PT, R16, RZ, PT ;  /* 0x000000ff1000720c */ /* 0x000fe40003f26270 */
[----:B------:R-:W-:Y:S02]  /*5ec0*/  ISETP.GE.AND P5, PT, R19, RZ, PT ;  /* 0x000000ff1300720c */ /* 0x000fe40003fa6270 */
[----:B--2---:R-:W-:-:S09]  /*5ed0*/  ISETP.GE.AND P2, PT, R17, RZ, PT ;  /* 0x000000ff1100720c */ /* 0x004fd20003f46270 */
[----:B------:R-:W-:Y:S01]  /*5ee0*/  @!P1 IMAD.MOV R133, RZ, RZ, -R133 ;  /* 0x000000ffff859224 */ /* 0x000fe200078e0a85 */
[----:B------:R-:W-:Y:S01]  /*5ef0*/  ISETP.GE.AND P4, PT, R21, RZ, PT ;  /* 0x000000ff1500720c */ /* 0x000fe20003f86270 */
[----:B------:R-:W-:Y:S02]  /*5f00*/  @!P5 IMAD.MOV R130, RZ, RZ, -R130 ;  /* 0x000000ffff82d224 */ /* 0x000fe400078e0a82 */
[----:B------:R-:W-:-:S10]  /*5f10*/  @!P2 IMAD.MOV R132, RZ, RZ, -R132 ;  /* 0x000000ffff84a224 */ /* 0x000fd400078e0a84 */
[----:B------:R-:W-:Y:S01]  /*5f20*/  @!P4 IMAD.MOV R129, RZ, RZ, -R129 ;  /* 0x000000ffff81c224 */ /* 0x000fe200078e0a81 */
[----:B----4-:R-:W-:Y:S02]  /*5f30*/  ISETP.GE.AND P5, PT, R18, RZ, PT ;  /* 0x000000ff1200720c */ /* 0x010fe40003fa6270 */
[----:B---3--:R-:W-:Y:S02]  /*5f40*/  ISETP.GE.AND P2, PT, R197, RZ, PT ;  /* 0x000000ffc500720c */ /* 0x008fe40003f46270 */
[----:B------:R-:W-:Y:S02]  /*5f50*/  ISETP.GE.AND P1, PT, R5, RZ, PT ;  /* 0x000000ff0500720c */ /* 0x000fe40003f26270 */
[----:B------:R-:W-:Y:S02]  /*5f60*/  ISETP.GE.AND P3, PT, R0, RZ, PT ;  /* 0x000000ff0000720c */ /* 0x000fe40003f66270 */
[----:B------:R-:W2:Y:S04]  /*5f70*/  LDL.LU R0, [R1+0x790] ;  /* 0x0007900001007983 */ /* 0x000ea80000300800 */
[----:B------:R-:W3:Y:S01]  /*5f80*/  LDL.LU R5, [R1+0x78c] ;  /* 0x00078c0001057983 */ /* 0x000ee20000300800 */
[----:B------:R-:W-:-:S02]  /*5f90*/  ISETP.GE.AND P4, PT, R20, RZ, PT ;  /* 0x000000ff1400720c */ /* 0x000fc40003f86270 */
[----:B------:R-:W-:Y:S02]  /*5fa0*/  @!P2 IMAD.MOV R125, RZ, RZ, -R125 ;  /* 0x000000ffff7da224 */ /* 0x000fe400078e0a7d */
[----:B------:R-:W-:Y:S01]  /*5fb0*/  @!P1 IMAD.MOV R126, RZ, RZ, -R126 ;  /* 0x000000ffff7e9224 */ /* 0x000fe200078e0a7e */
[----:B------:R-:W-:Y:S01]  /*5fc0*/  ISETP.GE.AND P1, PT, R248, RZ, PT ;  /* 0x000000fff800720c */ /* 0x000fe20003f26270 */
[----:B------:R-:W-:Y:S01]  /*5fd0*/  @!P5 IMAD.MOV R124, RZ, RZ, -R124 ;  /* 0x000000ffff7cd224 */ /* 0x000fe200078e0a7c */
[----:B------:R-:W-:Y:S01]  /*5fe0*/  ISETP.GE.AND P2, PT, R247, RZ, PT ;  /* 0x000000fff700720c */ /* 0x000fe20003f46270 */
[----:B------:R-:W-:Y:S01]  /*5ff0*/  @!P3 IMAD.MOV R128, RZ, RZ, -R128 ;  /* 0x000000ffff80b224 */ /* 0x000fe200078e0a80 */
[----:B------:R-:W-:Y:S01]  /*6000*/  ISETP.GE.AND P5, PT, R246, RZ, PT ;  /* 0x000000fff600720c */ /* 0x000fe20003fa6270 */
[----:B------:R-:W-:Y:S01]  /*6010*/  @!P0 IMAD.IADD R12, R12, 0x1, -R8 ;  /* 0x000000010c0c8824 */ /* 0x000fe200078e0a08 */
[----:B------:R-:W-:Y:S01]  /*6020*/  ISETP.GE.AND P3, PT, R252, RZ, PT ;  /* 0x000000fffc00720c */ /* 0x000fe20003f66270 */
[----:B------:R4:W5:Y:S01]  /*6030*/  LDL.LU R197, [R1+0x788] ;  /* 0x0007880001c57983 */ /* 0x0009620000300800 */
[----:B------:R-:W-:Y:S01]  /*6040*/  @!P4 IMAD.MOV R122, RZ, RZ, -R122 ;  /* 0x000000ffff7ac224 */ /* 0x000fe200078e0a7a */
[----:B------:R-:W-:-:S04]  /*6050*/  ISETP.GE.AND P4, PT, R245, RZ, PT ;  /* 0x000000fff500720c */ /* 0x000fc80003f86270 */
[----:B------:R-:W-:Y:S01]  /*6060*/  @!P1 IMAD.MOV R120, RZ, RZ, -R120 ;  /* 0x000000ffff789224 */ /* 0x000fe200078e0a78 */
[----:B------:R-:W-:Y:S01]  /*6070*/  ISETP.GE.AND P1, PT, R242, RZ, PT ;  /* 0x000000fff200720c */ /* 0x000fe20003f26270 */
[----:B------:R-:W-:Y:S01]  /*6080*/  @!P2 IMAD.MOV R118, RZ, RZ, -R118 ;  /* 0x000000ffff76a224 */ /* 0x000fe200078e0a76 */
[----:B------:R-:W-:Y:S01]  /*6090*/  ISETP.GE.AND P2, PT, R240, RZ, PT ;  /* 0x000000fff000720c */ /* 0x000fe20003f46270 */
[----:B------:R-:W-:Y:S01]  /*60a0*/  @!P5 IMAD.MOV R117, RZ, RZ, -R117 ;  /* 0x000000ffff75d224 */ /* 0x000fe200078e0a75 */
[----:B------:R-:W-:Y:S01]  /*60b0*/  ISETP.GE.AND P5, PT, R238, RZ, PT ;  /* 0x000000ffee00720c */ /* 0x000fe20003fa6270 */
[----:B------:R-:W-:Y:S01]  /*60c0*/  @!P3 IMAD.MOV R121, RZ, RZ, -R121 ;  /* 0x000000ffff79b224 */ /* 0x000fe200078e0a79 */
[----:B------:R-:W-:Y:S02]  /*60d0*/  ISETP.GE.AND P3, PT, R244, RZ, PT ;  /* 0x000000fff400720c */ /* 0x000fe40003f66270 */
        /* <DEDUP_REMOVED lines=157> */
[----:B------:R-:W-:Y:S02]  /*6ab0*/  ISETP.GE.AND P5, PT, R38, RZ, PT ;  /* 0x000000ff2600720c */ /* 0x000fe40003fa6270 */
[C---:B------:R-:W-:Y:S01]  /*6ac0*/  ISETP.GT.U32.AND P6, PT, R8.reuse, R235, PT ;  /* 0x000000eb0800720c */ /* 0x040fe20003fc4070 */
[----:B------:R-:W-:Y:S01]  /*6ad0*/  @!P3 IMAD.MOV R195, RZ, RZ, -R195 ;  /* 0x000000ffffc3b224 */ /* 0x000fe200078e0ac3 */
[----:B------:R-:W-:Y:S01]  /*6ae0*/  ISETP.GT.U32.AND P0, PT, R8, R239, PT ;  /* 0x000000ef0800720c */ /* 0x000fe20003f04070 */
[----:B------:R-:W-:Y:S01]  /*6af0*/  @!P4 IMAD.MOV R211, RZ, RZ, -R211 ;  /* 0x000000ffffd3c224 */ /* 0x000fe200078e0ad3 */
[----:B------:R-:W-:-:S02]  /*6b00*/  ISETP.GE.AND P3, PT, R41, RZ, PT ;  /* 0x000000ff2900720c */ /* 0x000fc40003f66270 */
[----:B------:R-:W-:Y:S01]  /*6b10*/  ISETP.GE.AND P4, PT, R37, RZ, PT ;  /* 0x000000ff2500720c */ /* 0x000fe20003f86270 */
[----:B------:R-:W-:Y:S01]  /*6b20*/  @!P1 IMAD.MOV R219, RZ, RZ, -R219 ;  /* 0x000000ffffdb9224 */ /* 0x000fe200078e0adb */
[----:B------:R-:W-:Y:S01]  /*6b30*/  ISETP.GE.AND P1, PT, R35, RZ, PT ;  /* 0x000000ff2300720c */ /* 0x000fe20003f26270 */
[----:B------:R-:W-:Y:S01]  /*6b40*/  @!P2 IMAD.MOV R223, RZ, RZ, -R223 ;  /* 0x000000ffffdfa224 */ /* 0x000fe200078e0adf */
[----:B------:R-:W-:Y:S01]  /*6b50*/  ISETP.GE.AND P2, PT, R34, RZ, PT ;  /* 0x000000ff2200720c */ /* 0x000fe20003f46270 */
[----:B------:R-:W-:Y:S01]  /*6b60*/  @!P5 IMAD.MOV R227, RZ, RZ, -R227 ;  /* 0x000000ffffe3d224 */ /* 0x000fe200078e0ae3 */
[----:B------:R-:W-:Y:S01]  /*6b70*/  ISETP.GE.AND P5, PT, R33, RZ, PT ;  /* 0x000000ff2100720c */ /* 0x000fe20003fa6270 */
[--C-:B------:R-:W-:Y:S02]  /*6b80*/  @!P6 IMAD.IADD R235, R235, 0x1, -R8.reuse ;  /* 0x00000001ebebe824 */ /* 0x100fe400078e0a08 */
[----:B------:R-:W-:Y:S02]  /*6b90*/  @!P0 IMAD.IADD R239, R239, 0x1, -R8 ;  /* 0x00000001efef8824 */ /* 0x000fe400078e0a08 */
[----:B------:R-:W-:Y:S01]  /*6ba0*/  @!P3 IMAD.MOV R215, RZ, RZ, -R215 ;  /* 0x000000ffffd7b224 */ /* 0x000fe200078e0ad7 */
[----:B------:R-:W-:Y:S01]  /*6bb0*/  ISETP.GE.AND P3, PT, R36, RZ, PT ;  /* 0x000000ff2400720c */ /* 0x000fe20003f66270 */
[----:B------:R-:W-:Y:S01]  /*6bc0*/  @!P4 IMAD.MOV R231, RZ, RZ, -R231 ;  /* 0x000000ffffe7c224 */ /* 0x000fe200078e0ae7 */
[----:B------:R-:W-:Y:S01]  /*6bd0*/  ISETP.GE.AND P4, PT, R32, RZ, PT ;  /* 0x000000ff2000720c */ /* 0x000fe20003f86270 */
[----:B------:R-:W-:Y:S01]  /*6be0*/  @!P1 IMAD.MOV R235, RZ, RZ, -R235 ;  /* 0x000000ffffeb9224 */ /* 0x000fe200078e0aeb */
[----:B------:R-:W-:Y:S01]  /*6bf0*/  ISETP.GE.AND P1, PT, R30, RZ, PT ;  /* 0x000000ff1e00720c */ /* 0x000fe20003f26270 */
[----:B------:R-:W-:Y:S01]  /*6c00*/  @!P2 IMAD.MOV R237, RZ, RZ, -R237 ;  /* 0x000000ffffeda224 */ /* 0x000fe200078e0aed */
[----:B------:R-:W-:Y:S01]  /*6c10*/  ISETP.GE.AND P2, PT, R29, RZ, PT ;  /* 0x000000ff1d00720c */ /* 0x000fe20003f46270 */
[----:B------:R-:W-:Y:S01]  /*6c20*/  @!P5 IMAD.MOV R239, RZ, RZ, -R239 ;  /* 0x000000ffffefd224 */ /* 0x000fe200078e0aef */
[----:B------:R-:W-:-:S02]  /*6c30*/  ISETP.GE.AND P5, PT, R28, RZ, PT ;  /* 0x000000ff1c00720c */ /* 0x000fc40003fa6270 */
[C---:B------:R-:W-:Y:S02]  /*6c40*/  ISETP.GT.U32.AND P6, PT, R8.reuse, R10, PT ;  /* 0x0000000a0800720c */ /* 0x040fe40003fc4070 */
[----:B------:R-:W-:Y:S01]  /*6c50*/  ISETP.GT.U32.AND P0, PT, R8, R12, PT ;  /* 0x0000000c0800720c */ /* 0x000fe20003f04070 */
        /* <DEDUP_REMOVED lines=10> */
[--C-:B------:R-:W-:Y:S01]  /*6d00*/  @!P6 IMAD.IADD R10, R10, 0x1, -R8.reuse ;  /* 0x000000010a0ae824 */ /* 0x100fe200078e0a08 */
[----:B------:R-:W-:Y:S01]  /*6d10*/  ISETP.GE.AND P6, PT, R23, RZ, PT ;  /* 0x000000ff1700720c */ /* 0x000fe20003fc6270 */
[----:B------:R-:W-:Y:S01]  /*6d20*/  @!P0 IMAD.IADD R12, R12, 0x1, -R8 ;  /* 0x000000010c0c8824 */ /* 0x000fe200078e0a08 */
[----:B-1----:R-:W-:Y:S01]  /*6d30*/  R2UR UR32, R15 ;  /* 0x000000000f2072ca */ /* 0x002fe200000e0000 */
[----:B------:R-:W-:-:S02]  /*6d40*/  IMAD.U32 R15, RZ, RZ, UR16 ;  /* 0x00000010ff0f7e24 */ /* 0x000fc4000f8e00ff */
[----:B------:R-:W-:Y:S02]  /*6d50*/  @!P3 IMAD.MOV R243, RZ, RZ, -R243 ;  /* 0x000000fffff3b224 */ /* 0x000fe400078e0af3 */
[----:B--2---:R-:W-:Y:S02]  /*6d60*/  IMAD R173, R0, UR16, RZ ;  /* 0x0000001000ad7c24 */ /* 0x004fe4000f8e02ff */
[----:B------:R-:W-:Y:S01]  /*6d70*/  @!P4 IMAD.MOV R12, RZ, RZ, -R12 ;  /* 0x000000ffff0cc224 */ /* 0x000fe200078e0a0c */
[----:B---3--:R-:W-:Y:S01]  /*6d80*/  ISETP.NE.AND P3, PT, R5, RZ, PT ;  /* 0x000000ff0500720c */ /* 0x008fe20003f65270 */
[----:B------:R-:W-:Y:S01]  /*6d90*/  @!P1 IMAD.MOV R13, RZ, RZ, -R13 ;  /* 0x000000ffff0d9224 */ /* 0x000fe200078e0a0d */
[----:B------:R-:W-:Y:S01]  /*6da0*/  LOP3.LUT R6, RZ, R5, RZ, 0x33, !PT ;  /* 0x00000005ff067212 */ /* 0x000fe200078e33ff */
[----:B------:R-:W-:Y:S01]  /*6db0*/  @!P2 IMAD.MOV R11, RZ, RZ, -R11 ;  /* 0x000000ffff0ba224 */ /* 0x000fe200078e0a0b */
[----:B------:R-:W-:Y:S01]  /*6dc0*/  ISETP.GE.AND P4, PT, R22, RZ, PT ;  /* 0x000000ff1600720c */ /* 0x000fe20003f86270 */
[----:B------:R-:W-:Y:S01]  /*6dd0*/  @!P5 IMAD.MOV R10, RZ, RZ, -R10 ;  /* 0x000000ffff0ad224 */ /* 0x000fe200078e0a0a */
[----:B------:R-:W-:Y:S01]  /*6de0*/  ISETP.NE.AND P0, PT, R4, RZ, PT ;  /* 0x000000ff0400720c */ /* 0x000fe20003f05270 */
[----:B------:R-:W-:-:S02]  /*6df0*/  IMAD R172, R15, 0x2, R173 ;  /* 0x000000020fac7824 */ /* 0x000fc400078e02ad */
[----:B------:R-:W-:Y:S01]  /*6e00*/  IMAD.MOV.U32 R5, RZ, RZ, R14 ;  /* 0x000000ffff057224 */ /* 0x000fe200078e000e */
[C---:B------:R-:W-:Y:S01]  /*6e10*/  SEL R14, R6.reuse, R12, !P3 ;  /* 0x0000000c060e7207 */ /* 0x040fe20005800000 */
[----:B------:R-:W-:Y:S01]  /*6e20*/  @!P6 IMAD.MOV R9, RZ, RZ, -R9 ;  /* 0x000000ffff09e224 */ /* 0x000fe200078e0a09 */
[C---:B------:R-:W-:Y:S01]  /*6e30*/  SEL R12, R6.reuse, R13, !P3 ;  /* 0x0000000d060c7207 */ /* 0x040fe20005800000 */
[----:B------:R-:W-:Y:S01]  /*6e40*/  IMAD.U32 R8, RZ, RZ, UR16 ;  /* 0x00000010ff087e24 */ /* 0x000fe2000f8e00ff */
[C---:B------:R-:W-:Y:S01]  /*6e50*/  SEL R11, R6.reuse, R11, !P3 ;  /* 0x0000000b060b7207 */ /* 0x040fe20005800000 */
[----:B------:R-:W-:Y:S01]  /*6e60*/  STL [R1+0x784], R173 ;  /* 0x000784ad01007387 */ /* 0x000fe20000100800 */
[C---:B------:R-:W-:Y:S02]  /*6e70*/  SEL R10, R6.reuse, R10, !P3 ;  /* 0x0000000a060a7207 */ /* 0x040fe40005800000 */
[C---:B------:R-:W-:Y:S01]  /*6e80*/  SEL R9, R6.reuse, R9, !P3 ;  /* 0x0000000906097207 */ /* 0x040fe20005800000 */
[----:B------:R-:W-:Y:S01]  /*6e90*/  STL [R1+0x2f0], R172 ;  /* 0x0002f0ac01007387 */ /* 0x000fe20000100800 */
[----:B------:R-:W-:Y:S01]  /*6ea0*/  SEL R152, R6, R152, !P3 ;  /* 0x0000009806987207 */ /* 0x000fe20005800000 */
[----:B------:R-:W-:Y:S01]  /*6eb0*/  IMAD R177, R8, 0x2, R172 ;  /* 0x0000000208b17824 */ /* 0x000fe200078e02ac */
[C---:B------:R-:W-:Y:S01]  /*6ec0*/  SEL R7, R6.reuse, R7, !P3 ;  /* 0x0000000706077207 */ /* 0x040fe20005800000 */
[----:B------:R-:W-:Y:S01]  /*6ed0*/  STL [R1+0x104], R14 ;  /* 0x0001040e01007387 */ /* 0x000fe20000100800 */
[----:B------:R-:W-:-:S02]  /*6ee0*/  SEL R150, R6, R150, !P3 ;  /* 0x0000009606967207 */ /* 0x000fc40005800000 */
[C---:B------:R-:W-:Y:S01]  /*6ef0*/  SEL R149, R6.reuse, R149, !P3 ;  /* 0x0000009506957207 */ /* 0x040fe20005800000 */
[----:B------:R-:W-:Y:S01]  /*6f00*/  STL [R1+0x10c], R12 ;  /* 0x00010c0c01007387 */ /* 0x000fe20000100800 */
[C---:B------:R-:W-:Y:S02]  /*6f10*/  SEL R148, R6.reuse, R148, !P3 ;  /* 0x0000009406947207 */ /* 0x040fe40005800000 */
[C---:B------:R-:W-:Y:S02]  /*6f20*/  SEL R146, R6.reuse, R146, !P3 ;  /* 0x0000009206927207 */ /* 0x040fe40005800000 */
[C---:B------:R-:W-:Y:S02]  /*6f30*/  SEL R145, R6.reuse, R145, !P3 ;  /* 0x0000009106917207 */ /* 0x040fe40005800000 */
[C---:B------:R-:W-:Y:S02]  /*6f40*/  SEL R144, R6.reuse, R144, !P3 ;  /* 0x0000009006907207 */ /* 0x040fe40005800000 */
[----:B------:R-:W-:-:S02]  /*6f50*/  SEL R142, R6, R142, !P3 ;  /* 0x0000008e068e7207 */ /* 0x000fc40005800000 */
[C---:B------:R-:W-:Y:S02]  /*6f60*/  SEL R141, R6.reuse, R141, !P3 ;  /* 0x0000008d068d7207 */ /* 0x040fe40005800000 */
        /* <DEDUP_REMOVED lines=112> */
[----:B------:R-:W-:Y:S01]  /*7670*/  SEL R251, R6, R251, !P3 ;  /* 0x000000fb06fb7207 */ /* 0x000fe20005800000 */
[----:B------:R-:W-:Y:S01]  /*7680*/  IMAD.U32 R6, RZ, RZ, UR16 ;  /* 0x00000010ff067e24 */ /* 0x000fe2000f8e00ff */
[----:B------:R-:W-:Y:S04]  /*7690*/  STL [R1+0x114], R11 ;  /* 0x0001140b01007387 */ /* 0x000fe80000100800 */
[----:B------:R-:W-:Y:S01]  /*76a0*/  STL [R1+0x11c], R10 ;  /* 0x00011c0a01007387 */ /* 0x000fe20000100800 */
[----:B------:R-:W-:-:S03]  /*76b0*/  IMAD R169, R6, 0x2, R177 ;  /* 0x0000000206a97824 */ /* 0x000fc600078e02b1 */
[----:B------:R1:W-:Y:S01]  /*76c0*/  STL [R1+0x128], R9 ;  /* 0x0001280901007387 */ /* 0x0003e20000100800 */
[----:B------:R-:W-:Y:S01]  /*76d0*/  @!P4 IMAD.MOV R5, RZ, RZ, -R5 ;  /* 0x000000ffff05c224 */ /* 0x000fe200078e0a05 */
[----:B------:R-:W-:Y:S01]  /*76e0*/  @!P0 LOP3.LUT R5, RZ, R4, RZ, 0x33, !PT ;  /* 0x00000004ff058212 */ /* 0x000fe200078e33ff */
[----:B------:R-:W-:Y:S02]  /*76f0*/  VIADD R157, R164, 0x3f ;  /* 0x0000003fa49d7836 */ /* 0x000fe40000000000 */
[----:B------:R-:W-:Y:S02]  /*7700*/  IMAD.U32 R4, RZ, RZ, UR16 ;  /* 0x00000010ff047e24 */ /* 0x000fe4000f8e00ff */
[----:B-1----:R-:W-:Y:S01]  /*7710*/  IMAD.U32 R9, RZ, RZ, UR16 ;  /* 0x00000010ff097e24 */ /* 0x002fe2000f8e00ff */
[----:B------:R-:W-:-:S03]  /*7720*/  ISETP.GT.AND P0, PT, R157, 0x3f, PT ;  /* 0x0000003f9d00780c */ /* 0x000fc60003f04270 */
[----:B------:R-:W-:Y:S02]  /*7730*/  IMAD R176, R9, 0x2, R169 ;  /* 0x0000000209b07824 */ /* 0x000fe400078e02a9 */
[----:B------:R-:W-:Y:S02]  /*7740*/  IMAD R5, R5, UR4, RZ ;  /* 0x0000000405057c24 */ /* 0x000fe4000f8e02ff */
[----:B------:R-:W-:Y:S01]  /*7750*/  IMAD R153, R4, 0x2, R176 ;  /* 0x0000000204997824 */ /* 0x000fe200078e02b0 */
[----:B------:R-:W-:Y:S01]  /*7760*/  ISETP.GE.AND P1, PT, R0, R164, PT ;  /* 0x000000a40000720c */ /* 0x000fe20003f26270 */
[----:B------:R-:W-:Y:S01]  /*7770*/  IMAD.U32 R12, RZ, RZ, UR16 ;  /* 0x00000010ff0c7e24 */ /* 0x000fe2000f8e00ff */
[----:B------:R-:W-:Y:S01]  /*7780*/  SEL R156, RZ, 0x4, !P0 ;  /* 0x00000004ff9c7807 */ /* 0x000fe20004000000 */
[----:B------:R-:W-:Y:S01]  /*7790*/  IMAD R174, R8, 0x2, R153 ;  /* 0x0000000208ae7824 */ /* 0x000fe200078e0299 */
[C---:B------:R-:W-:Y:S01]  /*77a0*/  LEA R9, P2, R5.reuse, UR12, 0x2 ;  /* 0x0000000c05097c11 */ /* 0x040fe2000f8410ff */
[----:B------:R-:W-:Y:S01]  /*77b0*/  IMAD.U32 R11, RZ, RZ, UR16 ;  /* 0x00000010ff0b7e24 */ /* 0x000fe2000f8e00ff */
[----:B------:R-:W-:Y:S01]  /*77c0*/  SEL R10, R156, RZ, !P1 ;  /* 0x000000ff9c0a7207 */ /* 0x000fe20004800000 */
[----:B------:R-:W-:Y:S01]  /*77d0*/  IMAD R161, R12, 0x4, R174 ;  /* 0x000000040ca17824 */ /* 0x000fe200078e02ae */
[----:B------:R-:W-:-:S02]  /*77e0*/  LEA.HI.X.SX32 R8, R5, UR13, 0x2, P2 ;  /* 0x0000000d05087c11 */ /* 0x000fc400090f16ff */
[----:B------:R-:W-:Y:S01]  /*77f0*/  ISETP.NE.U32.AND P2, PT, R10, RZ, PT ;  /* 0x000000ff0a00720c */ /* 0x000fe20003f45070 */
[----:B------:R-:W-:Y:S02]  /*7800*/  IMAD.U32 R10, RZ, RZ, UR16 ;  /* 0x00000010ff0a7e24 */ /* 0x000fe4000f8e00ff */
[----:B------:R-:W-:Y:S02]  /*7810*/  IMAD R160, R11, 0x2, R161 ;  /* 0x000000020ba07824 */ /* 0x000fe400078e02a1 */
[----:B------:R-:W-:Y:S02]  /*7820*/  IMAD.U32 R27, RZ, RZ, UR16 ;  /* 0x00000010ff1b7e24 */ /* 0x000fe4000f8e00ff */
[----:B------:R-:W-:Y:S02]  /*7830*/  IMAD R170, R10, 0x2, R160 ;  /* 0x000000020aaa7824 */ /* 0x000fe400078e02a0 */
[----:B------:R-:W-:Y:S02]  /*7840*/  IMAD.U32 R26, RZ, RZ, UR16 ;  /* 0x00000010ff1a7e24 */ /* 0x000fe4000f8e00ff */
[----:B------:R-:W-:-:S02]  /*7850*/  IMAD R27, R27, 0x2, R170 ;  /* 0x000000021b1b7824 */ /* 0x000fc400078e02aa */
[----:B------:R-:W-:Y:S02]  /*7860*/  IMAD.U32 R25, RZ, RZ, UR16 ;  /* 0x00000010ff197e24 */ /* 0x000fe4000f8e00ff */
[----:B------:R-:W-:Y:S02]  /*7870*/  IMAD R26, R26, 0x2, R27 ;  /* 0x000000021a1a7824 */ /* 0x000fe400078e021b */
[----:B------:R-:W-:Y:S02]  /*7880*/  IMAD.U32 R24, RZ, RZ, UR16 ;  /* 0x00000010ff187e24 */ /* 0x000fe4000f8e00ff */
[----:B------:R-:W-:Y:S02]  /*7890*/  IMAD R25, R25, 0x2, R26 ;  /* 0x0000000219197824 */ /* 0x000fe400078e021a */
[----:B------:R-:W-:Y:S02]  /*78a0*/  IMAD.U32 R23, RZ, RZ, UR16 ;  /* 0x00000010ff177e24 */ /* 0x000fe4000f8e00ff */
[----:B------:R-:W-:Y:S01]  /*78b0*/  IMAD R24, R24, 0x2, R25 ;  /* 0x0000000218187824 */ /* 0x000fe200078e0219 */
[----:B------:R-:W-:Y:S01]  /*78c0*/  LOP3.LUT R13, R0, 0x2, RZ, 0xfc, !PT ;  /* 0x00000002000d7812 */ /* 0x000fe200078efcff */
[----:B------:R-:W-:-:S02]  /*78d0*/  IMAD.U32 R22, RZ, RZ, UR16 ;  /* 0x00000010ff167e24 */ /* 0x000fc4000f8e00ff */
[----:B------:R-:W-:Y:S01]  /*78e0*/  IMAD R23, R23, 0x4, R24 ;  /* 0x0000000417177824 */ /* 0x000fe200078e0218 */
[-C--:B------:R-:W-:Y:S01]  /*78f0*/  ISETP.GE.AND P0, PT, R13, R164.reuse, PT ;  /* 0x000000a40d00720c */ /* 0x080fe20003f06270 */
[----:B------:R-:W-:Y:S01]  /*7900*/  IMAD.U32 R21, RZ, RZ, UR16 ;  /* 0x00000010ff157e24 */ /* 0x000fe2000f8e00ff */
[----:B------:R-:W-:Y:S01]  /*7910*/  LOP3.LUT R11, R0, 0x20, RZ, 0xfc, !PT ;  /* 0x00000020000b7812 */ /* 0x000fe200078efcff */
[----:B------:R-:W-:Y:S01]  /*7920*/  IMAD R22, R22, 0x2, R23 ;  /* 0x0000000216167824 */ /* 0x000fe200078e0217 */
[----:B------:R-:W-:Y:S01]  /*7930*/  SEL R10, R156, RZ, !P0 ;  /* 0x000000ff9c0a7207 */ /* 0x000fe20004000000 */
[----:B------:R-:W-:Y:S01]  /*7940*/  IMAD R6, R165, UR17, RZ ;  /* 0x00000011a5067c24 */ /* 0x000fe2000f8e02ff */
[----:B------:R-:W-:Y:S01]  /*7950*/  ISETP.GE.AND P0, PT, R11, R164, PT ;  /* 0x000000a40b00720c */ /* 0x000fe20003f06270 */
[----:B------:R-:W-:Y:S01]  /*7960*/  IMAD.U32 R20, RZ, RZ, UR16 ;  /* 0x00000010ff147e24 */ /* 0x000fe2000f8e00ff */
[----:B------:R-:W-:Y:S01]  /*7970*/  LOP3.LUT R11, R0, 0x22, RZ, 0xfc, !PT ;  /* 0x00000022000b7812 */ /* 0x000fe200078efcff */
[----:B------:R-:W-:Y:S01]  /*7980*/  IMAD R21, R21, 0x2, R22 ;  /* 0x0000000215157824 */ /* 0x000fe200078e0216 */
[----:B------:R-:W-:Y:S01]  /*7990*/  ISETP.NE.U32.AND P4, PT, R10, RZ, PT ;  /* 0x000000ff0a00720c */ /* 0x000fe20003f85070 */
[----:B------:R-:W-:Y:S01]  /*79a0*/  IMAD.U32 R19, RZ, RZ, UR16 ;  /* 0x00000010ff137e24 */ /* 0x000fe2000f8e00ff */
[----:B------:R-:W-:Y:S01]  /*79b0*/  LEA R248, P3, R6, UR14, 0x2 ;  /* 0x0000000e06f87c11 */ /* 0x000fe2000f8610ff */
[----:B------:R-:W-:Y:S01]  /*79c0*/  IMAD R20, R20, 0x2, R21 ;  /* 0x0000000214147824 */ /* 0x000fe200078e0215 */
[----:B------:R-:W-:-:S02]  /*79d0*/  SEL R10, R156, RZ, !P0 ;  /* 0x000000ff9c0a7207 */ /* 0x000fc40004000000 */
[----:B------:R-:W-:Y:S01]  /*79e0*/  ISETP.GE.AND P1, PT, R11, R164, PT ;  /* 0x000000a40b00720c */ /* 0x000fe20003f26270 */
[----:B------:R-:W-:Y:S01]  /*79f0*/  IMAD.U32 R18, RZ, RZ, UR16 ;  /* 0x00000010ff127e24 */ /* 0x000fe2000f8e00ff */
[----:B------:R-:W-:Y:S01]  /*7a00*/  LEA.HI.X.SX32 R4, R6, UR15, 0x2, P3 ;  /* 0x0000000f06047c11 */ /* 0x000fe200098f16ff */
[----:B------:R-:W-:Y:S01]  /*7a10*/  IMAD R19, R19, 0x2, R20 ;  /* 0x0000000213137824 */ /* 0x000fe200078e0214 */
[----:B------:R-:W-:Y:S02]  /*7a20*/  ISETP.NE.U32.AND P0, PT, R10, RZ, PT ;  /* 0x000000ff0a00720c */ /* 0x000fe40003f05070 */
[----:B------:R-:W-:Y:S02]  /*7a30*/  SEL R10, R156, RZ, !P1 ;  /* 0x000000ff9c0a7207 */ /* 0x000fe40004800000 */
[CC--:B------:R-:W-:Y:S02]  /*7a40*/  LEA R56, P3, R26.reuse, R9.reuse, 0x2 ;  /* 0x000000091a387211 */ /* 0x0c0fe400078610ff */
[C---:B------:R-:W-:Y:S01]  /*7a50*/  LEA R58, P1, R27.reuse, R9, 0x2 ;  /* 0x000000091b3a7211 */ /* 0x040fe200078210ff */
[----:B------:R-:W-:Y:S01]  /*7a60*/  IMAD.U32 R17, RZ, RZ, UR16 ;  /* 0x00000010ff117e24 */ /* 0x000fe2000f8e00ff */
[-C--:B------:R-:W-:Y:S01]  /*7a70*/  LEA.HI.X.SX32 R57, R26, R8.reuse, 0x2, P3 ;  /* 0x000000081a397211 */ /* 0x080fe200018f16ff */
[----:B------:R-:W-:Y:S01]  /*7a80*/  IMAD R18, R18, 0x2, R19 ;  /* 0x0000000212127824 */ /* 0x000fe200078e0213 */
[----:B------:R-:W-:-:S02]  /*7a90*/  LEA.HI.X.SX32 R59, R27, R8, 0x2, P1 ;  /* 0x000000081b3b7211 */ /* 0x000fc400008f16ff */
[CC--:B------:R-:W-:Y:S01]  /*7aa0*/  LEA R52, P3, R24.reuse, R9.reuse, 0x2 ;  /* 0x0000000918347211 */ /* 0x0c0fe200078610ff */
[----:B------:R-:W-:Y:S01]  /*7ab0*/  IMAD.U32 R16, RZ, RZ, UR16 ;  /* 0x00000010ff107e24 */ /* 0x000fe2000f8e00ff */
[-C--:B------:R-:W-:Y:S01]  /*7ac0*/  LEA R54, P1, R25, R9.reuse, 0x2 ;  /* 0x0000000919367211 */ /* 0x080fe200078210ff */
[----:B------:R-:W-:Y:S01]  /*7ad0*/  IMAD R17, R17, 0x2, R18 ;  /* 0x0000000211117824 */ /* 0x000fe200078e0212 */
[-C--:B------:R-:W-:Y:S02]  /*7ae0*/  LEA.HI.X.SX32 R53, R24, R8.reuse, 0x2, P3 ;  /* 0x0000000818357211 */ /* 0x080fe400018f16ff */
[-C--:B------:R-:W-:Y:S01]  /*7af0*/  LEA.HI.X.SX32 R55, R25, R8.reuse, 0x2, P1 ;  /* 0x0000000819377211 */ /* 0x080fe200008f16ff */
[----:B------:R-:W-:Y:S01]  /*7b00*/  IMAD R16, R16, 0x4, R17 ;  /* 0x0000000410107824 */ /* 0x000fe200078e0211 */
[CC--:B------:R-:W-:Y:S02]  /*7b10*/  LEA R48, P3, R22.reuse, R9.reuse, 0x2 ;  /* 0x0000000916307211 */ /* 0x0c0fe400078610ff */
[----:B------:R-:W-:Y:S01]  /*7b20*/  LEA R50, P1, R23, R9, 0x2 ;  /* 0x0000000917327211 */ /* 0x000fe200078210ff */
[----:B------:R-:W-:Y:S01]  /*7b30*/  IMAD.U32 R14, RZ, RZ, UR16 ;  /* 0x00000010ff0e7e24 */ /* 0x000fe2000f8e00ff */
[-C--:B------:R-:W-:Y:S01]  /*7b40*/  LEA.HI.X.SX32 R49, R22, R8.reuse, 0x2, P3 ;  /* 0x0000000816317211 */ /* 0x080fe200018f16ff */
[----:B------:R-:W-:Y:S01]  /*7b50*/  IMAD R15, R15, 0x2, R16 ;  /* 0x000000020f0f7824 */ /* 0x000fe200078e0210 */
[----:B------:R-:W-:-:S02]  /*7b60*/  LEA.HI.X.SX32 R51, R23, R8, 0x2, P1 ;  /* 0x0000000817337211 */ /* 0x000fc400008f16ff */
[CC--:B------:R-:W-:Y:S02]  /*7b70*/  LEA R44, P3, R20.reuse, R9.reuse, 0x2 ;  /* 0x00000009142c7211 */ /* 0x0c0fe400078610ff */
[CC--:B------:R-:W-:Y:S01]  /*7b80*/  LEA R46, P1, R21.reuse, R9.reuse, 0x2 ;  /* 0x00000009152e7211 */ /* 0x0c0fe200078210ff */
[----:B------:R-:W-:Y:S01]  /*7b90*/  IMAD.U32 R13, RZ, RZ, UR16 ;  /* 0x00000010ff0d7e24 */ /* 0x000fe2000f8e00ff */
[-C--:B------:R-:W-:Y:S01]  /*7ba0*/  LEA.HI.X.SX32 R45, R20, R8.reuse, 0x2, P3 ;  /* 0x00000008142d7211 */ /* 0x080fe200018f16ff */
[----:B------:R-:W-:Y:S01]  /*7bb0*/  IMAD R14, R14, 0x2, R15 ;  /* 0x000000020e0e7824 */ /* 0x000fe200078e020f */
[-C--:B------:R-:W-:Y:S02]  /*7bc0*/  LEA.HI.X.SX32 R47, R21, R8.reuse, 0x2, P1 ;  /* 0x00000008152f7211 */ /* 0x080fe400008f16ff */
[CC--:B------:R-:W-:Y:S02]  /*7bd0*/  LEA R40, P3, R18.reuse, R9.reuse, 0x2 ;  /* 0x0000000912287211 */ /* 0x0c0fe400078610ff */
[----:B------:R-:W-:Y:S01]  /*7be0*/  LEA R42, P1, R19, R9, 0x2 ;  /* 0x00000009132a7211 */ /* 0x000fe200078210ff */
[----:B------:R-:W-:Y:S01]  /*7bf0*/  IMAD R13, R13, 0x2, R14 ;  /* 0x000000020d0d7824 */ /* 0x000fe200078e020e */
[----:B------:R-:W-:-:S02]  /*7c00*/  LEA.HI.X.SX32 R41, R18, R8, 0x2, P3 ;  /* 0x0000000812297211 */ /* 0x000fc400018f16ff */
[-C--:B------:R-:W-:Y:S02]  /*7c10*/  LEA.HI.X.SX32 R43, R19, R8.reuse, 0x2, P1 ;  /* 0x00000008132b7211 */ /* 0x080fe400008f16ff */
[-C--:B------:R-:W-:Y:S01]  /*7c20*/  LEA R36, P3, R16, R9.reuse, 0x2 ;  /* 0x0000000910247211 */ /* 0x080fe200078610ff */
[----:B------:R-:W-:Y:S01]  /*7c30*/  IMAD.U32 R11, RZ, RZ, UR16 ;  /* 0x00000010ff0b7e24 */ /* 0x000fe2000f8e00ff */
[CC--:B------:R-:W-:Y:S01]  /*7c40*/  LEA R38, P1, R17.reuse, R9.reuse, 0x2 ;  /* 0x0000000911267211 */ /* 0x0c0fe200078210ff */
[----:B------:R-:W-:Y:S01]  /*7c50*/  IMAD R12, R12, 0x2, R13 ;  /* 0x000000020c0c7824 */ /* 0x000fe200078e020d */
[-C--:B------:R-:W-:Y:S02]  /*7c60*/  LEA.HI.X.SX32 R37, R16, R8.reuse, 0x2, P3 ;  /* 0x0000000810257211 */ /* 0x080fe400018f16ff */
[----:B------:R-:W-:Y:S01]  /*7c70*/  ISETP.NE.U32.AND P5, PT, R10, RZ, PT ;  /* 0x000000ff0a00720c */ /* 0x000fe20003fa5070 */
[----:B------:R-:W-:Y:S01]  /*7c80*/  IMAD.U32 R10, RZ, RZ, UR16 ;  /* 0x00000010ff0a7e24 */ /* 0x000fe2000f8e00ff */
[----:B------:R-:W-:Y:S01]  /*7c90*/  LEA.HI.X.SX32 R39, R17, R8, 0x2, P1 ;  /* 0x0000000811277211 */ /* 0x000fe200008f16ff */
[----:B------:R-:W-:Y:S01]  /*7ca0*/  IMAD R11, R11, 0x2, R12 ;  /* 0x000000020b0b7824 */ /* 0x000fe200078e020c */
[----:B------:R-:W-:-:S02]  /*7cb0*/  LEA R32, P3, R14, R9, 0x2 ;  /* 0x000000090e207211 */ /* 0x000fc400078610ff */
[CC--:B------:R-:W-:Y:S01]  /*7cc0*/  LEA R34, P1, R15.reuse, R9.reuse, 0x2 ;  /* 0x000000090f227211 */ /* 0x0c0fe200078210ff */
[----:B------:R-:W-:Y:S01]  /*7cd0*/  IMAD R10, R10, 0x2, R11 ;  /* 0x000000020a0a7824 */ /* 0x000fe200078e020b */
[-C--:B------:R-:W-:Y:S02]  /*7ce0*/  LEA.HI.X.SX32 R33, R14, R8.reuse, 0x2, P3 ;  /* 0x000000080e217211 */ /* 0x080fe400018f16ff */
[-C--:B------:R-:W-:Y:S02]  /*7cf0*/  LEA.HI.X.SX32 R35, R15, R8.reuse, 0x2, P1 ;  /* 0x000000080f237211 */ /* 0x080fe400008f16ff */
[CC--:B------:R-:W-:Y:S02]  /*7d00*/  LEA R28, P3, R12.reuse, R9.reuse, 0x2 ;  /* 0x000000090c1c7211 */ /* 0x0c0fe400078610ff */
[----:B------:R-:W-:Y:S02]  /*7d10*/  LEA R30, P1, R13, R9, 0x2 ;  /* 0x000000090d1e7211 */ /* 0x000fe400078210ff */
[----:B------:R-:W-:-:S02]  /*7d20*/  LEA.HI.X.SX32 R29, R12, R8, 0x2, P3 ;  /* 0x000000080c1d7211 */ /* 0x000fc400018f16ff */
[-C--:B------:R-:W-:Y:S02]  /*7d30*/  LEA.HI.X.SX32 R31, R13, R8.reuse, 0x2, P1 ;  /* 0x000000080d1f7211 */ /* 0x080fe400008f16ff */
[CC--:B------:R-:W-:Y:S02]  /*7d40*/  LEA R180, P3, R10.reuse, R9.reuse, 0x2 ;  /* 0x000000090ab47211 */ /* 0x0c0fe400078610ff */
[CC--:B------:R-:W-:Y:S02]  /*7d50*/  LEA R26, P1, R11.reuse, R9.reuse, 0x2 ;  /* 0x000000090b1a7211 */ /* 0x0c0fe400078210ff */
[-C--:B------:R-:W-:Y:S02]  /*7d60*/  LEA.HI.X.SX32 R181, R10, R8.reuse, 0x2, P3 ;  /* 0x000000080ab57211 */ /* 0x080fe400018f16ff */
[----:B------:R-:W-:Y:S02]  /*7d70*/  LEA.HI.X.SX32 R27, R11, R8, 0x2, P1 ;  /* 0x000000080b1b7211 */ /* 0x000fe400008f16ff */
[----:B------:R-:W-:-:S02]  /*7d80*/  LEA R188, P3, R172, R9, 0x2 ;  /* 0x00000009acbc7211 */ /* 0x000fc400078610ff */
[CC--:B------:R-:W-:Y:S02]  /*7d90*/  LEA R192, P1, R173.reuse, R9.reuse, 0x2 ;  /* 0x00000009adc07211 */ /* 0x0c0fe400078210ff */
[-C--:B------:R-:W-:Y:S02]  /*7da0*/  LEA.HI.X.SX32 R189, R172, R8.reuse, 0x2, P3 ;  /* 0x00000008acbd7211 */ /* 0x080fe400018f16ff */
[----:B------:R-:W-:Y:S02]  /*7db0*/  LEA.HI R162, R154, 0xe, RZ, 0x1a ;  /* 0x0000000e9aa27811 */ /* 0x000fe400078fd0ff */
[-C--:B------:R-:W-:Y:S02]  /*7dc0*/  LEA.HI.X.SX32 R193, R173, R8.reuse, 0x2, P1 ;  /* 0x00000008adc17211 */ /* 0x080fe400008f16ff */
[-C--:B------:R-:W-:Y:S02]  /*7dd0*/  LEA R172, P3, R169, R9.reuse, 0x2 ;  /* 0x00000009a9ac7211 */ /* 0x080fe400078610ff */
[----:B------:R-:W-:Y:S01]  /*7de0*/  LEA R184, P1, R177, R9, 0x2 ;  /* 0x00000009b1b87211 */ /* 0x000fe200078210ff */
[----:B------:R-:W-:Y:S01]  /*7df0*/  IMAD R10, R162, UR16, RZ ;  /* 0x00000010a20a7c24 */ /* 0x000fe2000f8e02ff */
[----:B------:R-:W-:-:S02]  /*7e00*/  LEA.HI.X.SX32 R173, R169, R8, 0x2, P3 ;  /* 0x00000008a9ad7211 */ /* 0x000fc400018f16ff */
[-C--:B------:R-:W-:Y:S02]  /*7e10*/  LEA.HI.X.SX32 R185, R177, R8.reuse, 0x2, P1 ;  /* 0x00000008b1b97211 */ /* 0x080fe400008f16ff */
[CC--:B------:R-:W-:Y:S02]  /*7e20*/  LEA R22, P3, R153.reuse, R9.reuse, 0x2 ;  /* 0x0000000999167211 */ /* 0x0c0fe400078610ff */
[----:B------:R-:W-:Y:S02]  /*7e30*/  LEA R24, P1, R176, R9, 0x2 ;  /* 0x00000009b0187211 */ /* 0x000fe400078210ff */
[-C--:B------:R-:W-:Y:S02]  /*7e40*/  LEA.HI.X.SX32 R23, R153, R8.reuse, 0x2, P3 ;  /* 0x0000000899177211 */ /* 0x080fe400018f16ff */
[----:B------:R-:W-:Y:S02]  /*7e50*/  LEA.HI R168, R154, 0x1e, RZ, 0x1a ;  /* 0x0000001e9aa87811 */ /* 0x000fe400078fd0ff */
[----:B------:R-:W-:-:S02]  /*7e60*/  LEA.HI.X.SX32 R25, R176, R8, 0x2, P1 ;  /* 0x00000008b0197211 */ /* 0x000fc400008f16ff */
[-C--:B------:R-:W-:Y:S02]  /*7e70*/  LEA R18, P3, R10, R9.reuse, 0x2 ;  /* 0x000000090a127211 */ /* 0x080fe400078610ff */
[-C--:B------:R-:W-:Y:S01]  /*7e80*/  LEA R20, P1, R174, R9.reuse, 0x2 ;  /* 0x00000009ae147211 */ /* 0x080fe200078210ff */
[----:B------:R-:W-:Y:S01]  /*7e90*/  STL [R1+0x2e8], R177 ;  /* 0x0002e8b101007387 */ /* 0x000fe20000100800 */
[-C--:B------:R-:W-:Y:S02]  /*7ea0*/  LEA.HI.X.SX32 R19, R10, R8.reuse, 0x2, P3 ;  /* 0x000000080a137211 */ /* 0x080fe400018f16ff */
[----:B------:R-:W-:Y:S01]  /*7eb0*/  LEA.HI R166, R154, 0x3e, RZ, 0x1a ;  /* 0x0000003e9aa67811 */ /* 0x000fe200078fd0ff */
[----:B------:R1:W-:Y:S01]  /*7ec0*/  STL [R1+0x2e4], R169 ;  /* 0x0002e4a901007387 */ /* 0x0003e20000100800 */
[----:B------:R-:W-:Y:S02]  /*7ed0*/  LEA.HI.X.SX32 R21, R174, R8, 0x2, P1 ;  /* 0x00000008ae157211 */ /* 0x000fe400008f16ff */
[-C--:B------:R-:W-:Y:S01]  /*7ee0*/  LEA R14, P3, R160, R9.reuse, 0x2 ;  /* 0x00000009a00e7211 */ /* 0x080fe200078610ff */
[----:B------:R-:W-:Y:S01]  /*7ef0*/  STL [R1+0x2dc], R176 ;  /* 0x0002dcb001007387 */ /* 0x000fe20000100800 */
[----:B------:R-:W-:-:S03]  /*7f00*/  LEA R16, P1, R161, R9, 0x2 ;  /* 0x00000009a1107211 */ /* 0x000fc600078210ff */
[----:B------:R2:W-:Y:S01]  /*7f10*/  STL [R1+0x2d4], R153 ;  /* 0x0002d49901007387 */ /* 0x0005e20000100800 */
[----:B-1----:R-:W-:Y:S01]  /*7f20*/  IMAD R169, R168, UR16, RZ ;  /* 0x00000010a8a97c24 */ /* 0x002fe2000f8e02ff */
[----:B------:R-:W-:Y:S02]  /*7f30*/  LEA.HI R158, R154, 0x2e, RZ, 0x1a ;  /* 0x0000002e9a9e7811 */ /* 0x000fe400078fd0ff */
[----:B------:R-:W-:Y:S01]  /*7f40*/  STL [R1+0x2d0], R174 ;  /* 0x0002d0ae01007387 */ /* 0x000fe20000100800 */
[-C--:B------:R-:W-:Y:S01]  /*7f50*/  LEA.HI.X.SX32 R15, R160, R8.reuse, 0x2, P3 ;  /* 0x00000008a00f7211 */ /* 0x080fe200018f16ff */
[----:B------:R-:W-:Y:S02]  /*7f60*/  IMAD R178, R166, UR16, RZ ;  /* 0x00000010a6b27c24 */ /* 0x000fe4000f8e02ff */
[----:B------:R-:W-:Y:S01]  /*7f70*/  STL [R1+0x2c8], R161 ;  /* 0x0002c8a101007387 */ /* 0x000fe20000100800 */
[----:B------:R-:W-:-:S03]  /*7f80*/  LEA.HI.X.SX32 R17, R161, R8, 0x2, P1 ;  /* 0x00000008a1117211 */ /* 0x000fc600008f16ff */
[----:B------:R1:W-:Y:S01]  /*7f90*/  STL [R1+0x2c0], R160 ;  /* 0x0002c0a001007387 */ /* 0x0003e20000100800 */
[----:B------:R-:W-:-:S03]  /*7fa0*/  LEA R12, P1, R170, R9, 0x2 ;  /* 0x00000009aa0c7211 */ /* 0x000fc600078210ff */
[----:B------:R3:W-:Y:S01]  /*7fb0*/  STL [R1+0x2bc], R170 ;  /* 0x0002bcaa01007387 */ /* 0x0007e20000100800 */
[----:B--2---:R-:W-:-:S03]  /*7fc0*/  IMAD R153, R158, UR16, RZ ;  /* 0x000000109e997c24 */ /* 0x004fc6000f8e02ff */
[----:B------:R-:W-:Y:S01]  /*7fd0*/  STL.64 [R1+0x180], R180 ;  /* 0x000180b401007387 */ /* 0x000fe20000100a00 */
[----:B-1----:R-:W-:-:S03]  /*7fe0*/  LEA R160, P3, R169, R9, 0x2 ;  /* 0x00000009a9a07211 */ /* 0x002fc600078610ff */
[----:B------:R-:W-:Y:S01]  /*7ff0*/  STL.64 [R1+0x18], R192 ;  /* 0x000018c001007387 */ /* 0x000fe20000100a00 */
[-C--:B------:R-:W-:Y:S02]  /*8000*/  LEA.HI.X.SX32 R13, R170, R8.reuse, 0x2, P1 ;  /* 0x00000008aa0d7211 */ /* 0x080fe400008f16ff */
[-C--:B------:R-:W-:Y:S01]  /*8010*/  LEA.HI.X.SX32 R161, R169, R8.reuse, 0x2, P3 ;  /* 0x00000008a9a17211 */ /* 0x080fe200018f16ff */
[----:B------:R-:W-:Y:S01]  /*8020*/  STL.64 [R1+0x10], R188 ;  /* 0x000010bc01007387 */ /* 0x000fe20000100a00 */
[-C--:B------:R-:W-:Y:S01]  /*8030*/  LEA R196, P6, R178, R9.reuse, 0x2 ;  /* 0x00000009b2c47211 */ /* 0x080fe200078c10ff */
[----:B---3--:R-:W-:Y:S02]  /*8040*/  IMAD R170, R7, UR9, RZ ;  /* 0x0000000907aa7c24 */ /* 0x008fe4000f8e02ff */
[----:B------:R1:W-:Y:S04]  /*8050*/  STL [R1+0x758], R10 ;  /* 0x0007580a01007387 */ /* 0x0003e80000100800 */
[----:B------:R-:W-:Y:S04]  /*8060*/  STL.64 [R1+0x8], R184 ;  /* 0x000008b801007387 */ /* 0x000fe80000100a00 */
[----:B------:R-:W-:Y:S04]  /*8070*/  STL.64 [R1], R172 ;  /* 0x000000ac01007387 */ /* 0x000fe80000100a00 */
[----:B------:R2:W-:Y:S04]  /*8080*/  STL [R1+0x4d0], R169 ;  /* 0x0004d0a901007387 */ /* 0x0005e80000100800 */
[----:B------:R3:W-:Y:S04]  /*8090*/  STL [R1+0x4cc], R153 ;  /* 0x0004cc9901007387 */ /* 0x0007e80000100800 */
[----:B------:R4:W-:Y:S04]  /*80a0*/  STL.64 [R1+0x178], R160 ;  /* 0x000178a001007387 */ /* 0x0009e80000100a00 */
[----:B------:R4:W-:Y:S04]  /*80b0*/  STL [R1+0x188], R196 ;  /* 0x000188c401007387 */ /* 0x0009e80000100800 */
[----:B------:R4:W-:Y:S01]  /*80c0*/  STL [R1+0x300], R170 ;  /* 0x000300aa01007387 */ /* 0x0009e20000100800 */
[C---:B-1----:R-:W-:Y:S01]  /*80d0*/  LEA R10, P1, R153.reuse, R9, 0x2 ;  /* 0x00000009990a7211 */ /* 0x042fe200078210ff */
[----:B------:R-:W-:Y:S01]  /*80e0*/  UIADD3 UR40, UPT, UPT, UR33, 0x3c000, URZ ;  /* 0x0003c00021287890 */ /* 0x000fe2000fffe0ff */
[----:B------:R-:W-:Y:S01]  /*80f0*/  LOP3.LUT P3, RZ, R154, 0x7f, RZ, 0xc0, !PT ;  /* 0x0000007f9aff7812 */ /* 0x000fe2000786c0ff */
[----:B------:R-:W-:Y:S01]  /*8100*/  USHF.L.U32 UR4, UR8, 0x15, URZ ;  /* 0x0000001508047899 */ /* 0x000fe200080006ff */
[----:B------:R-:W-:-:S02]  /*8110*/  LEA.HI.X.SX32 R11, R153, R8, 0x2, P1 ;  /* 0x00000008990b7211 */ /* 0x000fc400008f16ff */
[C---:B------:R-:W-:Y:S02]  /*8120*/  LOP3.LUT R174, R0.reuse, 0x4, RZ, 0xfc, !PT ;  /* 0x0000000400ae7812 */ /* 0x040fe400078efcff */
[C---:B--2---:R-:W-:Y:S02]  /*8130*/  LOP3.LUT R169, R0.reuse, 0x6, RZ, 0xfc, !PT ;  /* 0x0000000600a97812 */ /* 0x044fe400078efcff */
[C---:B------:R-:W-:Y:S02]  /*8140*/  LOP3.LUT R154, R0.reuse, 0x24, RZ, 0xfc, !PT ;  /* 0x00000024009a7812 */ /* 0x040fe400078efcff */
[----:B---3--:R-:W-:Y:S01]  /*8150*/  LOP3.LUT R153, R0, 0x26, RZ, 0xfc, !PT ;  /* 0x0000002600997812 */ /* 0x008fe200078efcff */
[----:B------:R-:W-:Y:S01]  /*8160*/  UMOV UR7, 0x1 ;  /* 0x0000000100077882 */ /* 0x000fe20000000000 */
[----:B------:R-:W1:Y:S01]  /*8170*/  LDCU.64 UR42, c[0x0][0x358] ;  /* 0x00006b00ff2a77ac */ /* 0x000e620008000a00 */
[----:B------:R-:W-:Y:S01]  /*8180*/  ULOP3.LUT UR4, UR4, 0x600000, URZ, 0xc0, !UPT ;  /* 0x0060000004047892 */ /* 0x000fe2000f8ec0ff */
[----:B------:R-:W-:Y:S01]  /*8190*/  UMOV UR31, UR40 ;  /* 0x00000028001f7c82 */ /* 0x000fe20008000000 */
[----:B------:R-:W-:Y:S06]  /*81a0*/  BAR.SYNC.DEFER_BLOCKING 0x0 ;  /* 0x0000000000007b1d */ /* 0x000fec0000010000 */
[----:B----4-:R-:W-:Y:S05]  /*81b0*/  BRA.U UP0, `(.L_x_5) ;  /* 0x0000000100187547 */ /* 0x010fea000b800000 */
[----:B------:R-:W-:Y:S01]  /*81c0*/  ELECT P1, URZ, PT ;  /* 0x0000000000ff782f */ /* 0x000fe20003820000 */
[----:B------:R-:W-:Y:S01]  /*81d0*/  IMAD.MOV.U32 R7, RZ, RZ, 0x1 ;  /* 0x00000001ff077424 */ /* 0x000fe200078e00ff */
[----:B------:R-:W-:Y:S01]  /*81e0*/  UMOV UR6, 0x40 ;  /* 0x0000004000067882 */ /* 0x000fe20000000000 */
[----:B------:R-:W-:Y:S01]  /*81f0*/  UVIRTCOUNT.DEALLOC.SMPOOL 0x80 ;  /* 0x000000800000784c */ /* 0x000fe20000000000 */
[----:B------:R-:W-:-:S09]  /*8200*/  ULEA UR6, UR5, UR6, 0x18 ;  /* 0x0000000605067291 */ /* 0x000fd2000f8ec0ff */
[----:B------:R2:W-:Y:S03]  /*8210*/  @P1 STS.U8 [UR6], R7 ;  /* 0x00000007ff001988 */ /* 0x0005e60008000006 */
.L_x_5:
[----:B------:R-:W3:Y:S01]  /*8220*/  LDL.64 R176, [R1+0x188] ;  /* 0x0001880001b07983 */ /* 0x000ee20000100a00 */
[----:B------:R-:W-:Y:S01]  /*8230*/  UIADD3 UR30, UPT, UPT, UR32, UR4, URZ ;  /* 0x00000004201e7290 */ /* 0x000fe2000fffe0ff */
[----:B------:R-:W-:Y:S01]  /*8240*/  ISETP.GE.AND P1, PT, R174, R164, PT ;  /* 0x000000a4ae00720c */ /* 0x000fe20003f26270 */
[----:B------:R-:W-:Y:S01]  /*8250*/  VOTEU.ALL UP1, P3 ;  /* 0x0000000000ff7886 */ /* 0x000fe20001820000 */
[----:B------:R4:W-:Y:S01]  /*8260*/  STL [R1+0x948], R6 ;  /* 0x0009480601007387 */ /* 0x0009e20000100800 */
[----:B------:R-:W-:Y:S01]  /*8270*/  VOTEU.ALL UP2, P3 ;  /* 0x0000000000ff7886 */ /* 0x000fe20001840000 */
[----:B------:R-:W-:Y:S01]  /*8280*/  LOP3.LUT R9, R0, 0xa, RZ, 0xfc, !PT ;  /* 0x0000000a00097812 */ /* 0x000fe200078efcff */
[----:B------:R-:W-:Y:S01]  /*8290*/  IMAD R152, R152, UR9, RZ ;  /* 0x0000000998987c24 */ /* 0x000fe2000f8e02ff */
[----:B------:R-:W-:-:S04]  /*82a0*/  @!UP1 UIADD3 UR10, UPT, UPT, -UR7, 0x100000, URZ ;  /* 0x00100000070a9890 */ /* 0x000fc8000fffe1ff */
[----:B------:R-:W-:Y:S02]  /*82b0*/  @!UP1 USHF.L.U32 UR11, UR10, 0xb, URZ ;  /* 0x0000000b0a0b9899 */ /* 0x000fe400080006ff */
[----:B------:R-:W-:Y:S01]  /*82c0*/  @!UP1 USHF.L.U32 UR10, UR10, 0x1, URZ ;  /* 0x000000010a0a9899 */ /* 0x000fe200080006ff */
[----:B------:R-:W-:Y:S01]  /*82d0*/  IMAD R150, R150, UR9, RZ ;  /* 0x0000000996967c24 */ /* 0x000fe2000f8e02ff */
[----:B------:R-:W-:Y:S01]  /*82e0*/  STTM.16dp32bit_t0_t15.x128 tmem[UR30], RZ ;  /* 0x000000ff000079ed */ /* 0x000fe20008b8001e */
[----:B------:R-:W-:Y:S01]  /*82f0*/  STTM.16dp32bit_t16_t31.x128 tmem[UR30+0x80], RZ ;  /* 0x000080ff000079ed */ /* 0x000fe20008ba001e */
[----:B------:R-:W2:Y:S01]  /*8300*/  FENCE.VIEW.ASYNC.T ;  /* 0x00000000000073c6 */ /* 0x000ea20000000200 */
[----:B------:R-:W-:-:S04]  /*8310*/  @!UP1 UIADD3 UR4, UPT, UPT, -UR7, 0x100000, URZ ;  /* 0x0010000007049890 */ /* 0x000fc8000fffe1ff */
[----:B------:R-:W-:Y:S02]  /*8320*/  @!UP1 USHF.L.U32 UR5, UR4, 0xb, URZ ;  /* 0x0000000b04059899 */ /* 0x000fe400080006ff */
[----:B------:R-:W-:Y:S01]  /*8330*/  @!UP1 USHF.L.U32 UR4, UR4, 0x1, URZ ;  /* 0x0000000104049899 */ /* 0x000fe200080006ff */
[----:B--2---:R-:W-:Y:S01]  /*8340*/  BAR.SYNC.DEFER_BLOCKING 0x0 ;  /* 0x0000000000007b1d */ /* 0x004fe20000010000 */
[----:B------:R-:W-:Y:S02]  /*8350*/  IMAD R149, R149, UR9, RZ ;  /* 0x0000000995957c24 */ /* 0x000fe4000f8e02ff */
[----:B------:R-:W-:Y:S02]  /*8360*/  IMAD R146, R146, UR9, RZ ;  /* 0x0000000992927c24 */ /* 0x000fe4000f8e02ff */
[----:B------:R-:W-:Y:S01]  /*8370*/  IMAD R145, R145, UR9, RZ ;  /* 0x0000000991917c24 */ /* 0x000fe2000f8e02ff */
[----:B------:R-:W-:Y:S01]  /*8380*/  VOTEU.ALL UP1, P3 ;  /* 0x0000000000ff7886 */ /* 0x000fe20001820000 */
[----:B------:R-:W-:-:S02]  /*8390*/  IMAD R144, R144, UR9, RZ ;  /* 0x0000000990907c24 */ /* 0x000fc4000f8e02ff */
[----:B------:R-:W-:Y:S02]  /*83a0*/  IMAD R141, R141, UR9, RZ ;  /* 0x000000098d8d7c24 */ /* 0x000fe4000f8e02ff */
[----:B------:R-:W-:Y:S02]  /*83b0*/  IMAD R140, R140, UR9, RZ ;  /* 0x000000098c8c7c24 */ /* 0x000fe4000f8e02ff */
[----:B------:R-:W-:Y:S02]  /*83c0*/  VIADD R252, R164, 0xffffffc0 ;  /* 0xffffffc0a4fc7836 */ /* 0x000fe40000000000 */
[----:B------:R-:W-:Y:S02]  /*83d0*/  IMAD R136, R136, UR9, RZ ;  /* 0x0000000988887c24 */ /* 0x000fe4000f8e02ff */
[----:B------:R-:W-:Y:S02]  /*83e0*/  IMAD R133, R133, UR9, RZ ;  /* 0x0000000985857c24 */ /* 0x000fe4000f8e02ff */
[----:B------:R-:W-:-:S02]  /*83f0*/  IMAD R129, R129, UR9, RZ ;  /* 0x0000000981817c24 */ /* 0x000fc4000f8e02ff */
[----:B------:R-:W-:Y:S02]  /*8400*/  IMAD R128, R128, UR9, RZ ;  /* 0x0000000980807c24 */ /* 0x000fe4000f8e02ff */
[----:B------:R-:W-:Y:S01]  /*8410*/  IMAD R125, R125, UR9, RZ ;  /* 0x000000097d7d7c24 */ /* 0x000fe2000f8e02ff */
[----:B------:R-:W2:Y:S02]  /*8420*/  FENCE.VIEW.ASYNC.S ;  /* 0x00000000000073c6 */ /* 0x000ea40000000000 */
[----:B--2---:R2:W1:Y:S02]  /*8430*/  @!UP1 SYNCS.EXCH.64 URZ, [UR31], UR10 ;  /* 0x0000000a1fff95b2 */ /* 0x0044640008000100 */
[----:B-1----:R-:W-:Y:S01]  /*8440*/  BAR.SYNC.DEFER_BLOCKING 0x0 ;  /* 0x0000000000007b1d */ /* 0x002fe20000010000 */
[----:B------:R-:W-:Y:S02]  /*8450*/  IMAD R124, R124, UR9, RZ ;  /* 0x000000097c7c7c24 */ /* 0x000fe4000f8e02ff */
[----:B------:R-:W-:-:S02]  /*8460*/  IMAD R122, R122, UR9, RZ ;  /* 0x000000097a7a7c24 */ /* 0x000fc4000f8e02ff */
[----:B------:R-:W-:Y:S02]  /*8470*/  IMAD R120, R120, UR9, RZ ;  /* 0x0000000978787c24 */ /* 0x000fe4000f8e02ff */
[----:B------:R-:W-:Y:S02]  /*8480*/  IMAD R118, R118, UR9, RZ ;  /* 0x0000000976767c24 */ /* 0x000fe4000f8e02ff */
[----:B------:R-:W-:Y:S02]  /*8490*/  IMAD R117, R117, UR9, RZ ;  /* 0x0000000975757c24 */ /* 0x000fe4000f8e02ff */
[----:B------:R-:W-:Y:S02]  /*84a0*/  IMAD R114, R114, UR9, RZ ;  /* 0x0000000972727c24 */ /* 0x000fe4000f8e02ff */
[----:B------:R-:W-:Y:S02]  /*84b0*/  IMAD R113, R113, UR9, RZ ;  /* 0x0000000971717c24 */ /* 0x000fe4000f8e02ff */
[----:B------:R-:W-:-:S02]  /*84c0*/  IMAD R112, R112, UR9, RZ ;  /* 0x0000000970707c24 */ /* 0x000fc4000f8e02ff */
[----:B------:R-:W-:Y:S02]  /*84d0*/  IMAD R109, R109, UR9, RZ ;  /* 0x000000096d6d7c24 */ /* 0x000fe4000f8e02ff */
[----:B------:R-:W-:Y:S02]  /*84e0*/  IMAD R106, R106, UR9, RZ ;  /* 0x000000096a6a7c24 */ /* 0x000fe4000f8e02ff */
[----:B------:R-:W-:Y:S01]  /*84f0*/  IMAD R104, R104, UR9, RZ ;  /* 0x0000000968687c24 */ /* 0x000fe2000f8e02ff */
[----:B------:R1:W1:Y:S01]  /*8500*/  @!UP2 SYNCS.EXCH.64 URZ, [UR33+0x3c008], UR4 ;  /* 0x03c0080421ffa5b2 */ /* 0x0002620008000100 */
[----:B---3--:R-:W-:Y:S01]  /*8510*/  LEA.HI.X.SX32 R177, R178, R8, 0x2, P6 ;  /* 0x00000008b2b17211 */ /* 0x008fe200030f16ff */
[----:B------:R-:W-:Y:S01]  /*8520*/  IMAD.MOV.U32 R176, RZ, RZ, R196 ;  /* 0x000000ffffb07224 */ /* 0x000fe200078e00c4 */
[----:B----4-:R-:W-:Y:S02]  /*8530*/  LEA R6, P6, R170, R248, 0x2 ;  /* 0x000000f8aa067211 */ /* 0x010fe400078c10ff */
[----:B------:R-:W-:Y:S01]  /*8540*/  SEL R8, R156, RZ, !P1 ;  /* 0x000000ff9c087207 */ /* 0x000fe20004800000 */
[----:B------:R-:W-:Y:S01]  /*8550*/  STL [R1+0x18c], R177 ;  /* 0x00018cb101007387 */ /* 0x000fe20000100800 */
[----:B------:R-:W-:Y:S01]  /*8560*/  LEA.HI.X.SX32 R7, R170, R4, 0x2, P6 ;  /* 0x00000004aa077211 */ /* 0x000fe200030f16ff */
[----:B------:R-:W-:Y:S01]  /*8570*/  IMAD R170, R134, UR9, RZ ;  /* 0x0000000986aa7c24 */ /* 0x000fe2000f8e02ff */
[-C--:B------:R-:W-:Y:S01]  /*8580*/  ISETP.GE.AND P6, PT, R169, R164.reuse, PT ;  /* 0x000000a4a900720c */ /* 0x080fe20003fc6270 */
[----:B------:R-:W-:Y:S01]  /*8590*/  IMAD R134, R64, UR9, RZ ;  /* 0x0000000940867c24 */ /* 0x000fe2000f8e02ff */
[----:B------:R-:W-:Y:S01]  /*85a0*/  ISETP.GE.AND P1, PT, R154, R164, PT ;  /* 0x000000a49a00720c */ /* 0x000fe20003f26270 */
[----:B------:R3:W-:Y:S01]  /*85b0*/  STL.64 [R1+0x138], R6 ;  /* 0x0001380601007387 */ /* 0x0007e20000100a00 */
[----:B------:R-:W-:-:S02]  /*85c0*/  LOP3.LUT R169, R0, 0x8, RZ, 0xfc, !PT ;  /* 0x0000000800a97812 */ /* 0x000fc400078efcff */
[----:B------:R-:W-:Y:S01]  /*85d0*/  LOP3.LUT R154, R0, 0x28, RZ, 0xfc, !PT ;  /* 0x00000028009a7812 */ /* 0x000fe200078efcff */
[----:B---3--:R-:W-:Y:S01]  /*85e0*/  VIADD R6, R3, UR33 ;  /* 0x0000002103067c36 */ /* 0x008fe20008000000 */
[----:B------:R-:W-:Y:S02]  /*85f0*/  SEL R7, R156, RZ, !P6 ;  /* 0x000000ff9c077207 */ /* 0x000fe40007000000 */
[----:B------:R-:W-:Y:S02]  /*8600*/  ISETP.GE.AND P6, PT, R153, R164, PT ;  /* 0x000000a49900720c */ /* 0x000fe40003fc6270 */
[----:B------:R-:W-:Y:S01]  /*8610*/  @!PT LDS RZ, [RZ] ;  /* 0x00000000fffff984 */ /* 0x000fe20000000800 */
[----:B------:R-:W-:Y:S01]  /*8620*/  @!PT LDS RZ, [RZ] ;  /* 0x00000000fffff984 */ /* 0x000fe20000000800 */
[----:B------:R-:W-:Y:S01]  /*8630*/  @!PT LDS RZ, [RZ] ;  /* 0x00000000fffff984 */ /* 0x000fe20000000800 */
[----:B-1----:R-:W-:Y:S01]  /*8640*/  LDGSTS.E [R6+0x30000], desc[UR42][R192.64], P2 ;  /* 0x30000000c0067fae */ /* 0x002fe200091a102a */
[----:B------:R-:W-:Y:S02]  /*8650*/  ISETP.NE.U32.AND P2, PT, R8, RZ, PT ;  /* 0x000000ff0800720c */ /* 0x000fe40003f45070 */
[----:B------:R-:W-:Y:S01]  /*8660*/  SEL R8, R156, RZ, !P1 ;  /* 0x000000ff9c087207 */ /* 0x000fe20004800000 */
[----:B------:R-:W-:Y:S01]  /*8670*/  LDGSTS.E [R6+0x30008], desc[UR42][R188.64], P4 ;  /* 0x30008000bc067fae */ /* 0x000fe2000a1a102a */
[----:B------:R-:W-:-:S02]  /*8680*/  ISETP.NE.U32.AND P1, PT, R7, RZ, PT ;  /* 0x000000ff0700720c */ /* 0x000fc40003f25070 */
[----:B------:R-:W-:Y:S01]  /*8690*/  SEL R7, R156, RZ, !P6 ;  /* 0x000000ff9c077207 */ /* 0x000fe20007000000 */
[----:B------:R1:W-:Y:S01]  /*86a0*/  LDGSTS.E [R6+0x32000], desc[UR42][R50.64], P0 ;  /* 0x3200000032067fae */ /* 0x0003e200081a102a */
[-C--:B------:R-:W-:Y:S01]  /*86b0*/  ISETP.GE.AND P0, PT, R169, R164.reuse, PT ;  /* 0x000000a4a900720c */ /* 0x080fe20003f06270 */
[----:B------:R-:W-:Y:S01]  /*86c0*/  IMAD R169, R101, UR9, RZ ;  /* 0x0000000965a97c24 */ /* 0x000fe2000f8e02ff */
[----:B------:R-:W-:Y:S01]  /*86d0*/  ISETP.NE.U32.AND P6, PT, R7, RZ, PT ;  /* 0x000000ff0700720c */ /* 0x000fe20003fc5070 */
[----:B------:R3:W-:Y:S01]  /*86e0*/  LDGSTS.E [R6+0x32008], desc[UR42][R48.64], P5 ;  /* 0x3200800030067fae */ /* 0x0007e2000a9a102a */
[----:B------:R-:W-:Y:S02]  /*86f0*/  LOP3.LUT R7, R3, 0x10, RZ, 0x3c, !PT ;  /* 0x0000001003077812 */ /* 0x000fe400078e3cff */
[----:B------:R-:W-:Y:S01]  /*8700*/  ISETP.GE.AND P5, PT, R9, R164, PT ;  /* 0x000000a40900720c */ /* 0x000fe20003fa6270 */
[----:B------:R-:W-:Y:S01]  /*8710*/  STL [R1+0x6d4], R6 ;  /* 0x0006d40601007387 */ /* 0x000fe20000100800 */
[----:B------:R-:W-:Y:S01]  /*8720*/  LOP3.LUT R153, R0, 0x2a, RZ, 0xfc, !PT ;  /* 0x0000002a00997812 */ /* 0x000fe200078efcff */
[----:B------:R-:W-:Y:S01]  /*8730*/  VIADD R7, R7, UR33 ;  /* 0x0000002107077c36 */ /* 0x000fe20008000000 */
[----:B------:R-:W-:Y:S01]  /*8740*/  SEL R9, R156, RZ, !P0 ;  /* 0x000000ff9c097207 */ /* 0x000fe20004000000 */
[----:B------:R1:W-:Y:S01]  /*8750*/  STL.64 [R1+0x958], R50 ;  /* 0x0009583201007387 */ /* 0x0003e20000100a00 */
[----:B------:R-:W-:-:S02]  /*8760*/  ISETP.NE.U32.AND P4, PT, R8, RZ, PT ;  /* 0x000000ff0800720c */ /* 0x000fc40003f85070 */
[-C--:B------:R-:W-:Y:S01]  /*8770*/  ISETP.GE.AND P0, PT, R154, R164.reuse, PT ;  /* 0x000000a49a00720c */ /* 0x080fe20003f06270 */
[----:B------:R-:W-:Y:S01]  /*8780*/  LDGSTS.E [R7+0x30000], desc[UR42][R184.64], P2 ;  /* 0x30000000b8077fae */ /* 0x000fe200091a102a */
[C---:B------:R-:W-:Y:S02]  /*8790*/  SEL R8, R156.reuse, RZ, !P5 ;  /* 0x000000ff9c087207 */ /* 0x040fe40006800000 */
[----:B------:R-:W-:Y:S01]  /*87a0*/  ISETP.GE.AND P5, PT, R153, R164, PT ;  /* 0x000000a49900720c */ /* 0x000fe20003fa6270 */
[----:B------:R3:W-:Y:S01]  /*87b0*/  STL.64 [R1+0x960], R48 ;  /* 0x0009603001007387 */ /* 0x0007e20000100a00 */
[----:B------:R-:W-:Y:S02]  /*87c0*/  ISETP.NE.U32.AND P2, PT, R9, RZ, PT ;  /* 0x000000ff0900720c */ /* 0x000fe40003f45070 */
[----:B------:R-:W-:Y:S01]  /*87d0*/  SEL R9, R156, RZ, !P0 ;  /* 0x000000ff9c097207 */ /* 0x000fe20004000000 */
[----:B------:R4:W-:Y:S01]  /*87e0*/  LDGSTS.E [R7+0x30008], desc[UR42][R172.64], P1 ;  /* 0x30008000ac077fae */ /* 0x0009e200089a102a */
[----:B------:R-:W-:Y:S01]  /*87f0*/  ISETP.NE.U32.AND P0, PT, R8, RZ, PT ;  /* 0x000000ff0800720c */ /* 0x000fe20003f05070 */
[----:B-1----:R-:W-:Y:S01]  /*8800*/  IMAD R51, R108, UR9, RZ ;  /* 0x000000096c337c24 */ /* 0x002fe2000f8e02ff */
[----:B------:R-:W-:Y:S01]  /*8810*/  SEL R8, R156, RZ, !P5 ;  /* 0x000000ff9c087207 */ /* 0x000fe20006800000 */
[----:B------:R1:W-:Y:S01]  /*8820*/  LDGSTS.E [R7+0x32000], desc[UR42][R46.64], P4 ;  /* 0x320000002e077fae */ /* 0x0003e2000a1a102a */
[----:B------:R-:W-:Y:S01]  /*8830*/  ISETP.NE.U32.AND P1, PT, R9, RZ, PT ;  /* 0x000000ff0900720c */ /* 0x000fe20003f25070 */
[----:B------:R-:W-:Y:S01]  /*8840*/  IMAD R50, R102, UR9, RZ ;  /* 0x0000000966327c24 */ /* 0x000fe2000f8e02ff */
[----:B------:R-:W-:Y:S01]  /*8850*/  ISETP.NE.U32.AND P5, PT, R8, RZ, PT ;  /* 0x000000ff0800720c */ /* 0x000fe20003fa5070 */
[----:B------:R1:W-:Y:S01]  /*8860*/  LDGSTS.E [R7+0x32008], desc[UR42][R44.64], P6 ;  /* 0x320080002c077fae */ /* 0x0003e2000b1a102a */
[----:B---3--:R-:W-:-:S02]  /*8870*/  LOP3.LUT R49, R0, 0xc, RZ, 0xfc, !PT ;  /* 0x0000000c00317812 */ /* 0x008fc400078efcff */
[----:B------:R-:W-:Y:S01]  /*8880*/  LOP3.LUT R8, R3, 0x20, RZ, 0x3c, !PT ;  /* 0x0000002003087812 */ /* 0x000fe200078e3cff */
[----:B------:R1:W-:Y:S01]  /*8890*/  STL.64 [R1+0x950], R46 ;  /* 0x0009502e01007387 */ /* 0x0003e20000100a00 */
[-C--:B------:R-:W-:Y:S01]  /*88a0*/  ISETP.GE.AND P4, PT, R49, R164.reuse, PT ;  /* 0x000000a43100720c */ /* 0x080fe20003f86270 */
[----:B----4-:R-:W-:Y:S01]  /*88b0*/  IMAD R172, R138, UR9, RZ ;  /* 0x000000098aac7c24 */ /* 0x010fe2000f8e02ff */
[----:B------:R-:W-:Y:S01]  /*88c0*/  LOP3.LUT R48, R0, 0x2c, RZ, 0xfc, !PT ;  /* 0x0000002c00307812 */ /* 0x000fe200078efcff */
[----:B------:R-:W-:Y:S01]  /*88d0*/  VIADD R8, R8, UR33 ;  /* 0x0000002108087c36 */ /* 0x000fe20008000000 */
[-C--:B------:R-:W-:Y:S01]  /*88e0*/  ISETP.GE.AND P6, PT, R162, R164.reuse, PT ;  /* 0x000000a4a200720c */ /* 0x080fe20003fc6270 */
[----:B------:R-:W-:Y:S01]  /*88f0*/  STL.64 [R1+0x970], R6 ;  /* 0x0009700601007387 */ /* 0x000fe20000100a00 */
[----:B------:R-:W-:Y:S01]  /*8900*/  SEL R153, R156, RZ, !P4 ;  /* 0x000000ff9c997207 */ /* 0x000fe20006000000 */
[----:B------:R-:W-:Y:S01]  /*8910*/  IMAD R49, R96, UR9, RZ ;  /* 0x0000000960317c24 */ /* 0x000fe2000f8e02ff */
[-C--:B------:R-:W-:Y:S01]  /*8920*/  ISETP.GE.AND P4, PT, R48, R164.reuse, PT ;  /* 0x000000a43000720c */ /* 0x080fe20003f86270 */
[----:B------:R3:W-:Y:S01]  /*8930*/  LDGSTS.E [R8+0x30000], desc[UR42][R24.64], P2 ;  /* 0x3000000018087fae */ /* 0x0007e200091a102a */
[----:B------:R-:W-:Y:S01]  /*8940*/  SEL R9, R156, RZ, !P6 ;  /* 0x000000ff9c097207 */ /* 0x000fe20007000000 */
[----:B------:R-:W-:Y:S01]  /*8950*/  IMAD R48, R88, UR9, RZ ;  /* 0x0000000958307c24 */ /* 0x000fe2000f8e02ff */
[----:B------:R-:W-:Y:S01]  /*8960*/  ISETP.GE.AND P6, PT, R158, R164, PT ;  /* 0x000000a49e00720c */ /* 0x000fe20003fc6270 */
[----:B------:R4:W-:Y:S01]  /*8970*/  STL.64 [R1+0x968], R44 ;  /* 0x0009682c01007387 */ /* 0x0009e20000100a00 */
[----:B------:R-:W-:Y:S01]  /*8980*/  ISETP.NE.U32.AND P2, PT, R153, RZ, PT ;  /* 0x000000ff9900720c */ /* 0x000fe20003f45070 */
[----:B-1----:R-:W-:Y:S01]  /*8990*/  IMAD R47, R80, UR9, RZ ;  /* 0x00000009502f7c24 */ /* 0x002fe2000f8e02ff */
[----:B------:R-:W-:Y:S01]  /*89a0*/  SEL R153, R156, RZ, !P4 ;  /* 0x000000ff9c997207 */ /* 0x000fe20006000000 */
[----:B------:R1:W-:Y:S01]  /*89b0*/  LDGSTS.E [R8+0x30008], desc[UR42][R22.64], P0 ;  /* 0x3000800016087fae */ /* 0x0003e200081a102a */
[----:B------:R-:W-:Y:S01]  /*89c0*/  ISETP.NE.U32.AND P4, PT, R9, RZ, PT ;  /* 0x000000ff0900720c */ /* 0x000fe20003f85070 */
[----:B------:R-:W-:Y:S01]  /*89d0*/  IMAD R46, R72, UR9, RZ ;  /* 0x00000009482e7c24 */ /* 0x000fe2000f8e02ff */
[----:B------:R-:W-:Y:S01]  /*89e0*/  SEL R9, R156, RZ, !P6 ;  /* 0x000000ff9c097207 */ /* 0x000fe20007000000 */
[----:B------:R1:W-:Y:S01]  /*89f0*/  LDGSTS.E [R8+0x32000], desc[UR42][R42.64], P1 ;  /* 0x320000002a087fae */ /* 0x0003e200089a102a */
[----:B------:R-:W-:Y:S01]  /*8a00*/  ISETP.NE.U32.AND P0, PT, R153, RZ, PT ;  /* 0x000000ff9900720c */ /* 0x000fe20003f05070 */
[----:B------:R-:W-:Y:S01]  /*8a10*/  IMAD R138, R66, UR9, RZ ;  /* 0x00000009428a7c24 */ /* 0x000fe2000f8e02ff */
[----:B------:R-:W-:Y:S01]  /*8a20*/  ISETP.NE.U32.AND P6, PT, R9, RZ, PT ;  /* 0x000000ff0900720c */ /* 0x000fe20003fc5070 */
[----:B------:R1:W-:Y:S01]  /*8a30*/  LDGSTS.E [R8+0x32008], desc[UR42][R40.64], P5 ;  /* 0x3200800028087fae */ /* 0x0003e2000a9a102a */
[----:B----4-:R-:W-:-:S02]  /*8a40*/  LOP3.LUT R45, R0, 0x10, RZ, 0xfc, !PT ;  /* 0x00000010002d7812 */ /* 0x010fc400078efcff */
[----:B------:R-:W-:Y:S01]  /*8a50*/  LOP3.LUT R9, R3, 0x30, RZ, 0x3c, !PT ;  /* 0x0000003003097812 */ /* 0x000fe200078e3cff */
[----:B------:R3:W-:Y:S01]  /*8a60*/  STL.64 [R1+0x978], R24 ;  /* 0x0009781801007387 */ /* 0x0007e20000100a00 */
[C---:B------:R-:W-:Y:S02]  /*8a70*/  LOP3.LUT R44, R0.reuse, 0x12, RZ, 0xfc, !PT ;  /* 0x00000012002c7812 */ /* 0x040fe400078efcff */
[-C--:B------:R-:W-:Y:S01]  /*8a80*/  ISETP.GE.AND P1, PT, R45, R164.reuse, PT ;  /* 0x000000a42d00720c */ /* 0x080fe20003f26270 */
[----:B------:R-:W-:Y:S01]  /*8a90*/  VIADD R9, R9, UR33 ;  /* 0x0000002109097c36 */ /* 0x000fe20008000000 */
[----:B------:R-:W-:Y:S01]  /*8aa0*/  LOP3.LUT R7, R0, 0x30, RZ, 0xfc, !PT ;  /* 0x0000003000077812 */ /* 0x000fe200078efcff */
[----:B------:R1:W-:Y:S01]  /*8ab0*/  STL.64 [R1+0x980], R22 ;  /* 0x0009801601007387 */ /* 0x0003e20000100a00 */
[-C--:B------:R-:W-:Y:S01]  /*8ac0*/  ISETP.GE.AND P5, PT, R44, R164.reuse, PT ;  /* 0x000000a42c00720c */ /* 0x080fe20003fa6270 */
[----:B------:R-:W-:Y:S01]  /*8ad0*/  IMAD R44, R142, UR9, RZ ;  /* 0x000000098e2c7c24 */ /* 0x000fe2000f8e02ff */
[----:B------:R-:W-:Y:S01]  /*8ae0*/  LOP3.LUT R6, R0, 0x32, RZ, 0xfc, !PT ;  /* 0x0000003200067812 */ /* 0x000fe200078efcff */
[----:B------:R-:W-:Y:S01]  /*8af0*/  LDGSTS.E [R9+0x30000], desc[UR42][R20.64], P2 ;  /* 0x3000000014097fae */ /* 0x000fe200091a102a */
[----:B------:R-:W-:Y:S01]  /*8b00*/  SEL R154, R156, RZ, !P1 ;  /* 0x000000ff9c9a7207 */ /* 0x000fe20004800000 */
[----:B---3--:R-:W-:Y:S01]  /*8b10*/  IMAD R25, R84, UR9, RZ ;  /* 0x0000000954197c24 */ /* 0x008fe2000f8e02ff */
[-C--:B------:R-:W-:Y:S01]  /*8b20*/  ISETP.GE.AND P1, PT, R7, R164.reuse, PT ;  /* 0x000000a40700720c */ /* 0x080fe20003f26270 */
[----:B------:R-:W-:Y:S01]  /*8b30*/  LDGSTS.E [R9+0x30008], desc[UR42][R18.64], P4 ;  /* 0x3000800012097fae */ /* 0x000fe2000a1a102a */
[----:B------:R-:W-:Y:S01]  /*8b40*/  SEL R153, R156, RZ, !P5 ;  /* 0x000000ff9c997207 */ /* 0x000fe20006800000 */
[----:B------:R-:W-:Y:S01]  /*8b50*/  IMAD R24, R68, UR9, RZ ;  /* 0x0000000944187c24 */ /* 0x000fe2000f8e02ff */
[-C--:B------:R-:W-:Y:S01]  /*8b60*/  ISETP.GE.AND P5, PT, R6, R164.reuse, PT ;  /* 0x000000a40600720c */ /* 0x080fe20003fa6270 */
[----:B------:R-:W-:Y:S01]  /*8b70*/  LDGSTS.E [R9+0x32000], desc[UR42][R38.64], P0 ;  /* 0x3200000026097fae */ /* 0x000fe200081a102a */
[----:B-1----:R-:W-:Y:S01]  /*8b80*/  LOP3.LUT R22, R0, 0x14, RZ, 0xfc, !PT ;  /* 0x0000001400167812 */ /* 0x002fe200078efcff */
[----:B------:R-:W-:Y:S01]  /*8b90*/  IMAD R45, R61, UR9, RZ ;  /* 0x000000093d2d7c24 */ /* 0x000fe2000f8e02ff */
[----:B------:R-:W-:Y:S01]  /*8ba0*/  ISETP.NE.U32.AND P2, PT, R154, RZ, PT ;  /* 0x000000ff9a00720c */ /* 0x000fe20003f45070 */
[----:B------:R-:W-:Y:S01]  /*8bb0*/  LDGSTS.E [R9+0x32008], desc[UR42][R10.64], P6 ;  /* 0x320080000a097fae */ /* 0x000fe2000b1a102a */
[----:B------:R-:W-:Y:S01]  /*8bc0*/  SEL R154, R156, RZ, !P1 ;  /* 0x000000ff9c9a7207 */ /* 0x000fe20004800000 */
[----:B------:R-:W-:Y:S01]  /*8bd0*/  IMAD R142, R70, UR9, RZ ;  /* 0x00000009468e7c24 */ /* 0x000fe2000f8e02ff */
[----:B------:R-:W-:Y:S01]  /*8be0*/  ISETP.GE.AND P0, PT, R22, R164, PT ;  /* 0x000000a41600720c */ /* 0x000fe20003f06270 */
[----:B------:R1:W-:Y:S01]  /*8bf0*/  STL.64 [R1+0x988], R42 ;  /* 0x0009882a01007387 */ /* 0x0003e20000100a00 */
[----:B------:R-:W-:-:S02]  /*8c00*/  ISETP.NE.U32.AND P1, PT, R153, RZ, PT ;  /* 0x000000ff9900720c */ /* 0x000fc40003f25070 */
[----:B------:R-:W-:Y:S01]  /*8c10*/  LOP3.LUT R22, R3, 0x40, RZ, 0x3c, !PT ;  /* 0x0000004003167812 */ /* 0x000fe200078e3cff */
[----:B------:R3:W-:Y:S01]  /*8c20*/  STL.64 [R1+0x990], R40 ;  /* 0x0009902801007387 */ /* 0x0007e20000100a00 */
[----:B------:R-:W-:Y:S02]  /*8c30*/  SEL R153, R156, RZ, !P5 ;  /* 0x000000ff9c997207 */ /* 0x000fe40006800000 */
[----:B------:R-:W-:Y:S01]  /*8c40*/  ISETP.NE.U32.AND P5, PT, R154, RZ, PT ;  /* 0x000000ff9a00720c */ /* 0x000fe20003fa5070 */
[----:B------:R-:W-:Y:S01]  /*8c50*/  VIADD R244, R22, UR33 ;  /* 0x0000002116f47c36 */ /* 0x000fe20008000000 */
[C---:B------:R-:W-:Y:S01]  /*8c60*/  LOP3.LUT R23, R0.reuse, 0x16, RZ, 0xfc, !PT ;  /* 0x0000001600177812 */ /* 0x040fe200078efcff */
[----:B------:R4:W-:Y:S01]  /*8c70*/  STL.64 [R1+0x788], R2 ;  /* 0x0007880201007387 */ /* 0x0009e20000100a00 */
[----:B------:R-:W-:Y:S01]  /*8c80*/  LOP3.LUT R7, R0, 0x34, RZ, 0xfc, !PT ;  /* 0x0000003400077812 */ /* 0x000fe200078efcff */
[----:B-1----:R-:W-:Y:S01]  /*8c90*/  IMAD R43, R132, UR9, RZ ;  /* 0x00000009842b7c24 */ /* 0x002fe2000f8e02ff */
[-C--:B------:R-:W-:Y:S01]  /*8ca0*/  ISETP.GE.AND P6, PT, R23, R164.reuse, PT ;  /* 0x000000a41700720c */ /* 0x080fe20003fc6270 */
[----:B------:R-:W-:Y:S01]  /*8cb0*/  LDGSTS.E [R244+0x30000], desc[UR42][R16.64], P2 ;  /* 0x3000000010f47fae */ /* 0x000fe200091a102a */
[----:B------:R-:W-:Y:S01]  /*8cc0*/  SEL R154, R156, RZ, !P0 ;  /* 0x000000ff9c9a7207 */ /* 0x000fe20004000000 */
[----:B------:R-:W-:Y:S01]  /*8cd0*/  IMAD R42, R121, UR9, RZ ;  /* 0x00000009792a7c24 */ /* 0x000fe2000f8e02ff */
[----:B------:R-:W-:Y:S01]  /*8ce0*/  ISETP.GE.AND P0, PT, R7, R164, PT ;  /* 0x000000a40700720c */ /* 0x000fe20003f06270 */
[----:B------:R-:W-:Y:S01]  /*8cf0*/  LDGSTS.E [R244+0x30008], desc[UR42][R14.64], P1 ;  /* 0x300080000ef47fae */ /* 0x000fe200089a102a */
[----:B------:R-:W-:Y:S01]  /*8d00*/  ISETP.NE.U32.AND P4, PT, R153, RZ, PT ;  /* 0x000000ff9900720c */ /* 0x000fe20003f85070 */
[----:B---3--:R-:W-:Y:S01]  /*8d10*/  IMAD R41, R110, UR9, RZ ;  /* 0x000000096e297c24 */ /* 0x008fe2000f8e02ff */
[----:B------:R-:W-:Y:S01]  /*8d20*/  SEL R153, R156, RZ, !P6 ;  /* 0x000000ff9c997207 */ /* 0x000fe20007000000 */
[----:B------:R-:W-:Y:S01]  /*8d30*/  LDGSTS.E [R244+0x32000], desc[UR42][R36.64], P5 ;  /* 0x3200000024f47fae */ /* 0x000fe2000a9a102a */
[----:B------:R-:W-:Y:S01]  /*8d40*/  ISETP.NE.U32.AND P2, PT, R154, RZ, PT ;  /* 0x000000ff9a00720c */ /* 0x000fe20003f45070 */
[----:B----4-:R-:W-:Y:S01]  /*8d50*/  IMAD R2, R126, UR9, RZ ;  /* 0x000000097e027c24 */ /* 0x010fe2000f8e02ff */
[----:B------:R-:W-:Y:S01]  /*8d60*/  SEL R154, R156, RZ, !P0 ;  /* 0x000000ff9c9a7207 */ /* 0x000fe20004000000 */
[----:B------:R-:W-:Y:S01]  /*8d70*/  STL [R1+0x2f8], R152 ;  /* 0x0002f89801007387 */ /* 0x000fe20000100800 */
[----:B------:R-:W-:Y:S01]  /*8d80*/  LOP3.LUT R22, R0, 0x18, RZ, 0xfc, !PT ;  /* 0x0000001800167812 */ /* 0x000fe200078efcff */
[----:B------:R-:W-:Y:S01]  /*8d90*/  IMAD R40, R100, UR9, RZ ;  /* 0x0000000964287c24 */ /* 0x000fe2000f8e02ff */
[----:B------:R-:W-:Y:S01]  /*8da0*/  LOP3.LUT R6, R0, 0x36, RZ, 0xfc, !PT ;  /* 0x0000003600067812 */ /* 0x000fe200078efcff */
[----:B------:R1:W-:Y:S01]  /*8db0*/  STL [R1+0x4c4], R150 ;  /* 0x0004c49601007387 */ /* 0x0003e20000100800 */
[----:B------:R-:W-:-:S02]  /*8dc0*/  ISETP.NE.U32.AND P0, PT, R153, RZ, PT ;  /* 0x000000ff9900720c */ /* 0x000fc40003f05070 */
[----:B------:R-:W-:Y:S01]  /*8dd0*/  ISETP.NE.U32.AND P1, PT, R154, RZ, PT ;  /* 0x000000ff9a00720c */ /* 0x000fe20003f25070 */
[----:B------:R-:W-:Y:S01]  /*8de0*/  LDGSTS.E [R244+0x32008], desc[UR42][R34.64], P4 ;  /* 0x3200800022f47fae */ /* 0x000fe2000a1a102a */
[-C--:B------:R-:W-:Y:S02]  /*8df0*/  ISETP.GE.AND P5, PT, R22, R164.reuse, PT ;  /* 0x000000a41600720c */ /* 0x080fe40003fa6270 */
[----:B------:R-:W-:Y:S01]  /*8e00*/  LOP3.LUT R22, R3, 0x50, RZ, 0x3c, !PT ;  /* 0x0000005003167812 */ /* 0x000fe200078e3cff */
[----:B------:R-:W-:Y:S01]  /*8e10*/  STL [R1+0x4c0], R149 ;  /* 0x0004c09501007387 */ /* 0x000fe20000100800 */
[----:B------:R-:W-:Y:S02]  /*8e20*/  ISETP.GE.AND P6, PT, R6, R164, PT ;  /* 0x000000a40600720c */ /* 0x000fe40003fc6270 */
[----:B------:R-:W-:Y:S01]  /*8e30*/  LOP3.LUT R23, R0, 0x1a, RZ, 0xfc, !PT ;  /* 0x0000001a00177812 */ /* 0x000fe200078efcff */
[----:B------:R-:W-:Y:S01]  /*8e40*/  VIADD R245, R22, UR33 ;  /* 0x0000002116f57c36 */ /* 0x000fe20008000000 */
[----:B------:R-:W-:Y:S01]  /*8e50*/  LOP3.LUT R7, R0, 0x38, RZ, 0xfc, !PT ;  /* 0x0000003800077812 */ /* 0x000fe200078efcff */
[----:B------:R-:W-:Y:S01]  /*8e60*/  IMAD R22, R116, UR9, RZ ;  /* 0x0000000974167c24 */ /* 0x000fe2000f8e02ff */
[----:B------:R-:W-:-:S02]  /*8e70*/  SEL R153, R156, RZ, !P6 ;  /* 0x000000ff9c997207 */ /* 0x000fc40007000000 */
[-C--:B------:R-:W-:Y:S01]  /*8e80*/  ISETP.GE.AND P4, PT, R23, R164.reuse, PT ;  /* 0x000000a41700720c */ /* 0x080fe20003f86270 */
[----:B------:R-:W-:Y:S01]  /*8e90*/  LDGSTS.E [R245+0x30000], desc[UR42][R12.64], P2 ;  /* 0x300000000cf57fae */ /* 0x000fe200091a102a */
[----:B------:R-:W-:Y:S01]  /*8ea0*/  LOP3.LUT R6, R0, 0x3a, RZ, 0xfc, !PT ;  /* 0x0000003a00067812 */ /* 0x000fe200078efcff */
[----:B------:R-:W-:Y:S01]  /*8eb0*/  IMAD R23, R137, UR9, RZ ;  /* 0x0000000989177c24 */ /* 0x000fe2000f8e02ff */
[----:B------:R-:W-:Y:S01]  /*8ec0*/  SEL R154, R156, RZ, !P5 ;  /* 0x000000ff9c9a7207 */ /* 0x000fe20006800000 */
[----:B------:R-:W-:Y:S01]  /*8ed0*/  LDGSTS.E [R245+0x30008], desc[UR42][R58.64], P0 ;  /* 0x300080003af57fae */ /* 0x000fe200081a102a */
[----:B------:R-:W-:Y:S02]  /*8ee0*/  ISETP.GE.AND P5, PT, R7, R164, PT ;  /* 0x000000a40700720c */ /* 0x000fe40003fa6270 */
[----:B------:R-:W-:Y:S01]  /*8ef0*/  ISETP.NE.U32.AND P6, PT, R153, RZ, PT ;  /* 0x000000ff9900720c */ /* 0x000fe20003fc5070 */
[----:B------:R-:W-:Y:S01]  /*8f00*/  LDGSTS.E [R245+0x32000], desc[UR42][R32.64], P1 ;  /* 0x3200000020f57fae */ /* 0x000fe200089a102a */
[----:B------:R-:W-:-:S02]  /*8f10*/  LOP3.LUT R7, R0, 0x1c, RZ, 0xfc, !PT ;  /* 0x0000001c00077812 */ /* 0x000fc400078efcff */
[----:B------:R-:W-:Y:S02]  /*8f20*/  SEL R153, R156, RZ, !P4 ;  /* 0x000000ff9c997207 */ /* 0x000fe40006000000 */
[-C--:B------:R-:W-:Y:S02]  /*8f30*/  ISETP.GE.AND P2, PT, R6, R164.reuse, PT ;  /* 0x000000a40600720c */ /* 0x080fe40003f46270 */
[----:B------:R-:W-:Y:S02]  /*8f40*/  ISETP.NE.U32.AND P4, PT, R154, RZ, PT ;  /* 0x000000ff9a00720c */ /* 0x000fe40003f85070 */
[----:B------:R-:W-:Y:S02]  /*8f50*/  SEL R154, R156, RZ, !P5 ;  /* 0x000000ff9c9a7207 */ /* 0x000fe40006800000 */
[----:B------:R-:W-:Y:S01]  /*8f60*/  ISETP.GE.AND P1, PT, R7, R164, PT ;  /* 0x000000a40700720c */ /* 0x000fe20003f26270 */
[----:B------:R-:W-:Y:S01]  /*8f70*/  LDGSTS.E [R245+0x32008], desc[UR42][R30.64], P6 ;  /* 0x320080001ef57fae */ /* 0x000fe2000b1a102a */
[----:B------:R-:W-:-:S02]  /*8f80*/  ISETP.NE.U32.AND P5, PT, R153, RZ, PT ;  /* 0x000000ff9900720c */ /* 0x000fc40003fa5070 */
[----:B------:R-:W-:Y:S02]  /*8f90*/  LOP3.LUT R6, R0, 0x3c, RZ, 0xfc, !PT ;  /* 0x0000003c00067812 */ /* 0x000fe400078efcff */
[----:B------:R-:W-:Y:S02]  /*8fa0*/  SEL R153, R156, RZ, !P2 ;  /* 0x000000ff9c997207 */ /* 0x000fe40005000000 */
[----:B------:R-:W-:Y:S02]  /*8fb0*/  ISETP.NE.U32.AND P2, PT, R154, RZ, PT ;  /* 0x000000ff9a00720c */ /* 0x000fe40003f45070 */
[----:B------:R-:W-:Y:S02]  /*8fc0*/  SEL R154, R156, RZ, !P1 ;  /* 0x000000ff9c9a7207 */ /* 0x000fe40004800000 */
[----:B------:R-:W-:Y:S02]  /*8fd0*/  ISETP.GE.AND P1, PT, R6, R164, PT ;  /* 0x000000a40600720c */ /* 0x000fe40003f26270 */
[----:B------:R-:W-:-:S02]  /*8fe0*/  LOP3.LUT R7, R3, 0x60, RZ, 0x3c, !PT ;  /* 0x0000006003077812 */ /* 0x000fc400078e3cff */
[----:B------:R-:W-:Y:S01]  /*8ff0*/  LOP3.LUT R6, R3, 0x70, RZ, 0x3c, !PT ;  /* 0x0000007003067812 */ /* 0x000fe200078e3cff */
[----:B------:R-:W-:Y:S01]  /*9000*/  IMAD R3, R76, UR9, RZ ;  /* 0x000000094c037c24 */ /* 0x000fe2000f8e02ff */
[-C--:B------:R-:W-:Y:S01]  /*9010*/  ISETP.GE.AND P6, PT, R168, R164.reuse, PT ;  /* 0x000000a4a800720c */ /* 0x080fe20003fc6270 */
[----:B------:R-:W-:Y:S01]  /*9020*/  VIADD R246, R7, UR33 ;  /* 0x0000002107f67c36 */ /* 0x000fe20008000000 */
[----:B------:R-:W-:Y:S01]  /*9030*/  ISETP.NE.U32.AND P0, PT, R153, RZ, PT ;  /* 0x000000ff9900720c */ /* 0x000fe20003f05070 */
[----:B------:R-:W-:Y:S01]  /*9040*/  VIADD R247, R6, UR33 ;  /* 0x0000002106f77c36 */ /* 0x000fe20008000000 */
[----:B------:R-:W-:Y:S01]  /*9050*/  SEL R153, R156, RZ, !P6 ;  /* 0x000000ff9c997207 */ /* 0x000fe20007000000 */
[----:B------:R-:W-:Y:S01]  /*9060*/  IMAD R6, R148, UR9, RZ ;  /* 0x0000000994067c24 */ /* 0x000fe2000f8e02ff */
[----:B------:R-:W-:Y:S01]  /*9070*/  LDGSTS.E [R246+0x30000], desc[UR42][R56.64], P4 ;  /* 0x3000000038f67fae */ /* 0x000fe2000a1a102a */
[-C--:B------:R-:W-:Y:S01]  /*9080*/  ISETP.GE.AND P6, PT, R166, R164.reuse, PT ;  /* 0x000000a4a600720c */ /* 0x080fe20003fc6270 */
[----:B------:R-:W-:Y:S01]  /*9090*/  IMAD R168, R97, UR9, RZ ;  /* 0x0000000961a87c24 */ /* 0x000fe2000f8e02ff */
[----:B------:R-:W-:Y:S01]  /*90a0*/  ISETP.NE.U32.AND P4, PT, R154, RZ, PT ;  /* 0x000000ff9a00720c */ /* 0x000fe20003f85070 */
[----:B------:R-:W-:Y:S01]  /*90b0*/  LDGSTS.E [R246+0x30008], desc[UR42][R54.64], P5 ;  /* 0x3000800036f67fae */ /* 0x000fe2000a9a102a */
[C---:B------:R-:W-:Y:S01]  /*90c0*/  SEL R154, R156.reuse, RZ, !P1 ;  /* 0x000000ff9c9a7207 */ /* 0x040fe20004800000 */
[----:B------:R-:W-:Y:S01]  /*90d0*/  IMAD R166, R93, UR9, RZ ;  /* 0x000000095da67c24 */ /* 0x000fe2000f8e02ff */
[----:B------:R-:W-:Y:S01]  /*90e0*/  ISETP.NE.U32.AND P1, PT, R153, RZ, PT ;  /* 0x000000ff9900720c */ /* 0x000fe20003f25070 */
[----:B------:R-:W-:Y:S01]  /*90f0*/  STL [R1+0x4bc], R6 ;  /* 0x0004bc0601007387 */ /* 0x000fe20000100800 */
[----:B------:R-:W-:Y:S01]  /*9100*/  SEL R153, R156, RZ, !P6 ;  /* 0x000000ff9c997207 */ /* 0x000fe20007000000 */
[----:B------:R-:W-:Y:S01]  /*9110*/  IMAD R7, R92, UR9, RZ ;  /* 0x000000095c077c24 */ /* 0x000fe2000f8e02ff */
[----:B------:R-:W-:Y:S01]  /*9120*/  ISETP.NE.U32.AND P6, PT, R154, RZ, PT ;  /* 0x000000ff9a00720c */ /* 0x000fe20003fc5070 */
[----:B------:R-:W-:Y:S01]  /*9130*/  LDGSTS.E [R246+0x32000], desc[UR42][R28.64], P2 ;  /* 0x320000001cf67fae */ /* 0x000fe200091a102a */
[----:B------:R-:W-:Y:S01]  /*9140*/  ISETP.GE.AND P2, PT, R165, R164, PT ;  /* 0x000000a4a500720c */ /* 0x000fe20003f46270 */
[----:B------:R-:W-:Y:S01]  /*9150*/  IMAD R165, R89, UR9, RZ ;  /* 0x0000000959a57c24 */ /* 0x000fe2000f8e02ff */
[----:B------:R-:W-:Y:S01]  /*9160*/  ISETP.NE.U32.AND P5, PT, R153, RZ, PT ;  /* 0x000000ff9900720c */ /* 0x000fe20003fa5070 */
[----:B------:R-:W-:Y:S01]  /*9170*/  STL [R1+0x4b8], R146 ;  /* 0x0004b89201007387 */ /* 0x000fe20000100800 */
[----:B------:R-:W-:Y:S01]  /*9180*/  SEL R156, R156, RZ, !P2 ;  /* 0x000000ff9c9c7207 */ /* 0x000fe20005000000 */
[----:B------:R-:W-:Y:S01]  /*9190*/  IMAD R164, R85, UR9, RZ ;  /* 0x0000000955a47c24 */ /* 0x000fe2000f8e02ff */
[----:B------:R-:W-:Y:S01]  /*91a0*/  ISETP.GE.AND P2, PT, R158, R252, PT ;  /* 0x000000fc9e00720c */ /* 0x000fe20003f46270 */
[----:B------:R-:W-:Y:S01]  /*91b0*/  STL [R1+0x4b4], R145 ;  /* 0x0004b49101007387 */ /* 0x000fe20000100800 */
[----:B------:R-:W-:-:S02]  /*91c0*/  IMAD R158, R130, UR9, RZ ;  /* 0x00000009829e7c24 */ /* 0x000fc4000f8e02ff */
[----:B------:R-:W-:Y:S01]  /*91d0*/  IMAD R130, R62, UR9, RZ ;  /* 0x000000093e827c24 */ /* 0x000fe2000f8e02ff */
[----:B------:R-:W-:Y:S01]  /*91e0*/  STL [R1+0x4b0], R144 ;  /* 0x0004b09001007387 */ /* 0x000fe20000100800 */
[----:B------:R-:W-:-:S03]  /*91f0*/  SEL R232, RZ, 0x4, P2 ;  /* 0x00000004ffe87807 */ /* 0x000fc60001000000 */
[----:B------:R-:W-:Y:S04]  /*9200*/  STL [R1+0x4ac], R44 ;  /* 0x0004ac2c01007387 */ /* 0x000fe80000100800 */
        /* <DEDUP_REMOVED lines=20> */
[----:B------:R-:W-:Y:S01]  /*9350*/  LDGSTS.E [R246+0x32008], desc[UR42][R26.64], P0 ;  /* 0x320080001af67fae */ /* 0x000fe200081a102a */
[----:B------:R-:W-:Y:S01]  /*9360*/  ISETP.GE.AND P0, PT, R0, R252, PT ;  /* 0x000000fc0000720c */ /* 0x000fe20003f06270 */
[----:B------:R-:W-:-:S02]  /*9370*/  IMAD R0, R105, UR9, RZ ;  /* 0x0000000969007c24 */ /* 0x000fc4000f8e02ff */
[----:B------:R-:W-:Y:S01]  /*9380*/  STL [R1+0x458], R114 ;  /* 0x0004587201007387 */ /* 0x000fe20000100800 */
[----:B------:R-:W-:Y:S02]  /*9390*/  SEL R154, RZ, 0x4, P0 ;  /* 0x00000004ff9a7807 */ /* 0x000fe40000000000 */
[----:B------:R-:W-:Y:S01]  /*93a0*/  ISETP.GT.AND P0, PT, R157, 0x7f, PT ;  /* 0x0000007f9d00780c */ /* 0x000fe20003f04270 */
[----:B------:R-:W-:Y:S01]  /*93b0*/  STL [R1+0x454], R113 ;  /* 0x0004547101007387 */ /* 0x000fe20000100800 */
[----:B------:R-:W-:Y:S02]  /*93c0*/  IMAD R157, R69, UR9, RZ ;  /* 0x00000009459d7c24 */ /* 0x000fe4000f8e02ff */
[----:B------:R-:W-:Y:S01]  /*93d0*/  SEL R154, R154, RZ, P0 ;  /* 0x000000ff9a9a7207 */ /* 0x000fe20000000000 */
[----:B------:R-:W-:Y:S01]  /*93e0*/  STL [R1+0x450], R112 ;  /* 0x0004507001007387 */ /* 0x000fe20000100800 */
[----:B------:R-:W-:Y:S02]  /*93f0*/  SEL R232, R232, RZ, P0 ;  /* 0x000000ffe8e87207 */ /* 0x000fe40000000000 */
[----:B------:R-:W-:Y:S01]  /*9400*/  ISETP.NE.U32.AND P2, PT, R154, RZ, PT ;  /* 0x000000ff9a00720c */ /* 0x000fe20003f45070 */
[----:B------:R-:W-:Y:S01]  /*9410*/  STL [R1+0x44c], R41 ;  /* 0x00044c2901007387 */ /* 0x000fe20000100800 */
[----:B------:R-:W-:-:S03]  /*9420*/  IMAD R154, R82, UR9, RZ ;  /* 0x00000009529a7c24 */ /* 0x000fc6000f8e02ff */
        /* <DEDUP_REMOVED lines=14> */
[----:B------:R-:W-:Y:S01]  /*9510*/  ISETP.NE.U32.AND P4, PT, R156, RZ, PT ;  /* 0x000000ff9c00720c */ /* 0x000fe20003f85070 */
[----:B------:R-:W-:Y:S01]  /*9520*/  STL [R1+0x420], R166 ;  /* 0x000420a601007387 */ /* 0x000fe20000100800 */
[----:B------:R-:W-:Y:S01]  /*9530*/  IMAD R156, R60, UR9, RZ ;  /* 0x000000093c9c7c24 */ /* 0x000fe2000f8e02ff */
[----:B------:R-:W-:Y:S02]  /*9540*/  SEL R153, R153, RZ, P0 ;  /* 0x000000ff99997207 */ /* 0x000fe40000000000 */
[----:B------:R-:W-:Y:S04]  /*9550*/  STL [R1+0x41c], R7 ;  /* 0x00041c0701007387 */ /* 0x000fe80000100800 */
[----:B------:R3:W-:Y:S01]  /*9560*/  LDGSTS.E [R247+0x30008], desc[UR42][R160.64], P1 ;  /* 0x30008000a0f77fae */ /* 0x0007e200089a102a */
[----:B------:R-:W-:-:S03]  /*9570*/  ISETP.NE.U32.AND P1, PT, R153, RZ, PT ;  /* 0x000000ff9900720c */ /* 0x000fc60003f25070 */
[----:B------:R-:W-:Y:S04]  /*9580*/  STL [R1+0x418], R165 ;  /* 0x000418a501007387 */ /* 0x000fe80000100800 */
[----:B------:R-:W-:Y:S01]  /*9590*/  STL [R1+0x414], R48 ;  /* 0x0004143001007387 */ /* 0x000fe20000100800 */
[----:B---3--:R-:W-:-:S03]  /*95a0*/  IMAD R161, R77, UR9, RZ ;  /* 0x000000094da17c24 */ /* 0x008fc6000f8e02ff */
[----:B------:R-:W-:Y:S01]  /*95b0*/  STL [R1+0x410], R164 ;  /* 0x000410a401007387 */ /* 0x000fe20000100800 */
[----:B------:R-:W-:-:S03]  /*95c0*/  IMAD R160, R73, UR9, RZ ;  /* 0x0000000949a07c24 */ /* 0x000fc6000f8e02ff */
[----:B------:R-:W-:Y:S04]  /*95d0*/  STL [R1+0x40c], R25 ;  /* 0x00040c1901007387 */ /* 0x000fe80000100800 */
[----:B------:R-:W-:Y:S01]  /*95e0*/  LDGSTS.E [R247+0x32000], desc[UR42][R180.64], P6 ;  /* 0x32000000b4f77fae */ /* 0x000fe2000b1a102a */
[----:B------:R-:W-:-:S03]  /*95f0*/  LEA R60, P6, R152, R248, 0x2 ;  /* 0x000000f8983c7211 */ /* 0x000fc600078c10ff */
[----:B------:R-:W-:Y:S01]  /*9600*/  STL [R1+0x408], R162 ;  /* 0x000408a201007387 */ /* 0x000fe20000100800 */
[----:B------:R-:W-:Y:S02]  /*9610*/  LEA.HI.X.SX32 R61, R152, R4, 0x2, P6 ;  /* 0x00000004983d7211 */ /* 0x000fe400030f16ff */
[CC--:B------:R-:W-:Y:S01]  /*9620*/  LEA R72, P6, R149.reuse, R248.reuse, 0x2 ;  /* 0x000000f895487211 */ /* 0x0c0fe200078c10ff */
[----:B------:R3:W-:Y:S01]  /*9630*/  LDGSTS.E [R247+0x32008], desc[UR42][R176.64], P5 ;  /* 0x32008000b0f77fae */ /* 0x0007e2000a9a102a */
[C---:B------:R-:W-:Y:S02]  /*9640*/  LEA R68, P5, R150.reuse, R248, 0x2 ;  /* 0x000000f896447211 */ /* 0x040fe400078a10ff */
[-C--:B------:R-:W-:Y:S01]  /*9650*/  LEA.HI.X.SX32 R73, R149, R4.reuse, 0x2, P6 ;  /* 0x0000000495497211 */ /* 0x080fe200030f16ff */
[----:B------:R-:W-:Y:S01]  /*9660*/  STL [R1+0x404], R47 ;  /* 0x0004042f01007387 */ /* 0x000fe20000100800 */
[----:B------:R-:W-:Y:S01]  /*9670*/  LEA.HI.X.SX32 R69, R150, R4, 0x2, P5 ;  /* 0x0000000496457211 */ /* 0x000fe200028f16ff */
[----:B-1----:R-:W-:Y:S01]  /*9680*/  IMAD R150, R78, UR9, RZ ;  /* 0x000000094e967c24 */ /* 0x002fe2000f8e02ff */
[-C--:B------:R-:W-:Y:S01]  /*9690*/  LEA R62, P6, R146, R248.reuse, 0x2 ;  /* 0x000000f8923e7211 */ /* 0x080fe200078c10ff */
        /* <DEDUP_REMOVED lines=8> */
[----:B------:R1:W-:Y:S04]  /*9720*/  STL.64 [R1+0x30], R68 ;  /* 0x0000304401007387 */ /* 0x0003e80000100a00 */
[----:B------:R-:W-:Y:S04]  /*9730*/  STL [R1+0x3dc], R130 ;  /* 0x0003dc8201007387 */ /* 0x000fe80000100800 */
[----:B------:R4:W-:Y:S01]  /*9740*/  STL.64 [R1+0x28], R72 ;  /* 0x0000284801007387 */ /* 0x0009e20000100a00 */
[----:B-1----:R-:W-:-:S03]  /*9750*/  LEA R68, P5, R6, R248, 0x2 ;  /* 0x000000f806447211 */ /* 0x002fc600078a10ff */
[----:B------:R-:W0:Y:S01]  /*9760*/  LDGDEPBAR ;  /* 0x00000000000079af */ /* 0x000e220000000000 */
[-C--:B------:R-:W-:Y:S01]  /*9770*/  LEA.HI.X.SX32 R69, R6, R4.reuse, 0x2, P5 ;  /* 0x0000000406457211 */ /* 0x080fe200028f16ff */
[----:B------:R-:W-:Y:S01]  /*9780*/  IMAD R6, R63, UR9, RZ ;  /* 0x000000093f067c24 */ /* 0x000fe2000f8e02ff */
[----:B------:R-:W-:Y:S01]  /*9790*/  LEA.HI.X.SX32 R63, R146, R4, 0x2, P6 ;  /* 0x00000004923f7211 */ /* 0x000fe200030f16ff */
[----:B------:R-:W-:Y:S01]  /*97a0*/  IMAD R146, R74, UR9, RZ ;  /* 0x000000094a927c24 */ /* 0x000fe2000f8e02ff */
[C---:B----4-:R-:W-:Y:S01]  /*97b0*/  LEA R72, P6, R144.reuse, R248, 0x2 ;  /* 0x000000f890487211 */ /* 0x050fe200078c10ff */
[----:B------:R1:W-:Y:S03]  /*97c0*/  STL.64 [R1+0x20], R68 ;  /* 0x0000204401007387 */ /* 0x0003e60000100a00 */
[----:B------:R-:W-:Y:S01]  /*97d0*/  LEA.HI.X.SX32 R73, R144, R4, 0x2, P6 ;  /* 0x0000000490497211 */ /* 0x000fe200030f16ff */
[----:B------:R-:W-:Y:S01]  /*97e0*/  STL [R1+0x3d8], R6 ;  /* 0x0003d80601007387 */ /* 0x000fe20000100800 */
[----:B------:R-:W-:-:S02]  /*97f0*/  LEA R64, P6, R141, R248, 0x2 ;  /* 0x000000f88d407211 */ /* 0x000fc400078c10ff */
[----:B-1----:R-:W-:-:S04]  /*9800*/  LEA R68, P5, R145, R248, 0x2 ;  /* 0x000000f891447211 */ /* 0x002fc800078a10ff */
[----:B------:R-:W-:-:S05]  /*9810*/  LEA.HI.X.SX32 R69, R145, R4, 0x2, P5 ;  /* 0x0000000491457211 */ /* 0x000fca00028f16ff */
[----:B------:R1:W-:Y:S04]  /*9820*/  STL.64 [R1+0x48], R68 ;  /* 0x0000484401007387 */ /* 0x0003e80000100a00 */
[----:B------:R-:W-:Y:S04]  /*9830*/  STL [R1+0x3d4], R134 ;  /* 0x0003d48601007387 */ /* 0x000fe80000100800 */
[----:B------:R4:W-:Y:S01]  /*9840*/  STL.64 [R1+0x40], R72 ;  /* 0x0000404801007387 */ /* 0x0009e20000100a00 */
[----:B-1----:R-:W-:-:S04]  /*9850*/  LEA R68, P5, R44, R248, 0x2 ;  /* 0x000000f82c447211 */ /* 0x002fc800078a10ff */
[-C--:B------:R-:W-:Y:S01]  /*9860*/  LEA.HI.X.SX32 R69, R44, R4.reuse, 0x2, P5 ;  /* 0x000000042c457211 */ /* 0x080fe200028f16ff */
[----:B------:R-:W-:Y:S01]  /*9870*/  IMAD R44, R65, UR9, RZ ;  /* 0x00000009412c7c24 */ /* 0x000fe2000f8e02ff */
[----:B------:R-:W-:Y:S02]  /*9880*/  LEA.HI.X.SX32 R65, R141, R4, 0x2, P6 ;  /* 0x000000048d417211 */ /* 0x000fe400030f16ff */
        /* <DEDUP_REMOVED lines=9> */
[----:B------:R-:W-:Y:S01]  /*9920*/  STL.64 [R1+0x58], R72 ;  /* 0x0000584801007387 */ /* 0x000fe20000100a00 */
[----:B-1----:R-:W-:-:S04]  /*9930*/  LEA R68, P5, R23, R248, 0x2 ;  /* 0x000000f817447211 */ /* 0x002fc800078a10ff */
[-C--:B------:R-:W-:Y:S01]  /*9940*/  LEA.HI.X.SX32 R69, R23, R4.reuse, 0x2, P5 ;  /* 0x0000000417457211 */ /* 0x080fe200028f16ff */
[----:B------:R-:W-:Y:S01]  /*9950*/  IMAD R23, R67, UR9, RZ ;  /* 0x0000000943177c24 */ /* 0x000fe2000f8e02ff */
[----:B------:R-:W-:Y:S02]  /*9960*/  LEA.HI.X.SX32 R67, R136, R4, 0x2, P6 ;  /* 0x0000000488437211 */ /* 0x000fe400030f16ff */
[C---:B------:R-:W-:Y:S01]  /*9970*/  LEA R76, P6, R133.reuse, R248, 0x2 ;  /* 0x000000f8854c7211 */ /* 0x040fe200078c10ff */
[----:B------:R1:W-:Y:S03]  /*9980*/  STL.64 [R1+0x50], R68 ;  /* 0x0000504401007387 */ /* 0x0003e60000100a00 */
[----:B------:R-:W-:Y:S01]  /*9990*/  LEA.HI.X.SX32 R77, R133, R4, 0x2, P6 ;  /* 0x00000004854d7211 */ /* 0x000fe200030f16ff */
[----:B------:R-:W-:Y:S01]  /*99a0*/  STL [R1+0x3c8], R23 ;  /* 0x0003c81701007387 */ /* 0x000fe20000100800 */
[----:B------:R-:W-:-:S03]  /*99b0*/  LEA R70, P6, R158, R248, 0x2 ;  /* 0x000000f89e467211 */ /* 0x000fc600078c10ff */
[----:B------:R-:W-:Y:S01]  /*99c0*/  STL [R1+0x3c4], R142 ;  /* 0x0003c48e01007387 */ /* 0x000fe20000100800 */
[----:B-1----:R-:W-:-:S03]  /*99d0*/  LEA R68, P5, R170, R248, 0x2 ;  /* 0x000000f8aa447211 */ /* 0x002fc600078a10ff */
[----:B------:R-:W-:Y:S01]  /*99e0*/  STL.64 [R1+0x70], R76 ;  /* 0x0000704c01007387 */ /* 0x000fe20000100a00 */
[----:B------:R-:W-:Y:S02]  /*99f0*/  LEA.HI.X.SX32 R69, R170, R4, 0x2, P5 ;  /* 0x00000004aa457211 */ /* 0x000fe400028f16ff */
[----:B------:R-:W-:-:S04]  /*9a00*/  LEA R72, P5, R43, R248, 0x2 ;  /* 0x000000f82b487211 */ /* 0x000fc800078a10ff */
[-C--:B------:R-:W-:Y:S01]  /*9a10*/  LEA.HI.X.SX32 R73, R43, R4.reuse, 0x2, P5 ;  /* 0x000000042b497211 */ /* 0x080fe200028f16ff */
[----:B------:R-:W-:Y:S01]  /*9a20*/  IMAD R43, R71, UR9, RZ ;  /* 0x00000009472b7c24 */ /* 0x000fe2000f8e02ff */
[----:B------:R-:W-:Y:S01]  /*9a30*/  LEA.HI.X.SX32 R71, R158, R4, 0x2, P6 ;  /* 0x000000049e477211 */ /* 0x000fe200030f16ff */
[----:B------:R-:W-:Y:S01]  /*9a40*/  IMAD R158, R86, UR9, RZ ;  /* 0x00000009569e7c24 */ /* 0x000fe2000f8e02ff */
        /* <DEDUP_REMOVED lines=56> */
[----:B-1----:R-:W-:-:S04]  /*9dd0*/  LEA R88, P5, R51, R248, 0x2 ;  /* 0x000000f833587211 */ /* 0x002fc800078a10ff */
[----:B------:R-:W-:Y:S01]  /*9de0*/  LEA.HI.X.SX32 R89, R51, R4, 0x2, P5 ;  /* 0x0000000433597211 */ /* 0x000fe200028f16ff */
[----:B------:R-:W-:Y:S01]  /*9df0*/  IMAD R51, R90, UR9, RZ ;  /* 0x000000095a337c24 */ /* 0x000fe2000f8e02ff */
[-C--:B------:R-:W-:Y:S02]  /*9e00*/  LEA R92, P5, R0, R248.reuse, 0x2 ;  /* 0x000000f8005c7211 */ /* 0x080fe400078a10ff */
[----:B------:R-:W-:Y:S02]  /*9e10*/  LEA R90, P6, R104, R248, 0x2 ;  /* 0x000000f8685a7211 */ /* 0x000fe400078c10ff */
[-C--:B------:R-:W-:Y:S01]  /*9e20*/  LEA.HI.X.SX32 R93, R0, R4.reuse, 0x2, P5 ;  /* 0x00000004005d7211 */ /* 0x080fe200028f16ff */
[----:B------:R-:W-:Y:S01]  /*9e30*/  STL [R1+0x39c], R51 ;  /* 0x00039c3301007387 */ /* 0x000fe20000100800 */
[----:B------:R-:W-:Y:S01]  /*9e40*/  IMAD R0, R91, UR9, RZ ;  /* 0x000000095b007c24 */ /* 0x000fe2000f8e02ff */
[----:B------:R-:W-:Y:S02]  /*9e50*/  LEA.HI.X.SX32 R91, R104, R4, 0x2, P6 ;  /* 0x00000004685b7211 */ /* 0x000fe400030f16ff */
[----:B------:R-:W-:Y:S01]  /*9e60*/  STL.64 [R1+0xc0], R96 ;  /* 0x0000c06001007387 */ /* 0x000fe20000100a00 */
[----:B------:R-:W-:-:S03]  /*9e70*/  LEA R100, P6, R169, R248, 0x2 ;  /* 0x000000f8a9647211 */ /* 0x000fc600078c10ff */
[----:B------:R1:W-:Y:S01]  /*9e80*/  STL.64 [R1+0xb8], R92 ;  /* 0x0000b85c01007387 */ /* 0x0003e20000100a00 */
[----:B------:R-:W-:-:S03]  /*9e90*/  LEA.HI.X.SX32 R101, R169, R4, 0x2, P6 ;  /* 0x00000004a9657211 */ /* 0x000fc600030f16ff */
        /* <DEDUP_REMOVED lines=26> */
[----:B------:R1:W-:Y:S04]  /*a040*/  STL.64 [R1+0xd8], R100 ;  /* 0x0000d86401007387 */ /* 0x0003e80000100a00 */
[----:B------:R4:W-:Y:S01]  /*a050*/  STL [R1+0x388], R7 ;  /* 0x0003880701007387 */ /* 0x0009e20000100800 */
[----:B-1----:R-:W-:-:S04]  /*a060*/  LEA R100, P5, R48, R248, 0x2 ;  /* 0x000000f830647211 */ /* 0x002fc800078a10ff */
[----:B------:R-:W-:Y:S01]  /*a070*/  LEA.HI.X.SX32 R101, R48, R4, 0x2, P5 ;  /* 0x0000000430657211 */ /* 0x000fe200028f16ff */
[----:B------:R-:W-:Y:S01]  /*a080*/  IMAD R48, R103, UR9, RZ ;  /* 0x0000000967307c24 */ /* 0x000fe2000f8e02ff */
[C---:B------:R-:W-:Y:S02]  /*a090*/  LEA R104, P5, R25.reuse, R248, 0x2 ;  /* 0x000000f819687211 */ /* 0x040fe400078a10ff */
[----:B------:R-:W-:Y:S02]  /*a0a0*/  LEA.HI.X.SX32 R103, R164, R4, 0x2, P6 ;  /* 0x00000004a4677211 */ /* 0x000fe400030f16ff */
[----:B------:R-:W-:Y:S01]  /*a0b0*/  LEA R106, P6, R162, R248, 0x2 ;  /* 0x000000f8a26a7211 */ /* 0x000fe200078c10ff */
[----:B------:R-:W-:Y:S01]  /*a0c0*/  STL [R1+0x384], R48 ;  /* 0x0003843001007387 */ /* 0x000fe20000100800 */
[----:B------:R-:W-:Y:S01]  /*a0d0*/  LEA.HI.X.SX32 R105, R25, R4, 0x2, P5 ;  /* 0x0000000419697211 */ /* 0x000fe200028f16ff */
[----:B------:R-:W-:Y:S01]  /*a0e0*/  IMAD R25, R107, UR9, RZ ;  /* 0x000000096b197c24 */ /* 0x000fe2000f8e02ff */
[----:B------:R-:W-:-:S02]  /*a0f0*/  LEA R108, P5, R47, R248, 0x2 ;  /* 0x000000f82f6c7211 */ /* 0x000fc400078a10ff */
[----:B------:R-:W-:Y:S02]  /*a100*/  LEA.HI.X.SX32 R107, R162, R4, 0x2, P6 ;  /* 0x00000004a26b7211 */ /* 0x000fe400030f16ff */
[----:B------:R-:W-:Y:S01]  /*a110*/  LEA R110, P6, R161, R248, 0x2 ;  /* 0x000000f8a16e7211 */ /* 0x000fe200078c10ff */
[----:B------:R1:W-:Y:S01]  /*a120*/  STL [R1+0x380], R25 ;  /* 0x0003801901007387 */ /* 0x0003e20000100800 */
[----:B------:R-:W-:Y:S01]  /*a130*/  LEA.HI.X.SX32 R109, R47, R4, 0x2, P5 ;  /* 0x000000042f6d7211 */ /* 0x000fe200028f16ff */
[----:B------:R-:W-:Y:S01]  /*a140*/  IMAD R47, R111, UR9, RZ ;  /* 0x000000096f2f7c24 */ /* 0x000fe2000f8e02ff */
[----:B------:R-:W-:Y:S02]  /*a150*/  LEA R112, P5, R3, R248, 0x2 ;  /* 0x000000f803707211 */ /* 0x000fe400078a10ff */
        /* <DEDUP_REMOVED lines=88> */
[----:B----4-:R-:W-:Y:S01]  /*a6e0*/  IMAD R7, R171, UR9, RZ ;  /* 0x00000009ab077c24 */ /* 0x010fe2000f8e02ff */
[----:B------:R-:W-:-:S02]  /*a6f0*/  LEA R172, P5, R25, R248, 0x2 ;  /* 0x000000f819ac7211 */ /* 0x000fc400078a10ff */
[----:B------:R-:W-:Y:S02]  /*a700*/  LEA.HI.X.SX32 R171, R48, R4, 0x2, P6 ;  /* 0x0000000430ab7211 */ /* 0x000fe400030f16ff */
[----:B------:R-:W-:Y:S01]  /*a710*/  LEA R174, P6, R47, R248, 0x2 ;  /* 0x000000f82fae7211 */ /* 0x000fe200078c10ff */
[----:B------:R4:W-:Y:S01]  /*a720*/  STL [R1+0x340], R7 ;  /* 0x0003400701007387 */ /* 0x0009e20000100800 */
[----:B------:R-:W-:Y:S01]  /*a730*/  LEA.HI.X.SX32 R173, R25, R4, 0x2, P5 ;  /* 0x0000000419ad7211 */ /* 0x000fe200028f16ff */
[----:B-1----:R-:W-:Y:S01]  /*a740*/  IMAD R25, R175, UR9, RZ ;  /* 0x00000009af197c24 */ /* 0x002fe2000f8e02ff */
[----:B---3--:R-:W-:Y:S02]  /*a750*/  LEA R176, P5, R3, R248, 0x2 ;  /* 0x000000f803b07211 */ /* 0x008fe400078a10ff */
        /* <DEDUP_REMOVED lines=33> */
[----:B-----5:R-:W-:Y:S01]  /*a970*/  LEA.HI.X.SX32 R197, R22, R4, 0x2, P5 ;  /* 0x0000000416c57211 */ /* 0x020fe200028f16ff */
        /* <DEDUP_REMOVED lines=12> */
[----:B----4-:R-:W-:Y:S01]  /*aa40*/  IMAD R7, R207, UR9, RZ ;  /* 0x00000009cf077c24 */ /* 0x010fe2000f8e02ff */
[----:B------:R-:W-:Y:S02]  /*aa50*/  LEA R208, P5, R3, R248, 0x2 ;  /* 0x000000f803d07211 */ /* 0x000fe400078a10ff */
[----:B------:R-:W-:Y:S02]  /*aa60*/  LEA.HI.X.SX32 R207, R25, R4, 0x2, P6 ;  /* 0x0000000419cf7211 */ /* 0x000fe400030f16ff */
[----:B------:R-:W-:Y:S01]  /*aa70*/  LEA R210, P6, R24, R248, 0x2 ;  /* 0x000000f818d27211 */ /* 0x000fe200078c10ff */
[----:B------:R-:W-:Y:S01]  /*aa80*/  STL [R1+0x31c], R7 ;  /* 0x00031c0701007387 */ /* 0x000fe20000100800 */
[----:B------:R-:W-:Y:S01]  /*aa90*/  LEA.HI.X.SX32 R209, R3, R4, 0x2, P5 ;  /* 0x0000000403d17211 */ /* 0x000fe200028f16ff */
[----:B-1----:R-:W-:Y:S01]  /*aaa0*/  IMAD R3, R211, UR9, RZ ;  /* 0x00000009d3037c24 */ /* 0x002fe2000f8e02ff */
[----:B------:R-:W-:-:S02]  /*aab0*/  LEA R212, P5, R6, R248, 0x2 ;  /* 0x000000f806d47211 */ /* 0x000fc400078a10ff */
[----:B------:R-:W-:Y:S02]  /*aac0*/  LEA.HI.X.SX32 R211, R24, R4, 0x2, P6 ;  /* 0x0000000418d37211 */ /* 0x000fe400030f16ff */
[----:B------:R-:W-:Y:S01]  /*aad0*/  LEA R214, P6, R23, R248, 0x2 ;  /* 0x000000f817d67211 */ /* 0x000fe200078c10ff */
[----:B------:R1:W-:Y:S01]  /*aae0*/  STL [R1+0x318], R3 ;  /* 0x0003180301007387 */ /* 0x0003e20000100800 */
[----:B------:R-:W-:Y:S01]  /*aaf0*/  LEA.HI.X.SX32 R213, R6, R4, 0x2, P5 ;  /* 0x0000000406d57211 */ /* 0x000fe200028f16ff */
[----:B---3--:R-:W-:Y:S01]  /*ab00*/  IMAD R6, R215, UR9, RZ ;  /* 0x00000009d7067c24 */ /* 0x008fe2000f8e02ff */
        /* <DEDUP_REMOVED lines=15> */
[----:B------:R4:W-:Y:S01]  /*ac00*/  STL [R1+0x30c], R0 ;  /* 0x00030c0001007387 */ /* 0x0009e20000100800 */
[----:B------:R-:W-:Y:S01]  /*ac10*/  LEA.HI.X.SX32 R225, R3, R4, 0x2, P5 ;  /* 0x0000000403e17211 */ /* 0x000fe200028f16ff */
[----:B-1----:R-:W-:Y:S01]  /*ac20*/  IMAD R3, R227, UR9, RZ ;  /* 0x00000009e3037c24 */ /* 0x002fe2000f8e02ff */
[----:B------:R-:W-:-:S02]  /*ac30*/  LEA R228, P5, R2, R248, 0x2 ;  /* 0x000000f802e47211 */ /* 0x000fc400078a10ff */
[----:B------:R-:W-:Y:S02]  /*ac40*/  LEA.HI.X.SX32 R227, R6, R4, 0x2, P6 ;  /* 0x0000000406e37211 */ /* 0x000fe400030f16ff */
[----:B------:R-:W-:Y:S01]  /*ac50*/  LEA R230, P6, R0, R248, 0x2 ;  /* 0x000000f800e67211 */ /* 0x000fe200078c10ff */
[----:B------:R1:W-:Y:S01]  /*ac60*/  STL [R1+0x308], R3 ;  /* 0x0003080301007387 */ /* 0x0003e20000100800 */
[-C--:B------:R-:W-:Y:S01]  /*ac70*/  LEA.HI.X.SX32 R229, R2, R4.reuse, 0x2, P5 ;  /* 0x0000000402e57211 */ /* 0x080fe200028f16ff */
[----:B---3--:R-:W-:Y:S01]  /*ac80*/  IMAD R2, R231, UR9, RZ ;  /* 0x00000009e7027c24 */ /* 0x008fe2000f8e02ff */
[----:B------:R-:W-:Y:S02]  /*ac90*/  ISETP.NE.U32.AND P5, PT, R232, RZ, PT ;  /* 0x000000ffe800720c */ /* 0x000fe40003fa5070 */
[----:B------:R-:W-:Y:S01]  /*aca0*/  LEA.HI.X.SX32 R231, R0, R4, 0x2, P6 ;  /* 0x0000000400e77211 */ /* 0x000fe200030f16ff */
[----:B----4-:R-:W-:Y:S01]  /*acb0*/  IMAD R0, R233, UR9, RZ ;  /* 0x00000009e9007c24 */ /* 0x010fe2000f8e02ff */
[C---:B------:R-:W-:Y:S01]  /*acc0*/  LEA R232, P6, R3.reuse, R248, 0x2 ;  /* 0x000000f803e87211 */ /* 0x040fe200078c10ff */
[----:B------:R3:W-:Y:S03]  /*acd0*/  STL [R1+0x304], R2 ;  /* 0x0003040201007387 */ /* 0x0007e60000100800 */
[----:B------:R-:W-:Y:S01]  /*ace0*/  LEA.HI.X.SX32 R233, R3, R4, 0x2, P6 ;  /* 0x0000000403e97211 */ /* 0x000fe200030f16ff */
[----:B-1----:R-:W-:Y:S01]  /*acf0*/  IMAD R3, R235, UR9, RZ ;  /* 0x00000009eb037c24 */ /* 0x002fe2000f8e02ff */
[C---:B------:R-:W-:Y:S01]  /*ad00*/  LEA R234, P6, R2.reuse, R248, 0x2 ;  /* 0x000000f802ea7211 */ /* 0x040fe200078c10ff */
[----:B------:R1:W-:Y:S03]  /*ad10*/  STL [R1+0x2fc], R0 ;  /* 0x0002fc0001007387 */ /* 0x0003e60000100800 */
[----:B------:R-:W-:Y:S01]  /*ad20*/  LEA.HI.X.SX32 R235, R2, R4, 0x2, P6 ;  /* 0x0000000402eb7211 */ /* 0x000fe200030f16ff */
[----:B------:R-:W4:Y:S01]  /*ad30*/  LDL.LU R48, [R1+0x104] ;  /* 0x0001040001307983 */ /* 0x000f220000300800 */
[----:B------:R-:W-:Y:S01]  /*ad40*/  LEA R236, P6, R0, R248, 0x2 ;  /* 0x000000f800ec7211 */ /* 0x000fe200078c10ff */
[----:B---3--:R-:W-:-:S02]  /*ad50*/  IMAD R2, R237, UR9, RZ ;  /* 0x00000009ed027c24 */ /* 0x008fc4000f8e02ff */
[----:B------:R3:W-:Y:S01]  /*ad60*/  STL [R1+0x2f4], R3 ;  /* 0x0002f40301007387 */ /* 0x0007e20000100800 */
[----:B------:R-:W-:Y:S01]  /*ad70*/  LEA.HI.X.SX32 R237, R0, R4, 0x2, P6 ;  /* 0x0000000400ed7211 */ /* 0x000fe200030f16ff */
[----:B-1----:R-:W-:Y:S02]  /*ad80*/  IMAD R0, R239, UR9, RZ ;  /* 0x00000009ef007c24 */ /* 0x002fe4000f8e02ff */
[----:B------:R-:W2:Y:S01]  /*ad90*/  LDL.LU R49, [R1+0x10c] ;  /* 0x00010c0001317983 */ /* 0x000ea20000300800 */
[----:B------:R-:W-:-:S03]  /*ada0*/  LEA R238, P6, R3, R248, 0x2 ;  /* 0x000000f803ee7211 */ /* 0x000fc600078c10ff */
[----:B------:R1:W-:Y:S01]  /*adb0*/  STL [R1+0x2ec], R2 ;  /* 0x0002ec0201007387 */ /* 0x0003e20000100800 */
[----:B------:R-:W-:-:S03]  /*adc0*/  LEA.HI.X.SX32 R239, R3, R4, 0x2, P6 ;  /* 0x0000000403ef7211 */ /* 0x000fc600030f16ff */
[----:B------:R-:W2:Y:S01]  /*add0*/  LDL.LU R6, [R1+0x114] ;  /* 0x0001140001067983 */ /* 0x000ea20000300800 */
[C---:B------:R-:W-:Y:S01]  /*ade0*/  LEA R240, P6, R2.reuse, R248, 0x2 ;  /* 0x000000f802f07211 */ /* 0x040fe200078c10ff */
[----:B---3--:R-:W-:Y:S02]  /*adf0*/  IMAD R3, R241, UR9, RZ ;  /* 0x00000009f1037c24 */ /* 0x008fe4000f8e02ff */
[----:B------:R3:W-:Y:S01]  /*ae00*/  STL [R1+0x2e0], R0 ;  /* 0x0002e00001007387 */ /* 0x0007e20000100800 */
[----:B------:R-:W-:-:S03]  /*ae10*/  LEA.HI.X.SX32 R241, R2, R4, 0x2, P6 ;  /* 0x0000000402f17211 */ /* 0x000fc600030f16ff */
[----:B------:R-:W2:Y:S01]  /*ae20*/  LDL.LU R50, [R1+0x11c] ;  /* 0x00011c0001327983 */ /* 0x000ea20000300800 */
[----:B-1----:R-:W-:Y:S01]  /*ae30*/  IMAD R2, R243, UR9, RZ ;  /* 0x00000009f3027c24 */ /* 0x002fe2000f8e02ff */
[C---:B------:R-:W-:Y:S02]  /*ae40*/  LEA R242, P6, R0.reuse, R248, 0x2 ;  /* 0x000000f800f27211 */ /* 0x040fe400078c10ff */
[----:B------:R1:W-:Y:S02]  /*ae50*/  STL [R1+0x2d8], R3 ;  /* 0x0002d80301007387 */ /* 0x0003e40000100800 */
[----:B------:R-:W-:Y:S01]  /*ae60*/  LEA.HI.X.SX32 R243, R0, R4, 0x2, P6 ;  /* 0x0000000400f37211 */ /* 0x000fe200030f16ff */
[----:B---3--:R-:W-:Y:S01]  /*ae70*/  IMAD R0, R249, UR9, RZ ;  /* 0x00000009f9007c24 */ /* 0x008fe2000f8e02ff */
[----:B------:R3:W-:Y:S01]  /*ae80*/  STL [R1+0x2cc], R2 ;  /* 0x0002cc0201007387 */ /* 0x0007e20000100800 */
[----:B------:R-:W-:-:S03]  /*ae90*/  LEA R22, P6, R3, R248, 0x2 ;  /* 0x000000f803167211 */ /* 0x000fc600078c10ff */
[----:B------:R-:W2:Y:S01]  /*aea0*/  LDL.LU R51, [R1+0x128] ;  /* 0x0001280001337983 */ /* 0x000ea20000300800 */
[----:B------:R-:W-:Y:S02]  /*aeb0*/  LEA.HI.X.SX32 R23, R3, R4, 0x2, P6 ;  /* 0x0000000403177211 */ /* 0x000fe400030f16ff */
[----:B------:R-:W-:Y:S01]  /*aec0*/  LEA R44, P6, R2, R248, 0x2 ;  /* 0x000000f8022c7211 */ /* 0x000fe200078c10ff */
[----:B-1----:R-:W-:-:S03]  /*aed0*/  IMAD R3, R250, UR9, RZ ;  /* 0x00000009fa037c24 */ /* 0x002fc6000f8e02ff */
[----:B------:R-:W-:Y:S02]  /*aee0*/  LEA.HI.X.SX32 R45, R2, R4, 0x2, P6 ;  /* 0x00000004022d7211 */ /* 0x000fe400030f16ff */
[----:B------:R-:W-:Y:S01]  /*aef0*/  LEA R46, P6, R0, R248, 0x2 ;  /* 0x000000f8002e7211 */ /* 0x000fe200078c10ff */
[----:B---3--:R-:W-:-:S03]  /*af00*/  IMAD R2, R251, UR9, RZ ;  /* 0x00000009fb027c24 */ /* 0x008fc6000f8e02ff */
[----:B------:R-:W-:Y:S02]  /*af10*/  LEA.HI.X.SX32 R47, R0, R4, 0x2, P6 ;  /* 0x00000004002f7211 */ /* 0x000fe400030f16ff */
[C---:B------:R-:W-:Y:S01]  /*af20*/  LEA R40, P6, R3.reuse, R248, 0x2 ;  /* 0x000000f803287211 */ /* 0x040fe200078c10ff */
[----:B------:R4:W-:Y:S03]  /*af30*/  STL [R1+0x2c4], R0 ;  /* 0x0002c40001007387 */ /* 0x0009e60000100800 */
[----:B------:R-:W-:Y:S02]  /*af40*/  LEA.HI.X.SX32 R41, R3, R4, 0x2, P6 ;  /* 0x0000000403297211 */ /* 0x000fe400030f16ff */
[C---:B------:R-:W-:Y:S01]  /*af50*/  LEA R24, P6, R2.reuse, R248, 0x2 ;  /* 0x000000f802187211 */ /* 0x040fe200078c10ff */
[----:B------:R-:W-:Y:S03]  /*af60*/  STL.64 [R1+0xe8], R22 ;  /* 0x0000e81601007387 */ /* 0x000fe60000100a00 */
[----:B------:R-:W-:Y:S01]  /*af70*/  LEA.HI.X.SX32 R25, R2, R4, 0x2, P6 ;  /* 0x0000000402197211 */ /* 0x000fe200030f16ff */
[----:B------:R-:W-:Y:S04]  /*af80*/  STL [R1+0x2b8], R3 ;  /* 0x0002b80301007387 */ /* 0x000fe80000100800 */
[----:B------:R-:W-:Y:S04]  /*af90*/  STL.64 [R1+0xf0], R44 ;  /* 0x0000f02c01007387 */ /* 0x000fe80000100a00 */
[----:B------:R-:W-:Y:S04]  /*afa0*/  STL [R1+0x2b4], R2 ;  /* 0x0002b40201007387 */ /* 0x000fe80000100800 */
[----:B------:R-:W-:Y:S01]  /*afb0*/  STL.64 [R1+0xf8], R46 ;  /* 0x0000f82e01007387 */ /* 0x000fe20000100a00 */
[----:B------:R-:W1:Y:S02]  /*afc0*/  S2R R251, SR_TID.X ;  /* 0x0000000000fb7919 */ /* 0x000e640000002100 */
[----:B-1----:R-:W-:Y:S01]  /*afd0*/  SHF.R.S32.HI R250, RZ, 0x6, R251 ;  /* 0x00000006fffa7819 */ /* 0x002fe200000114fb */
[----:B----4-:R-:W-:-:S05]  /*afe0*/  IMAD R0, R48, UR9, RZ ;  /* 0x0000000930007c24 */ /* 0x010fca000f8e02ff */
[C---:B------:R-:W-:Y:S01]  /*aff0*/  LEA R48, P6, R0.reuse, R248, 0x2 ;  /* 0x000000f800307211 */ /* 0x040fe200078c10ff */
[----:B------:R1:W-:Y:S01]  /*b000*/  STL [R1+0x2b0], R0 ;  /* 0x0002b00001007387 */ /* 0x0003e20000100800 */
[----:B--2---:R-:W-:Y:S02]  /*b010*/  IMAD R7, R49, UR9, RZ ;  /* 0x0000000931077c24 */ /* 0x004fe4000f8e02ff */
[----:B------:R-:W-:Y:S01]  /*b020*/  LEA.HI.X.SX32 R49, R0, R4, 0x2, P6 ;  /* 0x0000000400317211 */ /* 0x000fe200030f16ff */
[----:B-1----:R-:W-:Y:S02]  /*b030*/  IMAD R0, R50, UR9, RZ ;  /* 0x0000000932007c24 */ /* 0x002fe4000f8e02ff */
[----:B------:R-:W1:Y:S01]  /*b040*/  S2R R50, SR_TID.X ;  /* 0x0000000000327919 */ /* 0x000e620000002100 */
[----:B------:R-:W-:Y:S01]  /*b050*/  IMAD R6, R6, UR9, RZ ;  /* 0x0000000906067c24 */ /* 0x000fe2000f8e02ff */
[C---:B------:R-:W-:Y:S01]  /*b060*/  LEA R2, P6, R7.reuse, R248, 0x2 ;  /* 0x000000f807027211 */ /* 0x040fe200078c10ff */
[----:B------:R-:W-:Y:S03]  /*b070*/  STL.64 [R1+0x100], R40 ;  /* 0x0001002801007387 */ /* 0x000fe60000100a00 */
[----:B------:R-:W-:-:S02]  /*b080*/  LEA.HI.X.SX32 R3, R7, R4, 0x2, P6 ;  /* 0x0000000407037211 */ /* 0x000fc400030f16ff */
[C---:B------:R-:W-:Y:S01]  /*b090*/  LEA R42, P6, R6.reuse, R248, 0x2 ;  /* 0x000000f8062a7211 */ /* 0x040fe200078c10ff */
[----:B------:R-:W-:Y:S03]  /*b0a0*/  STL [R1+0x2ac], R7 ;  /* 0x0002ac0701007387 */ /* 0x000fe60000100800 */
[----:B------:R-:W-:Y:S01]  /*b0b0*/  LEA.HI.X.SX32 R43, R6, R4, 0x2, P6 ;  /* 0x00000004062b7211 */ /* 0x000fe200030f16ff */
[----:B------:R-:W-:Y:S04]  /*b0c0*/  STL.64 [R1+0x108], R24 ;  /* 0x0001081801007387 */ /* 0x000fe80000100a00 */
[----:B------:R2:W-:Y:S01]  /*b0d0*/  STL [R1+0x2a8], R6 ;  /* 0x0002a80601007387 */ /* 0x0005e20000100800 */
[----:B-1----:R-:W-:-:S04]  /*b0e0*/  SHF.R.U32.HI R50, RZ, 0x6, R50 ;  /* 0x00000006ff327819 */ /* 0x002fc80000011632 */
[----:B------:R-:W-:Y:S02]  /*b0f0*/  SGXT.U32 R50, R50, 0x1 ;  /* 0x000000013232781a */ /* 0x000fe40000000000 */
[----:B--2---:R-:W-:Y:S02]  /*b100*/  LEA R6, P6, R0, R248, 0x2 ;  /* 0x000000f800067211 */ /* 0x004fe400078c10ff */
[----:B------:R-:W-:Y:S01]  /*b110*/  LOP3.LUT R50, R50, 0x2, RZ, 0xfc, !PT ;  /* 0x0000000232327812 */ /* 0x000fe200078efcff */
[----:B------:R-:W-:Y:S01]  /*b120*/  STL.64 [R1+0x110], R48 ;  /* 0x0001103001007387 */ /* 0x000fe20000100a00 */
[----:B------:R-:W-:Y:S02]  /*b130*/  LEA.HI.X.SX32 R7, R0, R4, 0x2, P6 ;  /* 0x0000000400077211 */ /* 0x000fe400030f16ff */
[----:B------:R-:W-:Y:S01]  /*b140*/  ISETP.GE.AND P6, PT, R50, R252, PT ;  /* 0x000000fc3200720c */ /* 0x000fe20003fc6270 */
[----:B------:R1:W-:Y:S03]  /*b150*/  STL [R1+0x2a4], R0 ;  /* 0x0002a40001007387 */ /* 0x0003e60000100800 */
[----:B------:R-:W-:Y:S01]  /*b160*/  SEL R249, RZ, 0x4, P6 ;  /* 0x00000004fff97807 */ /* 0x000fe20003000000 */
[----:B-1----:R-:W-:-:S04]  /*b170*/  IMAD R0, R51, UR9, RZ ;  /* 0x0000000933007c24 */ /* 0x002fc8000f8e02ff */
[----:B------:R-:W-:Y:S01]  /*b180*/  IMAD.MOV.U32 R51, RZ, RZ, R0 ;  /* 0x000000ffff337224 */ /* 0x000fe200078e0000 */
[----:B------:R-:W-:Y:S02]  /*b190*/  LEA R50, P6, R0, R248, 0x2 ;  /* 0x000000f800327211 */ /* 0x000fe400078c10ff */
[----:B------:R-:W-:Y:S02]  /*b1a0*/  SEL R248, R249, RZ, P0 ;  /* 0x000000fff9f87207 */ /* 0x000fe40000000000 */
[----:B------:R-:W-:Y:S02]  /*b1b0*/  SGXT R249, R250, 0x1 ;  /* 0x00000001faf9781a */ /* 0x000fe40000000200 */
[----:B------:R-:W-:Y:S02]  /*b1c0*/  LEA.HI.X.SX32 R51, R51, R4, 0x2, P6 ;  /* 0x0000000433337211 */ /* 0x000fe400030f16ff */
[----:B------:R-:W-:Y:S01]  /*b1d0*/  ISETP.NE.U32.AND P6, PT, R248, RZ, PT ;  /* 0x000000fff800720c */ /* 0x000fe20003fc5070 */
[----:B------:R-:W-:Y:S01]  /*b1e0*/  IMAD.SHL.U32 R248, R251, 0x4, RZ ;  /* 0x00000004fbf87824 */ /* 0x000fe200078e00ff */
[----:B------:R-:W-:-:S04]  /*b1f0*/  LOP3.LUT R4, R249, 0x90, RZ, 0xc0, !PT ;  /* 0x00000090f9047812 */ /* 0x000fc800078ec0ff */
[----:B------:R-:W-:Y:S01]  /*b200*/  LOP3.LUT R4, R4, 0x7c, R248, 0x78, !PT ;  /* 0x0000007c04047812 */ /* 0x000fe200078e78f8 */
[----:B------:R-:W-:-:S05]  /*b210*/  IMAD.SHL.U32 R248, R251, 0x400, RZ ;  /* 0x00000400fbf87824 */ /* 0x000fca00078e00ff */
[----:B------:R-:W-:Y:S01]  /*b220*/  LOP3.LUT R4, R4, 0x8000, R248, 0xf8, !PT ;  /* 0x0000800004047812 */ /* 0x000fe200078ef8f8 */
[----:B------:R-:W-:Y:S04]  /*b230*/  STL.64 [R1+0x118], R2 ;  /* 0x0001180201007387 */ /* 0x000fe80000100a00 */
[C---:B------:R-:W-:Y:S01]  /*b240*/  VIADD R248, R4.reuse, UR33 ;  /* 0x0000002104f87c36 */ /* 0x040fe20008000000 */
[----:B------:R-:W-:Y:S04]  /*b250*/  STL.64 [R1+0x120], R42 ;  /* 0x0001202a01007387 */ /* 0x000fe80000100a00 */
[----:B------:R-:W-:Y:S04]  /*b260*/  STL.64 [R1+0x130], R6 ;  /* 0x0001300601007387 */ /* 0x000fe80000100a00 */
[----:B------:R-:W-:Y:S04]  /*b270*/  STL [R1+0x2a0], R0 ;  /* 0x0002a00001007387 */ /* 0x000fe80000100800 */
[----:B------:R-:W-:Y:S04]  /*b280*/  LDGSTS.E [R248], desc[UR42][R60.64], P4 ;  /* 0x000000003cf87fae */ /* 0x000fe8000a1a102a */
[----:B------:R-:W-:Y:S04]  /*b290*/  STL.64 [R1+0x128], R50 ;  /* 0x0001283201007387 */ /* 0x000fe80000100a00 */
[----:B------:R-:W-:Y:S04]  /*b2a0*/  LDGSTS.E [R248+0x400], desc[UR42][R62.64], P4 ;  /* 0x004000003ef87fae */ /* 0x000fe8000a1a102a */
[----:B------:R1:W-:Y:S04]  /*b2b0*/  LDGSTS.E [R248+0x800], desc[UR42][R64.64], P4 ;  /* 0x0080000040f87fae */ /* 0x0003e8000a1a102a */
[----:B------:R-:W-:Y:S04]  /*b2c0*/  STL.64 [R1+0x930], R64 ;  /* 0x0009304001007387 */ /* 0x000fe80000100a00 */
[----:B------:R-:W-:Y:S04]  /*b2d0*/  LDGSTS.E [R248+0xc00], desc[UR42][R66.64], P4 ;  /* 0x00c0000042f87fae */ /* 0x000fe8000a1a102a */
        /* <DEDUP_REMOVED lines=38> */
[----:B------:R2:W-:Y:S04]  /*b540*/  STL.64 [R1+0x910], R186 ;  /* 0x000910ba01007387 */ /* 0x0005e80000100a00 */
[----:B------:R-:W-:Y:S04]  /*b550*/  LDGSTS.E [R248+0x5c00], desc[UR42][R194.64], P4 ;  /* 0x05c00000c2f87fae */ /* 0x000fe8000a1a102a */
[----:B------:R-:W-:Y:S04]  /*b560*/  LDGSTS.E [R248+0x6000], desc[UR42][R202.64], P4 ;  /* 0x06000000caf87fae */ /* 0x000fe8000a1a102a */
[----:B--2---:R-:W2:Y:S04]  /*b570*/  LDL.LU.64 R186, [R1+0x60] ;  /* 0x0000600001ba7983 */ /* 0x004ea80000300a00 */
[----:B------:R-:W-:Y:S04]  /*b580*/  STL.64 [R1+0x920], R194 ;  /* 0x000920c201007387 */ /* 0x000fe80000100a00 */
[----:B------:R3:W-:Y:S04]  /*b590*/  STL.64 [R1+0x928], R202 ;  /* 0x000928ca01007387 */ /* 0x0007e80000100a00 */
[----:B------:R-:W-:Y:S04]  /*b5a0*/  LDGSTS.E [R248+0x6400], desc[UR42][R210.64], P4 ;  /* 0x06400000d2f87fae */ /* 0x000fe8000a1a102a */
[----:B------:R-:W-:Y:S04]  /*b5b0*/  LDGSTS.E [R248+0x6800], desc[UR42][R218.64], P4 ;  /* 0x06800000daf87fae */ /* 0x000fe8000a1a102a */
[----:B---3--:R-:W3:Y:S04]  /*b5c0*/  LDL.LU.64 R202, [R1+0x48] ;  /* 0x0000480001ca7983 */ /* 0x008ee80000300a00 */
[----:B------:R-:W-:Y:S04]  /*b5d0*/  STL.64 [R1+0x938], R210 ;  /* 0x000938d201007387 */ /* 0x000fe80000100a00 */
[----:B------:R4:W-:Y:S04]  /*b5e0*/  STL.64 [R1+0x940], R218 ;  /* 0x000940da01007387 */ /* 0x0009e80000100a00 */
[----:B------:R-:W-:Y:S04]  /*b5f0*/  LDGSTS.E [R248+0x6c00], desc[UR42][R226.64], P4 ;  /* 0x06c00000e2f87fae */ /* 0x000fe8000a1a102a */
[----:B------:R-:W-:Y:S04]  /*b600*/  LDGSTS.E [R248+0x7000], desc[UR42][R234.64], P4 ;  /* 0x07000000eaf87fae */ /* 0x000fe8000a1a102a */
[----:B----4-:R-:W4:Y:S04]  /*b610*/  LDL.LU.64 R218, [R1+0x30] ;  /* 0x0000300001da7983 */ /* 0x010f280000300a00 */
[----:B------:R-:W-:Y:S04]  /*b620*/  LDGSTS.E [R248+0x7400], desc[UR42][R242.64], P4 ;  /* 0x07400000f2f87fae */ /* 0x000fe8000a1a102a */
[----:B------:R-:W-:Y:S04]  /*b630*/  LDGSTS.E [R248+0x7800], desc[UR42][R40.64], P4 ;  /* 0x0780000028f87fae */ /* 0x000fe8000a1a102a */
[----:B------:R-:W-:Y:S04]  /*b640*/  LDGSTS.E [R248+0x7c00], desc[UR42][R42.64], P4 ;  /* 0x07c000002af87fae */ /* 0x000fe8000a1a102a */
[----:B------:R-:W2:Y:S04]  /*b650*/  LDL.LU.64 R40, [R1+0x990] ;  /* 0x0009900001287983 */ /* 0x000ea80000300a00 */
        /* <DEDUP_REMOVED lines=11> */
[----:B------:R-:W2:Y:S01]  /*b710*/  LDL.LU.64 R114, [R1+0xe0] ;  /* 0x0000e00001727983 */ /* 0x000ea20000300a00 */
[----:B------:R-:W-:-:S05]  /*b720*/  LOP3.LUT R249, R4, 0x20, RZ, 0x3c, !PT ;  /* 0x0000002004f97812 */ /* 0x000fca00078e3cff */
[----:B------:R-:W-:Y:S01]  /*b730*/  VIADD R249, R249, UR33 ;  /* 0x00000021f9f97c36 */ /* 0x000fe20008000000 */
[----:B-1----:R-:W-:-:S05]  /*b740*/  LOP3.LUT R64, R4, 0x40, RZ, 0x3c, !PT ;  /* 0x0000004004407812 */ /* 0x002fca00078e3cff */
[----:B------:R-:W-:Y:S01]  /*b750*/  VIADD R250, R64, UR33 ;  /* 0x0000002140fa7c36 */ /* 0x000fe20008000000 */
[----:B------:R-:W-:Y:S01]  /*b760*/  LOP3.LUT R251, R4, 0x60, RZ, 0x3c, !PT ;  /* 0x0000006004fb7812 */ /* 0x000fe200078e3cff */
[----:B----4-:R-:W-:Y:S04]  /*b770*/  LDGSTS.E [R249+0x100], desc[UR42][R218.64], P4 ;  /* 0x00100000daf97fae */ /* 0x010fe8000a1a102a */
[----:B---3--:R-:W-:Y:S04]  /*b780*/  LDGSTS.E [R249+0x500], desc[UR42][R202.64], P4 ;  /* 0x00500000caf97fae */ /* 0x008fe8000a1a102a */
[----:B--2---:R-:W-:Y:S04]  /*b790*/  LDGSTS.E [R249+0x900], desc[UR42][R186.64], P4 ;  /* 0x00900000baf97fae */ /* 0x004fe8000a1a102a */
[----:B------:R-:W-:Y:S04]  /*b7a0*/  LDGSTS.E [R249+0xd00], desc[UR42][R68.64], P4 ;  /* 0x00d0000044f97fae */ /* 0x000fe8000a1a102a */
        /* <DEDUP_REMOVED lines=28> */
[----:B------:R-:W2:Y:S04]  /*b970*/  LDL.LU.64 R22, [R1+0x980] ;  /* 0x0009800001167983 */ /* 0x000ea80000300a00 */
[----:B------:R-:W3:Y:S04]  /*b980*/  LDL.LU.64 R24, [R1+0x978] ;  /* 0x0009780001187983 */ /* 0x000ee80000300a00 */
[----:B------:R-:W4:Y:S04]  /*b990*/  LDL.LU.64 R6, [R1+0x970] ;  /* 0x0009700001067983 */ /* 0x000f280000300a00 */
[----:B------:R-:W2:Y:S04]  /*b9a0*/  LDL.LU.64 R64, [R1+0x20] ;  /* 0x0000200001407983 */ /* 0x000ea80000300a00 */
[----:B------:R-:W3:Y:S04]  /*b9b0*/  LDL.LU.64 R66, [R1+0x38] ;  /* 0x0000380001427983 */ /* 0x000ee80000300a00 */
[----:B------:R-:W4:Y:S04]  /*b9c0*/  LDL.LU.64 R70, [R1+0x50] ;  /* 0x0000500001467983 */ /* 0x000f280000300a00 */
        /* <DEDUP_REMOVED lines=18> */
[----:B------:R1:W-:Y:S04]  /*baf0*/  STL.64 [R1+0x878], R248 ;  /* 0x000878f801007387 */ /* 0x0003e80000100a00 */
[----:B------:R-:W-:Y:S04]  /*bb00*/  LDGSTS.E [R250+0x2a00], desc[UR42][R114.64], P4 ;  /* 0x02a0000072fa7fae */ /* 0x000fe8000a1a102a */
[----:B------:R-:W-:Y:S04]  /*bb10*/  LDGSTS.E [R250+0x2e00], desc[UR42][R102.64], P4 ;  /* 0x02e0000066fa7fae */ /* 0x000fe8000a1a102a */
[----:B------:R1:W-:Y:S04]  /*bb20*/  STL.64 [R1+0x790], R4 ;  /* 0x0007900401007387 */ /* 0x0003e80000100a00 */
[----:B------:R-:W-:Y:S04]  /*bb30*/  LDGSTS.E [R250+0x3200], desc[UR42][R110.64], P4 ;  /* 0x032000006efa7fae */ /* 0x000fe8000a1a102a */
[----:B-1----:R-:W4:Y:S04]  /*bb40*/  LDL.LU.64 R248, [R1+0x138] ;  /* 0x0001380001f87983 */ /* 0x002f280000300a00 */
        /* <DEDUP_REMOVED lines=19> */
[----:B------:R-:W4:Y:S04]  /*bc80*/  LDL.LU.64 R44, [R1+0x968] ;  /* 0x00096800012c7983 */ /* 0x000f280000300a00 */
[----:B------:R-:W4:Y:S04]  /*bc90*/  LDL.LU.64 R48, [R1+0x960] ;  /* 0x0009600001307983 */ /* 0x000f280000300a00 */
[----:B------:R-:W4:Y:S04]  /*bca0*/  LDL.LU.64 R50, [R1+0x958] ;  /* 0x0009580001327983 */ /* 0x000f280000300a00 */
[----:B------:R-:W4:Y:S01]  /*bcb0*/  LDL.LU.64 R4, [R1+0x18] ;  /* 0x0000180001047983 */ /* 0x000f220000300a00 */
[----:B------:R-:W-:Y:S01]  /*bcc0*/  VIADD R251, R251, UR33 ;  /* 0x00000021fbfb7c36 */ /* 0x000fe20008000000 */
[----:B------:R-:W-:-:S04]  /*bcd0*/  USHF.L.U32 UR11, UR16, 0x6, URZ ;  /* 0x00000006100b7899 */ /* 0x000fc800080006ff */
[----:B------:R-:W-:Y:S04]  /*bce0*/  STL.64 [R1+0x870], R250 ;  /* 0x000870fa01007387 */ /* 0x000fe80000100a00 */
[----:B--2---:R-:W-:Y:S04]  /*bcf0*/  LDGSTS.E [R251+0x300], desc[UR42][R64.64], P4 ;  /* 0x0030000040fb7fae */ /* 0x004fe8000a1a102a */
[----:B---3--:R-:W-:Y:S04]  /*bd00*/  LDGSTS.E [R251+0x700], desc[UR42][R66.64], P4 ;  /* 0x0070000042fb7fae */ /* 0x008fe8000a1a102a */
[----:B----4-:R-:W-:Y:S04]  /*bd10*/  LDGSTS.E [R251+0xb00], desc[UR42][R70.64], P4 ;  /* 0x00b0000046fb7fae */ /* 0x010fe8000a1a102a */
        /* <DEDUP_REMOVED lines=27> */
[----:B------:R1:W-:Y:S04]  /*bed0*/  LDGSTS.E [R251+0x7b00], desc[UR42][R2.64], P4 ;  /* 0x07b0000002fb7fae */ /* 0x0003e8000a1a102a */
[----:B------:R-:W-:Y:S04]  /*bee0*/  LDGSTS.E [R251+0x7f00], desc[UR42][R248.64], P4 ;  /* 0x07f00000f8fb7fae */ /* 0x000fe8000a1a102a */
[----:B------:R-:W0:Y:S01]  /*bef0*/  LDGDEPBAR ;  /* 0x00000000000079af */ /* 0x000e220000000000 */
[----:B-1----:R-:W-:-:S04]  /*bf00*/  IMAD.U32 R2, RZ, RZ, UR11 ;  /* 0x0000000bff027e24 */ /* 0x002fc8000f8e00ff */
[----:B------:R-:W-:Y:S01]  /*bf10*/  IMAD.WIDE R4, R2, 0x4, R4 ;  /* 0x0000000402047825 */ /* 0x000fe200078e0204 */
[----:B------:R-:W-:Y:S06]  /*bf20*/  BAR.SYNC.DEFER_BLOCKING 0x0 ;  /* 0x0000000000007b1d */ /* 0x000fec0000010000 */
[----:B------:R1:W-:Y:S04]  /*bf30*/  STL.64 [R1+0x798], R4 ;  /* 0x0007980401007387 */ /* 0x0003e80000100a00 */
[----:B------:R-:W-:Y:S01]  /*bf40*/  @!PT LDS RZ, [RZ] ;  /* 0x00000000fffff984 */ /* 0x000fe20000000800 */
[----:B------:R-:W-:Y:S01]  /*bf50*/  @!PT LDS RZ, [RZ] ;  /* 0x00000000fffff984 */ /* 0x000fe20000000800 */
[----:B------:R-:W-:Y:S01]  /*bf60*/  @!PT LDS RZ, [RZ] ;  /* 0x00000000fffff984 */ /* 0x000fe20000000800 */
[----:B------:R2:W-:Y:S04]  /*bf70*/  LDGSTS.E [R6+0x34000], desc[UR42][R4.64], P2 ;  /* 0x3400000004067fae */ /* 0x0005e800091a102a */
[----:B-1----:R-:W3:Y:S01]  /*bf80*/  LDL.LU.64 R4, [R1+0x10] ;  /* 0x0000100001047983 */ /* 0x002ee20000300a00 */
[----:B------:R-:W1:Y:S03]  /*bf90*/  S2R R0, SR_TID.X ;  /* 0x0000000000007919 */ /* 0x000e660000002100 */
[----:B------:R-:W4:Y:S01]  /*bfa0*/  LDL.LU.64 R250, [R1] ;  /* 0x0000000001fa7983 */ /* 0x000f220000300a00 */
[----:B-1----:R-:W-:-:S04]  /*bfb0*/  SHF.R.U32.HI R0, RZ, 0x6, R0 ;  /* 0x00000006ff007819 */ /* 0x002fc80000011600 */
[----:B------:R-:W-:-:S04]  /*bfc0*/  SGXT.U32 R0, R0, 0x1 ;  /* 0x000000010000781a */ /* 0x000fc80000000000 */
[----:B------:R-:W-:-:S04]  /*bfd0*/  LOP3.LUT R46, R0, 0x20, RZ, 0xfc, !PT ;  /* 0x00000020002e7812 */ /* 0x000fc800078efcff */
[-C--:B------:R-:W-:Y:S02]  /*bfe0*/  ISETP.GE.AND P4, PT, R46, R252.reuse, PT ;  /* 0x000000fc2e00720c */ /* 0x080fe40003f86270 */
[----:B------:R-:W-:Y:S02]  /*bff0*/  LOP3.LUT R47, R0, 0x22, RZ, 0xfc, !PT ;  /* 0x00000022002f7812 */ /* 0x000fe400078efcff */
[----:B------:R-:W-:Y:S02]  /*c000*/  SEL R2, RZ, 0x4, P4 ;  /* 0x00000004ff027807 */ /* 0x000fe40002000000 */
[----:B------:R-:W-:Y:S02]  /*c010*/  ISETP.GE.AND P4, PT, R47, R252, PT ;  /* 0x000000fc2f00720c */ /* 0x000fe40003f86270 */
[----:B------:R-:W-:Y:S02]  /*c020*/  SEL R2, R2, RZ, P0 ;  /* 0x000000ff02027207 */ /* 0x000fe40000000000 */
[----:B------:R-:W-:-:S02]  /*c030*/  LOP3.LUT R47, R0, 0x4, RZ, 0xfc, !PT ;  /* 0x00000004002f7812 */ /* 0x000fc400078efcff */
[----:B------:R-:W-:Y:S02]  /*c040*/  ISETP.NE.U32.AND P2, PT, R2, RZ, PT ;  /* 0x000000ff0200720c */ /* 0x000fe40003f45070 */
[----:B------:R-:W-:Y:S02]  /*c050*/  SEL R2, RZ, 0x4, P4 ;  /* 0x00000004ff027807 */ /* 0x000fe40002000000 */
[----:B------:R-:W-:Y:S02]  /*c060*/  ISETP.GE.AND P4, PT, R47, R252, PT ;  /* 0x000000fc2f00720c */ /* 0x000fe40003f86270 */
[----:B------:R-:W-:Y:S02]  /*c070*/  SEL R2, R2, RZ, P0 ;  /* 0x000000ff02027207 */ /* 0x000fe40000000000 */
[----:B------:R-:W-:Y:S02]  /*c080*/  SEL R46, RZ, 0x4, P4 ;  /* 0x00000004ff2e7807 */ /* 0x000fe40002000000 */
[----:B------:R-:W-:Y:S01]  /*c090*/  ISETP.NE.U32.AND P4, PT, R2, RZ, PT ;  /* 0x000000ff0200720c */ /* 0x000fe20003f85070 */
[----:B------:R-:W-:Y:S01]  /*c0a0*/  IMAD.U32 R2, RZ, RZ, UR11 ;  /* 0x0000000bff027e24 */ /* 0x000fe2000f8e00ff */
[----:B------:R-:W-:-:S03]  /*c0b0*/  LOP3.LUT R47, R0, 0x6, RZ, 0xfc, !PT ;  /* 0x00000006002f7812 */ /* 0x000fc600078efcff */
[----:B---3--:R-:W-:-:S04]  /*c0c0*/  IMAD.WIDE R2, R2, 0x4, R4 ;  /* 0x0000000402027825 */ /* 0x008fc800078e0204 */
[----:B--2---:R-:W-:Y:S01]  /*c0d0*/  IMAD.U32 R4, RZ, RZ, UR11 ;  /* 0x0000000bff047e24 */ /* 0x004fe2000f8e00ff */
[----:B------:R1:W-:Y:S03]  /*c0e0*/  STL.64 [R1+0x7a0], R2 ;  /* 0x0007a00201007387 */ /* 0x0003e60000100a00 */
[----:B------:R-:W-:Y:S01]  /*c0f0*/  IMAD.WIDE R4, R4, 0x4, R50 ;  /* 0x0000000404047825 */ /* 0x000fe200078e0232 */
[----:B------:R-:W-:Y:S01]  /*c100*/  SEL R50, R46, RZ, P0 ;  /* 0x000000ff2e327207 */ /* 0x000fe20000000000 */
[----:B------:R-:W-:Y:S01]  /*c110*/  LDGSTS.E [R6+0x34008], desc[UR42][R2.64], P6 ;  /* 0x3400800002067fae */ /* 0x000fe2000b1a102a */
[----:B------:R-:W-:-:S03]  /*c120*/  ISETP.GE.AND P6, PT, R47, R252, PT ;  /* 0x000000fc2f00720c */ /* 0x000fc60003fc6270 */
[----:B------:R-:W-:Y:S01]  /*c130*/  STL.64 [R1+0x150], R4 ;  /* 0x0001500401007387 */ /* 0x000fe20000100a00 */
[----:B------:R-:W-:-:S03]  /*c140*/  LOP3.LUT R47, R0, 0x24, RZ, 0xfc, !PT ;  /* 0x00000024002f7812 */ /* 0x000fc600078efcff */
[----:B------:R2:W-:Y:S01]  /*c150*/  LDGSTS.E [R6+0x36000], desc[UR42][R4.64], P2 ;  /* 0x3600000004067fae */ /* 0x0005e200091a102a */
[----:B------:R-:W-:-:S03]  /*c160*/  ISETP.NE.U32.AND P2, PT, R50, RZ, PT ;  /* 0x000000ff3200720c */ /* 0x000fc60003f45070 */
[----:B-1----:R-:W3:Y:S01]  /*c170*/  LDL.LU.64 R2, [R1+0x8] ;  /* 0x0000080001027983 */ /* 0x002ee20000300a00 */
[----:B------:R-:W-:Y:S02]  /*c180*/  SEL R50, RZ, 0x4, P6 ;  /* 0x00000004ff327807 */ /* 0x000fe40003000000 */
[----:B------:R-:W-:Y:S02]  /*c190*/  ISETP.GE.AND P6, PT, R47, R252, PT ;  /* 0x000000fc2f00720c */ /* 0x000fe40003fc6270 */
[----:B------:R-:W-:Y:S02]  /*c1a0*/  SEL R50, R50, RZ, P0 ;  /* 0x000000ff32327207 */ /* 0x000fe40000000000 */
[----:B------:R-:W-:Y:S02]  /*c1b0*/  SEL R51, RZ, 0x4, P6 ;  /* 0x00000004ff337807 */ /* 0x000fe40003000000 */
[----:B------:R-:W-:Y:S01]  /*c1c0*/  ISETP.NE.U32.AND P6, PT, R50, RZ, PT ;  /* 0x000000ff3200720c */ /* 0x000fe20003fc5070 */
[----:B------:R-:W-:-:S04]  /*c1d0*/  IMAD.U32 R50, RZ, RZ, UR11 ;  /* 0x0000000bff327e24 */ /* 0x000fc8000f8e00ff */
[----:B------:R-:W-:-:S05]  /*c1e0*/  IMAD.WIDE R46, R50, 0x4, R48 ;  /* 0x00000004322e7825 */ /* 0x000fca00078e0230 */
[----:B------:R1:W-:Y:S04]  /*c1f0*/  STL.64 [R1+0x148], R46 ;  /* 0x0001482e01007387 */ /* 0x0003e80000100a00 */
[----:B------:R-:W-:Y:S04]  /*c200*/  LDGSTS.E [R6+0x36008], desc[UR42][R46.64], P4 ;  /* 0x360080002e067fae */ /* 0x000fe8000a1a102a */
[----:B-1----:R-:W4:Y:S04]  /*c210*/  LDL.LU.64 R46, [R1+0x950] ;  /* 0x00095000012e7983 */ /* 0x002f280000300a00 */
[----:B------:R-:W4:Y:S01]  /*c220*/  LDL.LU R6, [R1+0x948] ;  /* 0x0009480001067983 */ /* 0x000f220000300800 */
[----:B------:R-:W-:Y:S01]  /*c230*/  IMAD.U32 R48, RZ, RZ, UR11 ;  /* 0x0000000bff307e24 */ /* 0x000fe2000f8e00ff */
[----:B--2---:R-:W-:-:S04]  /*c240*/  LOP3.LUT R5, R0, 0x26, RZ, 0xfc, !PT ;  /* 0x0000002600057812 */ /* 0x004fc800078efcff */
[----:B------:R-:W-:Y:S02]  /*c250*/  ISETP.GE.AND P4, PT, R5, R252, PT ;  /* 0x000000fc0500720c */ /* 0x000fe40003f86270 */
[----:B------:R-:W-:Y:S01]  /*c260*/  LOP3.LUT R5, R0, 0x8, RZ, 0xfc, !PT ;  /* 0x0000000800057812 */ /* 0x000fe200078efcff */
[----:B---3--:R-:W-:Y:S01]  /*c270*/  IMAD.WIDE R2, R48, 0x4, R2 ;  /* 0x0000000430027825 */ /* 0x008fe200078e0202 */
[----:B------:R-:W-:-:S04]  /*c280*/  SEL R48, R51, RZ, P0 ;  /* 0x000000ff33307207 */ /* 0x000fc80000000000 */
[----:B------:R1:W-:Y:S01]  /*c290*/  LDGSTS.E [R7+0x34000], desc[UR42][R2.64], P2 ;  /* 0x3400000002077fae */ /* 0x0003e200091a102a */
[----:B------:R-:W-:Y:S02]  /*c2a0*/  ISETP.NE.U32.AND P2, PT, R48, RZ, PT ;  /* 0x000000ff3000720c */ /* 0x000fe40003f45070 */
[----:B------:R-:W-:Y:S02]  /*c2b0*/  SEL R48, RZ, 0x4, P4 ;  /* 0x00000004ff307807 */ /* 0x000fe40002000000 */
[----:B------:R-:W-:Y:S02]  /*c2c0*/  ISETP.GE.AND P4, PT, R5, R252, PT ;  /* 0x000000fc0500720c */ /* 0x000fe40003f86270 */
[----:B------:R-:W-:Y:S02]  /*c2d0*/  SEL R48, R48, RZ, P0 ;  /* 0x000000ff30307207 */ /* 0x000fe40000000000 */
[----:B------:R-:W-:Y:S02]  /*c2e0*/  SEL R49, RZ, 0x4, P4 ;  /* 0x00000004ff317807 */ /* 0x000fe40002000000 */
[----:B------:R-:W-:Y:S01]  /*c2f0*/  ISETP.NE.U32.AND P4, PT, R48, RZ, PT ;  /* 0x000000ff3000720c */ /* 0x000fe20003f85070 */
[----:B------:R-:W-:Y:S01]  /*c300*/  IMAD.U32 R48, RZ, RZ, UR11 ;  /* 0x0000000bff307e24 */ /* 0x000fe2000f8e00ff */
[----:B------:R1:W-:Y:S03]  /*c310*/  STL.64 [R1+0x170], R2 ;  /* 0x0001700201007387 */ /* 0x0003e60000100a00 */
[----:B----4-:R-:W-:Y:S01]  /*c320*/  IMAD.WIDE R4, R48, 0x4, R250 ;  /* 0x0000000430047825 */ /* 0x010fe200078e02fa */
[----:B------:R-:W-:-:S04]  /*c330*/  LOP3.LUT R251, R0, 0xa, RZ, 0xfc, !PT ;  /* 0x0000000a00fb7812 */ /* 0x000fc800078efcff */
[----:B------:R2:W-:Y:S01]  /*c340*/  LDGSTS.E [R7+0x34008], desc[UR42][R4.64], P6 ;  /* 0x3400800004077fae */ /* 0x0005e2000b1a102a */
[----:B------:R-:W-:Y:S02]  /*c350*/  ISETP.GE.AND P6, PT, R251, R252, PT ;  /* 0x000000fcfb00720c */ /* 0x000fe40003fc6270 */
[----:B------:R-:W-:Y:S01]  /*c360*/  LOP3.LUT R251, R0, 0x28, RZ, 0xfc, !PT ;  /* 0x0000002800fb7812 */ /* 0x000fe200078efcff */
[----:B-1----:R-:W-:Y:S01]  /*c370*/  IMAD.WIDE R2, R48, 0x4, R46 ;  /* 0x0000000430027825 */ /* 0x002fe200078e022e */
        /* <DEDUP_REMOVED lines=9> */
[----:B------:R2:W-:Y:S01]  /*c410*/  STL.64 [R1+0x168], R4 ;  /* 0x0001680401007387 */ /* 0x0005e20000100a00 */
[----:B------:R-:W-:-:S03]  /*c420*/  LOP3.LUT R251, R0, 0x2a, RZ, 0xfc, !PT ;  /* 0x0000002a00fb7812 */ /* 0x000fc600078efcff */
[----:B------:R1:W-:Y:S01]  /*c430*/  STL.64 [R1+0x140], R2 ;  /* 0x0001400201007387 */ /* 0x0003e20000100a00 */
[----:B--2---:R-:W-:-:S04]  /*c440*/  IMAD.WIDE R4, R46, 0x4, R44 ;  /* 0x000000042e047825 */ /* 0x004fc800078e022c */
[----:B------:R-:W-:Y:S01]  /*c450*/  IMAD.U32 R44, RZ, RZ, UR11 ;  /* 0x0000000bff2c7e24 */ /* 0x000fe2000f8e00ff */
[----:B------:R2:W-:Y:S03]  /*c460*/  LDGSTS.E [R7+0x36008], desc[UR42][R4.64], P4 ;  /* 0x3600800004077fae */ /* 0x0005e6000a1a102a */
[----:B-1----:R-:W-:Y:S01]  /*c470*/  IMAD.WIDE R2, R44, 0x4, R24 ;  /* 0x000000042c027825 */ /* 0x002fe200078e0218 */
[----:B------:R-:W-:Y:S02]  /*c480*/  SEL R24, R47, RZ, P0 ;  /* 0x000000ff2f187207 */ /* 0x000fe40000000000 */
[----:B------:R-:W-:Y:S02]  /*c490*/  ISETP.GE.AND P4, PT, R251, R252, PT ;  /* 0x000000fcfb00720c */ /* 0x000fe40003f86270 */
[----:B------:R1:W-:Y:S01]  /*c4a0*/  LDGSTS.E [R8+0x34000], desc[UR42][R2.64], P2 ;  /* 0x3400000002087fae */ /* 0x0003e200091a102a */
        /* <DEDUP_REMOVED lines=10> */
[----:B------:R-:W-:Y:S04]  /*c550*/  STL.64 [R1+0x7a8], R6 ;  /* 0x0007a80601007387 */ /* 0x000fe80000100a00 */
        /* <DEDUP_REMOVED lines=20> */
[----:B-1----:R-:W-:Y:S01]  /*c6a0*/  IMAD.WIDE R2, R22, 0x4, R20 ;  /* 0x0000000416027825 */ /* 0x002fe200078e0214 */
[----:B------:R-:W-:Y:S01]  /*c6b0*/  SEL R20, R23, RZ, P0 ;  /* 0x000000ff17147207 */ /* 0x000fe20000000000 */
[----:B------:R1:W-:Y:S01]  /*c6c0*/  LDGSTS.E [R8+0x36008], desc[UR42][R4.64], P4 ;  /* 0x3600800004087fae */ /* 0x0003e2000a1a102a */
[-C--:B------:R-:W-:Y:S02]  /*c6d0*/  ISETP.GE.AND P4, PT, R251, R252.reuse, PT ;  /* 0x000000fcfb00720c */ /* 0x080fe40003f86270 */
[----:B------:R-:W-:Y:S01]  /*c6e0*/  LOP3.LUT R251, R0, 0x30, RZ, 0xfc, !PT ;  /* 0x0000003000fb7812 */ /* 0x000fe200078efcff */
[----:B------:R2:W-:Y:S01]  /*c6f0*/  LDGSTS.E [R9+0x34000], desc[UR42][R2.64], P2 ;  /* 0x3400000002097fae */ /* 0x0005e200091a102a */
[----:B------:R-:W-:Y:S02]  /*c700*/  ISETP.NE.U32.AND P2, PT, R20, RZ, PT ;  /* 0x000000ff1400720c */ /* 0x000fe40003f45070 */
[----:B------:R-:W-:Y:S02]  /*c710*/  SEL R20, RZ, 0x4, P4 ;  /* 0x00000004ff147807 */ /* 0x000fe40002000000 */
[----:B------:R-:W-:-:S02]  /*c720*/  ISETP.GE.AND P4, PT, R251, R252, PT ;  /* 0x000000fcfb00720c */ /* 0x000fc40003f86270 */
[----:B------:R-:W-:Y:S02]  /*c730*/  SEL R20, R20, RZ, P0 ;  /* 0x000000ff14147207 */ /* 0x000fe40000000000 */
[----:B------:R-:W-:Y:S02]  /*c740*/  SEL R21, RZ, 0x4, P4 ;  /* 0x00000004ff157807 */ /* 0x000fe40002000000 */
[----:B------:R-:W-:Y:S01]  /*c750*/  ISETP.NE.U32.AND P4, PT, R20, RZ, PT ;  /* 0x000000ff1400720c */ /* 0x000fe20003f85070 */
[----:B------:R-:W-:Y:S01]  /*c760*/  IMAD.U32 R20, RZ, RZ, UR11 ;  /* 0x0000000bff147e24 */ /* 0x000fe2000f8e00ff */
[----:B------:R-:W-:-:S03]  /*c770*/  LOP3.LUT R251, R0, 0x32, RZ, 0xfc, !PT ;  /* 0x0000003200fb7812 */ /* 0x000fc600078efcff */
[----:B------:R-:W-:-:S04]  /*c780*/  IMAD.WIDE R18, R20, 0x4, R18 ;  /* 0x0000000414127825 */ /* 0x000fc800078e0212 */
[----:B------:R-:W-:Y:S01]  /*c790*/  IMAD.WIDE R38, R20, 0x4, R38 ;  /* 0x0000000414267825 */ /* 0x000fe200078e0226 */
[----:B------:R-:W-:Y:S01]  /*c7a0*/  SEL R20, R21, RZ, P0 ;  /* 0x000000ff15147207 */ /* 0x000fe20000000000 */
[----:B------:R-:W-:Y:S01]  /*c7b0*/  LDGSTS.E [R9+0x34008], desc[UR42][R18.64], P1 ;  /* 0x3400800012097fae */ /* 0x000fe200089a102a */
[-C--:B------:R-:W-:Y:S02]  /*c7c0*/  ISETP.GE.AND P1, PT, R251, R252.reuse, PT ;  /* 0x000000fcfb00720c */ /* 0x080fe40003f26270 */
[----:B------:R-:W-:Y:S01]  /*c7d0*/  LOP3.LUT R251, R0, 0x14, RZ, 0xfc, !PT ;  /* 0x0000001400fb7812 */ /* 0x000fe200078efcff */
[----:B------:R-:W-:Y:S01]  /*c7e0*/  LDGSTS.E [R9+0x36000], desc[UR42][R38.64], P6 ;  /* 0x3600000026097fae */ /* 0x000fe2000b1a102a */
        /* <DEDUP_REMOVED lines=36> */
[----:B------:R-:W-:Y:S02]  /*ca30*/  IMAD.U32 R20, RZ, RZ, UR11 ;  /* 0x0000000bff147e24 */ /* 0x000fe4000f8e00ff */
[----:B------:R-:W-:Y:S01]  /*ca40*/  IMAD.WIDE R12, R22, 0x4, R12 ;  /* 0x00000004160c7825 */ /* 0x000fe200078e020c */
[----:B------:R-:W-:-:S03]  /*ca50*/  LOP3.LUT R250, R0, 0x1a, RZ, 0xfc, !PT ;  /* 0x0000001a00fa7812 */ /* 0x000fc600078efcff */
[----:B------:R-:W-:Y:S01]  /*ca60*/  IMAD.WIDE R34, R20, 0x4, R34 ;  /* 0x0000000414227825 */ /* 0x000fe200078e0222 */
[----:B------:R-:W-:-:S04]  /*ca70*/  LOP3.LUT R251, R0, 0x38, RZ, 0xfc, !PT ;  /* 0x0000003800fb7812 */ /* 0x000fc800078efcff */
[----:B------:R-:W-:Y:S04]  /*ca80*/  LDGSTS.E [R244+0x36008], desc[UR42][R34.64], P1 ;  /* 0x3600800022f47fae */ /* 0x000fe800089a102a */
[----:B------:R-:W-:Y:S01]  /*ca90*/  LDGSTS.E [R245+0x34000], desc[UR42][R12.64], P2 ;  /* 0x340000000cf57fae */ /* 0x000fe200091a102a */
[-C--:B------:R-:W-:Y:S02]  /*caa0*/  ISETP.GE.AND P2, PT, R250, R252.reuse, PT ;  /* 0x000000fcfa00720c */ /* 0x080fe40003f46270 */
[----:B------:R-:W-:Y:S02]  /*cab0*/  SEL R20, R21, RZ, P0 ;  /* 0x000000ff15147207 */ /* 0x000fe40000000000 */
[----:B------:R-:W-:Y:S02]  /*cac0*/  SEL R21, RZ, 0x4, P2 ;  /* 0x00000004ff157807 */ /* 0x000fe40001000000 */
[----:B------:R-:W-:-:S02]  /*cad0*/  ISETP.GE.AND P2, PT, R251, R252, PT ;  /* 0x000000fcfb00720c */ /* 0x000fc40003f46270 */
[----:B------:R-:W3:Y:S01]  /*cae0*/  S2R R251, SR_TID.X ;  /* 0x0000000000fb7919 */ /* 0x000ee20000002100 */
[----:B------:R-:W-:Y:S01]  /*caf0*/  ISETP.NE.U32.AND P1, PT, R20, RZ, PT ;  /* 0x000000ff1400720c */ /* 0x000fe20003f25070 */
[----:B------:R-:W-:-:S04]  /*cb00*/  IMAD.U32 R20, RZ, RZ, UR11 ;  /* 0x0000000bff147e24 */ /* 0x000fc8000f8e00ff */
[----:B------:R-:W-:Y:S01]  /*cb10*/  IMAD.WIDE R58, R20, 0x4, R58 ;  /* 0x00000004143a7825 */ /* 0x000fe200078e023a */
[----:B------:R-:W-:-:S04]  /*cb20*/  SEL R20, RZ, 0x4, P2 ;  /* 0x00000004ff147807 */ /* 0x000fc80001000000 */
[----:B------:R-:W-:Y:S01]  /*cb30*/  SEL R20, R20, RZ, P0 ;  /* 0x000000ff14147207 */ /* 0x000fe20000000000 */
[----:B------:R-:W-:Y:S01]  /*cb40*/  LDGSTS.E [R245+0x34008], desc[UR42][R58.64], P5 ;  /* 0x340080003af57fae */ /* 0x000fe2000a9a102a */
[----:B------:R-:W-:Y:S02]  /*cb50*/  SEL R21, R21, RZ, P0 ;  /* 0x000000ff15157207 */ /* 0x000fe40000000000 */
[----:B------:R-:W-:Y:S01]  /*cb60*/  ISETP.NE.U32.AND P5, PT, R20, RZ, PT ;  /* 0x000000ff1400720c */ /* 0x000fe20003fa5070 */
[----:B------:R-:W-:Y:S01]  /*cb70*/  IMAD.U32 R20, RZ, RZ, UR11 ;  /* 0x0000000bff147e24 */ /* 0x000fe2000f8e00ff */
[----:B------:R-:W-:Y:S01]  /*cb80*/  ISETP.NE.U32.AND P2, PT, R21, RZ, PT ;  /* 0x000000ff1500720c */ /* 0x000fe20003f45070 */
[----:B------:R-:W-:Y:S02]  /*cb90*/  IMAD.U32 R21, RZ, RZ, UR11 ;  /* 0x0000000bff157e24 */ /* 0x000fe4000f8e00ff */
[----:B------:R-:W-:-:S04]  /*cba0*/  IMAD.WIDE R32, R20, 0x4, R32 ;  /* 0x0000000414207825 */ /* 0x000fc800078e0220 */
[----:B------:R-:W-:Y:S01]  /*cbb0*/  IMAD.WIDE R30, R21, 0x4, R30 ;  /* 0x00000004151e7825 */ /* 0x000fe200078e021e */
[----:B------:R-:W-:Y:S01]  /*cbc0*/  LDGSTS.E [R245+0x36000], desc[UR42][R32.64], P6 ;  /* 0x3600000020f57fae */ /* 0x000fe2000b1a102a */
[C---:B---3--:R-:W-:Y:S02]  /*cbd0*/  LEA.HI R250, R251.reuse, 0x1e, RZ, 0x1a ;  /* 0x0000001efbfa7811 */ /* 0x048fe400078fd0ff */
[----:B------:R-:W-:Y:S01]  /*cbe0*/  IMAD.WIDE R56, R20, 0x4, R56 ;  /* 0x0000000414387825 */ /* 0x000fe200078e0238 */
[----:B------:R3:W-:Y:S01]  /*cbf0*/  LDGSTS.E [R245+0x36008], desc[UR42][R30.64], P4 ;  /* 0x360080001ef57fae */ /* 0x0007e2000a1a102a */
[-C--:B------:R-:W-:Y:S02]  /*cc00*/  ISETP.GE.AND P6, PT, R250, R252.reuse, PT ;  /* 0x000000fcfa00720c */ /* 0x080fe40003fc6270 */
[----:B------:R-:W-:Y:S01]  /*cc10*/  LEA.HI R250, R251, 0x3e, RZ, 0x1a ;  /* 0x0000003efbfa7811 */ /* 0x000fe200078fd0ff */
[----:B------:R-:W-:Y:S01]  /*cc20*/  IMAD.WIDE R54, R20, 0x4, R54 ;  /* 0x0000000414367825 */ /* 0x000fe200078e0236 */
[----:B------:R-:W-:Y:S02]  /*cc30*/  LDGSTS.E [R246+0x34000], desc[UR42][R56.64], P1 ;  /* 0x3400000038f67fae */ /* 0x000fe400089a102a */
[----:B------:R-:W-:-:S02]  /*cc40*/  ISETP.GE.AND P4, PT, R250, R252, PT ;  /* 0x000000fcfa00720c */ /* 0x000fc40003f86270 */
[----:B------:R-:W-:Y:S01]  /*cc50*/  LOP3.LUT R250, R251, 0x3f, RZ, 0xc0, !PT ;  /* 0x0000003ffbfa7812 */ /* 0x000fe200078ec0ff */
[----:B------:R-:W-:Y:S01]  /*cc60*/  LDGSTS.E [R246+0x34008], desc[UR42][R54.64], P2 ;  /* 0x3400800036f67fae */ /* 0x000fe200091a102a */
[----:B------:R-:W-:Y:S01]  /*cc70*/  LOP3.LUT R251, R0, 0x3a, RZ, 0xfc, !PT ;  /* 0x0000003a00fb7812 */ /* 0x000fe200078efcff */
[----:B------:R-:W-:-:S03]  /*cc80*/  IMAD.WIDE R28, R21, 0x4, R28 ;  /* 0x00000004151c7825 */ /* 0x000fc600078e021c */
[-C--:B------:R-:W-:Y:S02]  /*cc90*/  ISETP.GE.AND P2, PT, R251, R252.reuse, PT ;  /* 0x000000fcfb00720c */ /* 0x080fe40003f46270 */
[----:B------:R-:W-:Y:S01]  /*cca0*/  LOP3.LUT R251, R0, 0x3c, RZ, 0xfc, !PT ;  /* 0x0000003c00fb7812 */ /* 0x000fe200078efcff */
[----:B------:R-:W-:Y:S01]  /*ccb0*/  LDGSTS.E [R246+0x36000], desc[UR42][R28.64], P5 ;  /* 0x360000001cf67fae */ /* 0x000fe2000a9a102a */
[----:B------:R-:W-:Y:S02]  /*ccc0*/  SEL R21, RZ, 0x4, P6 ;  /* 0x00000004ff157807 */ /* 0x000fe40003000000 */
[----:B------:R-:W-:Y:S02]  /*ccd0*/  ISETP.GE.AND P6, PT, R251, R252, PT ;  /* 0x000000fcfb00720c */ /* 0x000fe40003fc6270 */
[----:B------:R-:W-:Y:S01]  /*cce0*/  SEL R21, R21, RZ, P0 ;  /* 0x000000ff15157207 */ /* 0x000fe20000000000 */
[----:B------:R-:W4:Y:S01]  /*ccf0*/  LDC R251, c[0x0][0x3a0] ;  /* 0x0000e800fffb7b82 */ /* 0x000f220000000800 */
[----:B------:R-:W-:-:S02]  /*cd00*/  SEL R20, RZ, 0x4, P4 ;  /* 0x00000004ff147807 */ /* 0x000fc40002000000 */
[----:B------:R-:W-:Y:S02]  /*cd10*/  ISETP.NE.U32.AND P4, PT, R21, RZ, PT ;  /* 0x000000ff1500720c */ /* 0x000fe40003f85070 */
[----:B------:R-:W-:Y:S02]  /*cd20*/  SEL R20, R20, RZ, P0 ;  /* 0x000000ff14147207 */ /* 0x000fe40000000000 */
[----:B------:R-:W-:Y:S02]  /*cd30*/  SEL R21, RZ, 0x4, P2 ;  /* 0x00000004ff157807 */ /* 0x000fe40001000000 */
[----:B------:R-:W-:Y:S02]  /*cd40*/  ISETP.GE.AND P1, PT, R250, R252, PT ;  /* 0x000000fcfa00720c */ /* 0x000fe40003f26270 */
[----:B------:R-:W-:Y:S02]  /*cd50*/  ISETP.NE.U32.AND P2, PT, R20, RZ, PT ;  /* 0x000000ff1400720c */ /* 0x000fe40003f45070 */
[----:B------:R-:W-:-:S02]  /*cd60*/  SEL R20, R21, RZ, P0 ;  /* 0x000000ff15147207 */ /* 0x000fc40000000000 */
[----:B------:R-:W-:Y:S02]  /*cd70*/  LOP3.LUT R250, R0, 0x1c, RZ, 0xfc, !PT ;  /* 0x0000001c00fa7812 */ /* 0x000fe400078efcff */
[----:B------:R-:W-:Y:S02]  /*cd80*/  SEL R21, RZ, 0x4, P1 ;  /* 0x00000004ff157807 */ /* 0x000fe40000800000 */
[----:B------:R-:W-:Y:S01]  /*cd90*/  ISETP.NE.U32.AND P1, PT, R20, RZ, PT ;  /* 0x000000ff1400720c */ /* 0x000fe20003f25070 */
[----:B------:R-:W-:Y:S01]  /*cda0*/  IMAD.U32 R20, RZ, RZ, UR11 ;  /* 0x0000000bff147e24 */ /* 0x000fe2000f8e00ff */
[----:B------:R-:W-:-:S03]  /*cdb0*/  ISETP.GE.AND P5, PT, R250, R252, PT ;  /* 0x000000fcfa00720c */ /* 0x000fc60003fa6270 */
[----:B------:R-:W-:Y:S01]  /*cdc0*/  IMAD.WIDE R26, R20, 0x4, R26 ;  /* 0x00000004141a7825 */ /* 0x000fe200078e021a */
[----:B------:R-:W-:Y:S02]  /*cdd0*/  SEL R20, R21, RZ, P0 ;  /* 0x000000ff15147207 */ /* 0x000fe40000000000 */
[----:B------:R-:W-:Y:S01]  /*cde0*/  SEL R21, RZ, 0x4, P5 ;  /* 0x00000004ff157807 */ /* 0x000fe20002800000 */
[----:B----4-:R-:W-:Y:S01]  /*cdf0*/  VIADD R252, R251, 0xffffff80 ;  /* 0xffffff80fbfc7836 */ /* 0x010fe20000000000 */
[----:B------:R-:W-:Y:S02]  /*ce00*/  ISETP.NE.U32.AND P5, PT, R20, RZ, PT ;  /* 0x000000ff1400720c */ /* 0x000fe40003fa5070 */
[----:B------:R-:W-:Y:S01]  /*ce10*/  SEL R20, R21, RZ, P0 ;  /* 0x000000ff15147207 */ /* 0x000fe20000000000 */
[----:B------:R-:W-:Y:S01]  /*ce20*/  LDGSTS.E [R246+0x36008], desc[UR42][R26.64], P1 ;  /* 0x360080001af67fae */ /* 0x000fe200089a102a */
[----:B------:R-:W-:Y:S01]  /*ce30*/  SEL R21, RZ, 0x4, P6 ;  /* 0x00000004ff157807 */ /* 0x000fe20003000000 */
[----:B------:R-:W-:Y:S01]  /*ce40*/  VIADD R251, R251, 0x3f ;  /* 0x0000003ffbfb7836 */ /* 0x000fe20000000000 */
[----:B------:R-:W-:Y:S01]  /*ce50*/  ISETP.NE.U32.AND P1, PT, R20, RZ, PT ;  /* 0x000000ff1400720c */ /* 0x000fe20003f25070 */
[----:B------:R1:W-:Y:S01]  /*ce60*/  STL.64 [R1+0x8], R4 ;  /* 0x0000080401007387 */ /* 0x0003e20000100a00 */
[----:B------:R-:W-:-:S03]  /*ce70*/  ISETP.GE.AND P6, PT, R0, R252, PT ;  /* 0x000000fc0000720c */ /* 0x000fc60003fc6270 */
[----:B------:R2:W-:Y:S01]  /*ce80*/  STL.64 [R1], R2 ;  /* 0x0000000201007387 */ /* 0x0005e20000100a00 */
[----:B------:R-:W-:-:S03]  /*ce90*/  SEL R20, RZ, 0x4, P6 ;  /* 0x00000004ff147807 */ /* 0x000fc60003000000 */
[----:B------:R-:W-:Y:S01]  /*cea0*/  STL.64 [R1+0x7b0], R18 ;  /* 0x0007b01201007387 */ /* 0x000fe20000100a00 */
[----:B------:R-:W-:-:S03]  /*ceb0*/  ISETP.GT.AND P6, PT, R251, 0xbf, PT ;  /* 0x000000bffb00780c */ /* 0x000fc60003fc4270 */
[----:B------:R-:W-:Y:S01]  /*cec0*/  STL.64 [R1+0x7b8], R38 ;  /* 0x0007b82601007387 */ /* 0x000fe20000100a00 */
[----:B------:R-:W-:-:S03]  /*ced0*/  IMAD.WIDE R52, R22, 0x4, R52 ;  /* 0x0000000416347825 */ /* 0x000fc600078e0234 */
[----:B------:R-:W-:Y:S01]  /*cee0*/  STL.64 [R1+0x7c8], R8 ;  /* 0x0007c80801007387 */ /* 0x000fe20000100a00 */
[----:B------:R-:W-:-:S03]  /*cef0*/  USHF.L.U32 UR14, UR17, 0x6, URZ ;  /* 0x00000006110e7899 */ /* 0x000fc600080006ff */
[----:B------:R-:W-:Y:S01]  /*cf00*/  STL.64 [R1+0x7c0], R10 ;  /* 0x0007c00a01007387 */ /* 0x000fe20000100a00 */
[----:B------:R-:W-:-:S03]  /*cf10*/  SEL R20, R20, RZ, P6 ;  /* 0x000000ff14147207 */ /* 0x000fc60003000000 */
[----:B------:R-:W-:Y:S01]  /*cf20*/  STL.64 [R1+0x7d0], R16 ;  /* 0x0007d01001007387 */ /* 0x000fe20000100a00 */
[----:B------:R-:W-:-:S03]  /*cf30*/  SEL R21, R21, RZ, P0 ;  /* 0x000000ff15157207 */ /* 0x000fc60000000000 */
[----:B------:R-:W-:Y:S04]  /*cf40*/  STL.64 [R1+0x7d8], R14 ;  /* 0x0007d80e01007387 */ /* 0x000fe80000100a00 */
[----:B------:R-:W-:Y:S04]  /*cf50*/  STL.64 [R1+0x7e0], R36 ;  /* 0x0007e02401007387 */ /* 0x000fe80000100a00 */
[----:B------:R-:W-:Y:S01]  /*cf60*/  STL.64 [R1+0x7e8], R34 ;  /* 0x0007e82201007387 */ /* 0x000fe20000100a00 */
[----:B------:R-:W-:-:S03]  /*cf70*/  ISETP.NE.U32.AND P0, PT, R21, RZ, PT ;  /* 0x000000ff1500720c */ /* 0x000fc60003f05070 */
[----:B------:R-:W-:Y:S01]  /*cf80*/  STL.64 [R1+0x7f0], R12 ;  /* 0x0007f00c01007387 */ /* 0x000fe20000100a00 */
[----:B------:R-:W-:-:S03]  /*cf90*/  IMAD.U32 R21, RZ, RZ, UR14 ;  /* 0x0000000eff157e24 */ /* 0x000fc6000f8e00ff */
[----:B------:R-:W-:Y:S04]  /*cfa0*/  STL.64 [R1+0x7f8], R58 ;  /* 0x0007f83a01007387 */ /* 0x000fe80000100a00 */
[----:B------:R4:W-:Y:S01]  /*cfb0*/  LDGSTS.E [R247+0x34000], desc[UR42][R52.64], P1 ;  /* 0x3400000034f77fae */ /* 0x0009e200089a102a */
[----:B------:R-:W-:Y:S01]  /*cfc0*/  ISETP.NE.U32.AND P1, PT, R20, RZ, PT ;  /* 0x000000ff1400720c */ /* 0x000fe20003f25070 */
[----:B------:R-:W-:Y:S02]  /*cfd0*/  IMAD.U32 R20, RZ, RZ, UR14 ;  /* 0x0000000eff147e24 */ /* 0x000fe4000f8e00ff */
[----:B------:R-:W-:Y:S04]  /*cfe0*/  STL.64 [R1+0x800], R32 ;  /* 0x0008002001007387 */ /* 0x000fe80000100a00 */
[----:B------:R3:W-:Y:S01]  /*cff0*/  STL.64 [R1+0x810], R244 ;  /* 0x000810f401007387 */ /* 0x0007e20000100a00 */
[----:B-1----:R-:W-:-:S03]  /*d000*/  IMAD.WIDE R4, R20, 0x4, R218 ;  /* 0x0000000414047825 */ /* 0x002fc600078e02da */
[----:B------:R1:W-:Y:S01]  /*d010*/  STL.64 [R1+0x808], R30 ;  /* 0x0008081e01007387 */ /* 0x0003e20000100a00 */
[----:B--2---:R-:W-:-:S03]  /*d020*/  IMAD.WIDE R2, R21, 0x4, R210 ;  /* 0x0000000415027825 */ /* 0x004fc600078e02d2 */
[----:B------:R-:W-:Y:S04]  /*d030*/  STL.64 [R1+0x818], R56 ;  /* 0x0008183801007387 */ /* 0x000fe80000100a00 */
[----:B------:R-:W-:Y:S01]  /*d040*/  STL.64 [R1+0x820], R54 ;  /* 0x0008203601007387 */ /* 0x000fe20000100a00 */
[----:B---3--:R-:W-:-:S03]  /*d050*/  IMAD.WIDE R244, R20, 0x4, R64 ;  /* 0x0000000414f47825 */ /* 0x008fc600078e0240 */
[----:B------:R-:W-:Y:S04]  /*d060*/  STL.64 [R1+0x828], R28 ;  /* 0x0008281c01007387 */ /* 0x000fe80000100a00 */
[----:B------:R-:W-:Y:S04]  /*d070*/  STL.64 [R1+0x830], R26 ;  /* 0x0008301a01007387 */ /* 0x000fe80000100a00 */
[----:B------:R-:W-:Y:S04]  /*d080*/  STL.64 [R1+0x838], R52 ;  /* 0x0008383401007387 */ /* 0x000fe80000100a00 */
[----:B------:R-:W2:Y:S04]  /*d090*/  LDL.LU.64 R218, [R1+0x940] ;  /* 0x0009400001da7983 */ /* 0x000ea80000300a00 */
[----:B------:R-:W3:Y:S04]  /*d0a0*/  LDL.LU.64 R210, [R1+0x938] ;  /* 0x0009380001d27983 */ /* 0x000ee80000300a00 */
[----:B------:R4:W-:Y:S04]  /*d0b0*/  STL.64 [R1+0x1a0], R4 ;  /* 0x0001a00401007387 */ /* 0x0009e80000100a00 */
[----:B------:R4:W-:Y:S01]  /*d0c0*/  STL.64 [R1+0x240], R2 ;  /* 0x0002400201007387 */ /* 0x0009e20000100a00 */
[----:B-1----:R-:W-:-:S03]  /*d0d0*/  IMAD.WIDE R30, R20, 0x4, R66 ;  /* 0x00000004141e7825 */ /* 0x002fc600078e0242 */
[----:B------:R-:W2:Y:S01]  /*d0e0*/  LDL.LU.64 R64, [R1+0x930] ;  /* 0x0009300001407983 */ /* 0x000ea20000300a00 */
[----:B----4-:R-:W-:-:S03]  /*d0f0*/  IMAD.WIDE R4, R20, 0x4, R202 ;  /* 0x0000000414047825 */ /* 0x010fc600078e02ca */
[----:B------:R-:W-:Y:S01]  /*d100*/  STL.64 [R1+0x298], R244 ;  /* 0x000298f401007387 */ /* 0x000fe20000100a00 */
[----:B------:R-:W-:-:S03]  /*d110*/  IMAD.WIDE R2, R21, 0x4, R194 ;  /* 0x0000000415027825 */ /* 0x000fc600078e02c2 */
[----:B------:R-:W-:Y:S04]  /*d120*/  STL.64 [R1+0x840], R244 ;  /* 0x000840f401007387 */ /* 0x000fe80000100a00 */
[----:B------:R-:W4:Y:S04]  /*d130*/  LDL.LU.64 R202, [R1+0x928] ;  /* 0x0009280001ca7983 */ /* 0x000f280000300a00 */
[----:B------:R-:W2:Y:S01]  /*d140*/  LDL.LU.64 R194, [R1+0x920] ;  /* 0x0009200001c27983 */ /* 0x000ea20000300a00 */
[----:B------:R-:W-:-:S03]  /*d150*/  IMAD.WIDE R250, R20, 0x4, R186 ;  /* 0x0000000414fa7825 */ /* 0x000fc600078e02ba */
[----:B------:R-:W-:Y:S04]  /*d160*/  STL.64 [R1+0x198], R4 ;  /* 0x0001980401007387 */ /* 0x000fe80000100a00 */
[----:B------:R1:W-:Y:S01]  /*d170*/  STL.64 [R1+0x230], R2 ;  /* 0x0002300201007387 */ /* 0x0003e20000100a00 */
[----:B------:R-:W-:-:S03]  /*d180*/  IMAD.WIDE R32, R20, 0x4, R70 ;  /* 0x0000000414207825 */ /* 0x000fc600078e0246 */
[----:B------:R-:W2:Y:S04]  /*d190*/  LDL.LU.64 R66, [R1+0x918] ;  /* 0x0009180001427983 */ /* 0x000ea80000300a00 */
[----:B------:R-:W-:Y:S01]  /*d1a0*/  STL.64 [R1+0x290], R30 ;  /* 0x0002901e01007387 */ /* 0x000fe20000100a00 */
[----:B-1----:R-:W-:-:S03]  /*d1b0*/  IMAD.WIDE R2, R21, 0x4, R178 ;  /* 0x0000000415027825 */ /* 0x002fc600078e02b2 */
[----:B------:R-:W-:Y:S04]  /*d1c0*/  STL.64 [R1+0x848], R30 ;  /* 0x0008481e01007387 */ /* 0x000fe80000100a00 */
[----:B------:R-:W2:Y:S04]  /*d1d0*/  LDL.LU.64 R186, [R1+0x910] ;  /* 0x0009100001ba7983 */ /* 0x000ea80000300a00 */
[----:B------:R-:W2:Y:S04]  /*d1e0*/  LDL.LU.64 R178, [R1+0x908] ;  /* 0x0009080001b27983 */ /* 0x000ea80000300a00 */
[----:B------:R1:W-:Y:S01]  /*d1f0*/  STL.64 [R1+0x220], R2 ;  /* 0x0002200201007387 */ /* 0x0003e20000100a00 */
[----:B------:R-:W-:-:S03]  /*d200*/  IMAD.WIDE R58, R20, 0x4, R74 ;  /* 0x00000004143a7825 */ /* 0x000fc600078e024a */
[----:B------:R-:W-:Y:S04]  /*d210*/  STL.64 [R1+0x190], R250 ;  /* 0x000190fa01007387 */ /* 0x000fe80000100a00 */
[----:B------:R-:W3:Y:S01]  /*d220*/  LDL.LU.64 R70, [R1+0x900] ;  /* 0x0009000001467983 */ /* 0x000ee20000300a00 */
[----:B-1----:R-:W-:-:S03]  /*d230*/  IMAD.WIDE R2, R21, 0x4, R170 ;  /* 0x0000000415027825 */ /* 0x002fc600078e02aa */
[----:B------:R-:W-:Y:S04]  /*d240*/  STL.64 [R1+0x288], R32 ;  /* 0x0002882001007387 */ /* 0x000fe80000100a00 */
[----:B------:R-:W-:Y:S04]  /*d250*/  STL.64 [R1+0x850], R32 ;  /* 0x0008502001007387 */ /* 0x000fe80000100a00 */
[----:B------:R-:W4:Y:S01]  /*d260*/  LDL.LU.64 R170, [R1+0x8f8] ;  /* 0x0008f80001aa7983 */ /* 0x000f220000300a00 */
[----:B------:R-:W-:-:S03]  /*d270*/  IMAD.WIDE R12, R20, 0x4, R78 ;  /* 0x00000004140c7825 */ /* 0x000fc600078e024e */
[----:B------:R1:W-:Y:S04]  /*d280*/  STL.64 [R1+0x210], R2 ;  /* 0x0002100201007387 */ /* 0x0003e80000100a00 */
[----:B------:R-:W4:Y:S04]  /*d290*/  LDL.LU.64 R74, [R1+0x8f0] ;  /* 0x0008f000014a7983 */ /* 0x000f280000300a00 */
[----:B------:R-:W-:Y:S01]  /*d2a0*/  STL.64 [R1+0x280], R58 ;  /* 0x0002803a01007387 */ /* 0x000fe20000100a00 */
[----:B-1----:R-:W-:-:S03]  /*d2b0*/  IMAD.WIDE R2, R21, 0x4, R162 ;  /* 0x0000000415027825 */ /* 0x002fc600078e02a2 */
[----:B------:R1:W-:Y:S04]  /*d2c0*/  STL.64 [R1+0x858], R58 ;  /* 0x0008583a01007387 */ /* 0x0003e80000100a00 */
[----:B------:R-:W4:Y:S01]  /*d2d0*/  LDL.LU.64 R162, [R1+0x8e8] ;  /* 0x0008e80001a27983 */ /* 0x000f220000300a00 */
[----:B------:R-:W-:-:S03]  /*d2e0*/  IMAD.WIDE R34, R20, 0x4, R82 ;  /* 0x0000000414227825 */ /* 0x000fc600078e0252 */
[----:B------:R1:W-:Y:S04]  /*d2f0*/  STL.64 [R1+0x200], R2 ;  /* 0x0002000201007387 */ /* 0x0003e80000100a00 */
[----:B------:R-:W4:Y:S01]  /*d300*/  LDL.LU.64 R78, [R1+0x8e0] ;  /* 0x0008e000014e7983 */ /* 0x000f220000300a00 */
[----:B-1----:R-:W-:-:S03]  /*d310*/  IMAD.WIDE R58, R21, 0x4, R154 ;  /* 0x00000004153a7825 */ /* 0x002fc600078e029a */
[----:B------:R-:W-:Y:S01]  /*d320*/  STL.64 [R1+0x278], R12 ;  /* 0x0002780c01007387 */ /* 0x000fe20000100a00 */
[----:B------:R-:W-:-:S03]  /*d330*/  IMAD.WIDE R32, R21, 0x4, R146 ;  /* 0x0000000415207825 */ /* 0x000fc600078e0292 */
[----:B------:R-:W-:Y:S01]  /*d340*/  STL.64 [R1+0x860], R12 ;  /* 0x0008600c01007387 */ /* 0x000fe20000100a00 */
[----:B------:R-:W-:-:S03]  /*d350*/  IMAD.WIDE R2, R20, 0x4, R86 ;  /* 0x0000000414027825 */ /* 0x000fc600078e0256 */
[----:B------:R-:W4:Y:S04]  /*d360*/  LDL.LU.64 R154, [R1+0x8d8] ;  /* 0x0008d800019a7983 */ /* 0x000f280000300a00 */
[----:B------:R-:W4:Y:S04]  /*d370*/  LDL.LU.64 R82, [R1+0x8d0] ;  /* 0x0008d00001527983 */ /* 0x000f280000300a00 */
[----:B------:R-:W-:Y:S01]  /*d380*/  STL.64 [R1+0x1f0], R58 ;  /* 0x0001f03a01007387 */ /* 0x000fe20000100a00 */
[----:B------:R-:W-:-:S03]  /*d390*/  IMAD.WIDE R30, R21, 0x4, R138 ;  /* 0x00000004151e7825 */ /* 0x000fc600078e028a */
[----:B------:R-:W-:Y:S01]  /*d3a0*/  STL.64 [R1+0x868], R58 ;  /* 0x0008683a01007387 */ /* 0x000fe20000100a00 */
[----:B------:R-:W-:-:S03]  /*d3b0*/  IMAD.WIDE R36, R20, 0x4, R90 ;  /* 0x0000000414247825 */ /* 0x000fc600078e025a */
[----:B------:R-:W-:Y:S04]  /*d3c0*/  STL.64 [R1+0x270], R34 ;  /* 0x0002702201007387 */ /* 0x000fe80000100a00 */
[----:B------:R-:W4:Y:S04]  /*d3d0*/  LDL.LU.64 R146, [R1+0x8c8] ;  /* 0x0008c80001927983 */ /* 0x000f280000300a00 */
[----:B------:R-:W4:Y:S01]  /*d3e0*/  LDL.LU.64 R86, [R1+0x8c0] ;  /* 0x0008c00001567983 */ /* 0x000f220000300a00 */
[----:B------:R-:W-:-:S03]  /*d3f0*/  IMAD.WIDE R244, R21, 0x4, R130 ;  /* 0x0000000415f47825 */ /* 0x000fc600078e0282 */
[----:B------:R-:W-:Y:S01]  /*d400*/  STL.64 [R1+0x1e0], R32 ;  /* 0x0001e02001007387 */ /* 0x000fe20000100a00 */
[----:B------:R-:W-:-:S03]  /*d410*/  IMAD.WIDE R14, R20, 0x4, R94 ;  /* 0x00000004140e7825 */ /* 0x000fc600078e025e */
[----:B------:R1:W-:Y:S04]  /*d420*/  STL.64 [R1+0x268], R2 ;  /* 0x0002680201007387 */ /* 0x0003e80000100a00 */
[----:B------:R-:W4:Y:S04]  /*d430*/  LDL.LU.64 R138, [R1+0x8b8] ;  /* 0x0008b800018a7983 */ /* 0x000f280000300a00 */
[----:B------:R-:W4:Y:S01]  /*d440*/  LDL.LU.64 R90, [R1+0x8b0] ;  /* 0x0008b000015a7983 */ /* 0x000f220000300a00 */
        /* <DEDUP_REMOVED lines=9> */
[----:B------:R-:W-:Y:S01]  /*d4e0*/  STL.64 [R1+0x258], R14 ;  /* 0x0002580e01007387 */ /* 0x000fe20000100a00 */
[----:B------:R-:W-:-:S03]  /*d4f0*/  IMAD.WIDE R28, R21, 0x4, R102 ;  /* 0x00000004151c7825 */ /* 0x000fc600078e0266 */
[----:B------:R-:W4:Y:S01]  /*d500*/  LDL.LU.64 R122, [R1+0x898] ;  /* 0x00089800017a7983 */ /* 0x000f220000300a00 */
[----:B------:R-:W-:-:S03]  /*d510*/  IMAD.WIDE R10, R20, 0x4, R104 ;  /* 0x00000004140a7825 */ /* 0x000fc600078e0268 */
        /* <DEDUP_REMOVED lines=9> */
[----:B-1----:R-:W-:-:S03]  /*d5b0*/  IMAD.WIDE R2, R20, 0x4, R128 ;  /* 0x0000000414027825 */ /* 0x002fc600078e0280 */
[----:B------:R-:W-:Y:S04]  /*d5c0*/  STL.64 [R1+0xd0], R26 ;  /* 0x0000d01a01007387 */ /* 0x000fe80000100a00 */
[----:B------:R-:W-:Y:S04]  /*d5d0*/  STL.64 [R1+0x248], R8 ;  /* 0x0002480801007387 */ /* 0x000fe80000100a00 */
[----:B------:R-:W-:Y:S04]  /*d5e0*/  STL.64 [R1+0xa8], R28 ;  /* 0x0000a81c01007387 */ /* 0x000fe80000100a00 */
[----:B------:R-:W-:Y:S04]  /*d5f0*/  STL.64 [R1+0x238], R10 ;  /* 0x0002380a01007387 */ /* 0x000fe80000100a00 */
[----:B------:R-:W-:Y:S01]  /*d600*/  STL.64 [R1+0x80], R54 ;  /* 0x0000803601007387 */ /* 0x000fe20000100a00 */
[----:B------:R-:W-:-:S03]  /*d610*/  IMAD.WIDE R6, R20, 0x4, R136 ;  /* 0x0000000414067825 */ /* 0x000fc600078e0288 */
[----:B------:R-:W-:Y:S04]  /*d620*/  STL.64 [R1+0x228], R38 ;  /* 0x0002282601007387 */ /* 0x000fe80000100a00 */
[----:B------:R-:W-:Y:S01]  /*d630*/  STL.64 [R1+0x60], R56 ;  /* 0x0000603801007387 */ /* 0x000fe20000100a00 */
[----:B------:R-:W-:-:S03]  /*d640*/  IMAD.WIDE R4, R20, 0x4, R152 ;  /* 0x0000000414047825 */ /* 0x000fc600078e0298 */
[----:B------:R-:W-:Y:S04]  /*d650*/  STL.64 [R1+0x218], R18 ;  /* 0x0002181201007387 */ /* 0x000fe80000100a00 */
[----:B------:R1:W-:Y:S01]  /*d660*/  STL.64 [R1+0x208], R2 ;  /* 0x0002080201007387 */ /* 0x0003e20000100a00 */
[----:B------:R-:W-:-:S03]  /*d670*/  IMAD.WIDE R12, R20, 0x4, R160 ;  /* 0x00000004140c7825 */ /* 0x000fc600078e02a0 */
[----:B------:R-:W-:Y:S01]  /*d680*/  STL.64 [R1+0x1f8], R6 ;  /* 0x0001f80601007387 */ /* 0x000fe20000100a00 */
[----:B-1----:R-:W-:-:S05]  /*d690*/  IMAD.WIDE R2, R20, 0x4, R144 ;  /* 0x0000000414027825 */ /* 0x002fca00078e0290 */
[----:B------:R-:W-:Y:S04]  /*d6a0*/  STL.64 [R1+0x1e8], R2 ;  /* 0x0001e80201007387 */ /* 0x000fe80000100a00 */
[----:B------:R-:W-:Y:S04]  /*d6b0*/  STL.64 [R1+0x1d8], R4 ;  /* 0x0001d80401007387 */ /* 0x000fe80000100a00 */
[----:B------:R-:W4:Y:S04]  /*d6c0*/  LDL.LU.64 R104, [R1+0xe8] ;  /* 0x0000e80001687983 */ /* 0x000f280000300a00 */
[----:B------:R-:W4:Y:S04]  /*d6d0*/  LDL.LU.64 R50, [R1+0xf0] ;  /* 0x0000f00001327983 */ /* 0x000f280000300a00 */
[----:B------:R1:W-:Y:S04]  /*d6e0*/  STL.64 [R1+0x1c8], R12 ;  /* 0x0001c80c01007387 */ /* 0x0003e80000100a00 */
        /* <DEDUP_REMOVED lines=9> */
[----:B-1----:R-:W4:Y:S04]  /*d780*/  LDL.LU.64 R12, [R1+0x180] ;  /* 0x00018000010c7983 */ /* 0x002f280000300a00 */
[----:B------:R-:W4:Y:S01]  /*d790*/  LDL.LU.64 R58, [R1+0x188] ;  /* 0x00018800013a7983 */ /* 0x000f220000300a00 */
[----:B------:R-:W-:-:S04]  /*d7a0*/  IMAD.WIDE R168, R20, 0x4, R168 ;  /* 0x0000000414a87825 */ /* 0x000fc800078e02a8 */
[C---:B------:R-:W-:Y:S01]  /*d7b0*/  IMAD.WIDE R160, R20.reuse, 0x4, R176 ;  /* 0x0000000414a07825 */ /* 0x040fe200078e02b0 */
[----:B------:R-:W-:Y:S03]  /*d7c0*/  STL.64 [R1+0x1b8], R168 ;  /* 0x0001b8a801007387 */ /* 0x000fe60000100a00 */
[C---:B------:R-:W-:Y:S01]  /*d7d0*/  IMAD.WIDE R152, R20.reuse, 0x4, R184 ;  /* 0x0000000414987825 */ /* 0x040fe200078e02b8 */
[----:B------:R-:W-:Y:S03]  /*d7e0*/  STL.64 [R1+0x1a8], R160 ;  /* 0x0001a8a001007387 */ /* 0x000fe60000100a00 */
[C---:B------:R-:W-:Y:S01]  /*d7f0*/  IMAD.WIDE R128, R20.reuse, 0x4, R192 ;  /* 0x0000000414807825 */ /* 0x040fe200078e02c0 */
[----:B------:R-:W-:Y:S03]  /*d800*/  STL.64 [R1+0xb0], R152 ;  /* 0x0000b09801007387 */ /* 0x000fe60000100a00 */
[----:B------:R-:W-:Y:S01]  /*d810*/  IMAD.WIDE R120, R20, 0x4, R200 ;  /* 0x0000000414787825 */ /* 0x000fe200078e02c8 */
[----:B------:R1:W-:Y:S03]  /*d820*/  STL.64 [R1+0x90], R128 ;  /* 0x0000908001007387 */ /* 0x0003e60000100a00 */
[----:B------:R-:W-:-:S02]  /*d830*/  IMAD.U32 R46, RZ, RZ, UR14 ;  /* 0x0000000eff2e7e24 */ /* 0x000fc4000f8e00ff */
[----:B------:R-:W-:Y:S01]  /*d840*/  IMAD.U32 R40, RZ, RZ, UR14 ;  /* 0x0000000eff287e24 */ /* 0x000fe2000f8e00ff */
[----:B------:R1:W-:Y:S01]  /*d850*/  STL.64 [R1+0x68], R120 ;  /* 0x0000687801007387 */ /* 0x0003e20000100a00 */
[----:B------:R-:W-:-:S04]  /*d860*/  IMAD.WIDE R60, R20, 0x4, R60 ;  /* 0x00000004143c7825 */ /* 0x000fc800078e023c */
[----:B------:R-:W-:-:S04]  /*d870*/  IMAD.WIDE R62, R21, 0x4, R62 ;  /* 0x00000004153e7825 */ /* 0x000fc800078e023e */
[----:B--2---:R-:W-:-:S04]  /*d880*/  IMAD.WIDE R64, R21, 0x4, R64 ;  /* 0x0000000415407825 */ /* 0x004fc800078e0240 */
[----:B------:R-:W-:-:S04]  /*d890*/  IMAD.WIDE R66, R21, 0x4, R66 ;  /* 0x0000000415427825 */ /* 0x000fc800078e0242 */
[----:B------:R-:W-:-:S04]  /*d8a0*/  IMAD.WIDE R68, R20, 0x4, R68 ;  /* 0x0000000414447825 */ /* 0x000fc800078e0244 */
[----:B---3--:R-:W-:-:S04]  /*d8b0*/  IMAD.WIDE R70, R21, 0x4, R70 ;  /* 0x0000000415467825 */ /* 0x008fc800078e0246 */
[----:B------:R-:W-:-:S04]  /*d8c0*/  IMAD.WIDE R72, R20, 0x4, R72 ;  /* 0x0000000414487825 */ /* 0x000fc800078e0248 */
[----:B------:R-:W-:-:S04]  /*d8d0*/  IMAD.WIDE R76, R20, 0x4, R76 ;  /* 0x00000004144c7825 */ /* 0x000fc800078e024c */
[----:B------:R-:W-:-:S04]  /*d8e0*/  IMAD.WIDE R80, R20, 0x4, R80 ;  /* 0x0000000414507825 */ /* 0x000fc800078e0250 */
[----:B------:R-:W-:-:S04]  /*d8f0*/  IMAD.WIDE R84, R20, 0x4, R84 ;  /* 0x0000000414547825 */ /* 0x000fc800078e0254 */
[----:B------:R-:W-:-:S04]  /*d900*/  IMAD.WIDE R88, R20, 0x4, R88 ;  /* 0x0000000414587825 */ /* 0x000fc800078e0258 */
[----:B----4-:R-:W-:-:S04]  /*d910*/  IMAD.WIDE R74, R21, 0x4, R74 ;  /* 0x00000004154a7825 */ /* 0x010fc800078e024a */
[----:B------:R-:W-:-:S04]  /*d920*/  IMAD.WIDE R92, R20, 0x4, R92 ;  /* 0x00000004145c7825 */ /* 0x000fc800078e025c */
        /* <DEDUP_REMOVED lines=63> */
[----:B------:R-:W-:Y:S02]  /*dd20*/  IMAD.WIDE R20, R20, 0x4, R248 ;  /* 0x0000000414147825 */ /* 0x000fe400078e02f8 */
[----:B------:R-:W2:Y:S02]  /*dd30*/  LDL.LU.64 R248, [R1+0x878] ;  /* 0x0008780001f87983 */ /* 0x000ea40000300a00 */
[----:B------:R-:W-:Y:S02]  /*dd40*/  IMAD.WIDE R46, R46, 0x4, R104 ;  /* 0x000000042e2e7825 */ /* 0x000fe400078e0268 */
[----:B------:R-:W3:Y:S02]  /*dd50*/  LDL.64 R144, [R1+0x240] ;  /* 0x0002400001907983 */ /* 0x000ee40000100a00 */
[----:B------:R-:W-:Y:S02]  /*dd60*/  IMAD.WIDE R40, R40, 0x4, R50 ;  /* 0x0000000428287825 */ /* 0x000fe400078e0232 */
[----:B------:R-:W4:Y:S02]  /*dd70*/  LDL.64 R136, [R1+0x210] ;  /* 0x0002100001887983 */ /* 0x000f240000100a00 */
[----:B------:R-:W-:-:S02]  /*dd80*/  IMAD.U32 R104, RZ, RZ, UR14 ;  /* 0x0000000eff687e24 */ /* 0x000fc4000f8e00ff */
[----:B------:R-:W-:Y:S01]  /*dd90*/  IMAD.U32 R50, RZ, RZ, UR14 ;  /* 0x0000000eff327e24 */ /* 0x000fe2000f8e00ff */
[----:B------:R-:W3:Y:S01]  /*dda0*/  LDL.64 R200, [R1+0x268] ;  /* 0x0002680001c87983 */ /* 0x000ee20000100a00 */
[----:B------:R-:W-:-:S03]  /*ddb0*/  IMAD.WIDE R104, R104, 0x4, R24 ;  /* 0x0000000468687825 */ /* 0x000fc600078e0218 */
[----:B------:R-:W3:Y:S01]  /*ddc0*/  LDL.64 R184, [R1+0x208] ;  /* 0x0002080001b87983 */ /* 0x000ee20000100a00 */
[----:B------:R-:W-:-:S03]  /*ddd0*/  IMAD.WIDE R50, R50, 0x4, R44 ;  /* 0x0000000432327825 */ /* 0x000fc600078e022c */
[----:B------:R-:W3:Y:S01]  /*dde0*/  LDL.64 R176, [R1+0x1c8] ;  /* 0x0001c80001b07983 */ /* 0x000ee20000100a00 */
[----:B------:R-:W-:Y:S02]  /*ddf0*/  IMAD.U32 R44, RZ, RZ, UR14 ;  /* 0x0000000eff2c7e24 */ /* 0x000fe4000f8e00ff */
[----:B------:R-:W-:Y:S02]  /*de00*/  IMAD.U32 R24, RZ, RZ, UR14 ;  /* 0x0000000eff187e24 */ /* 0x000fe4000f8e00ff */
[----:B------:R-:W-:-:S04]  /*de10*/  IMAD.WIDE R44, R44, 0x4, R102 ;  /* 0x000000042c2c7825 */ /* 0x000fc800078e0266 */
[----:B------:R-:W-:-:S04]  /*de20*/  IMAD.WIDE R24, R24, 0x4, R48 ;  /* 0x0000000418187825 */ /* 0x000fc800078e0230 */
        /* <DEDUP_REMOVED lines=11> */
[----:B------:R-:W-:Y:S01]  /*dee0*/  IMAD.WIDE R112, R112, 0x4, R12 ;  /* 0x0000000470707825 */ /* 0x000fe200078e020c */
[----:B------:R-:W-:Y:S01]  /*def0*/  LOP3.LUT R13, R0, 0x2, RZ, 0xfc, !PT ;  /* 0x00000002000d7812 */ /* 0x000fe200078efcff */
[----:B------:R-:W-:Y:S02]  /*df00*/  LDGSTS.E [R247+0x34008], desc[UR42][R118.64], P4 ;  /* 0x3400800076f77fae */ /* 0x000fe4000a1a102a */
[----:B------:R-:W-:Y:S01]  /*df10*/  IMAD.U32 R110, RZ, RZ, UR11 ;  /* 0x0000000bff6e7e24 */ /* 0x000fe2000f8e00ff */
[----:B------:R-:W-:Y:S01]  /*df20*/  ISETP.GE.AND P4, PT, R13, R252, PT ;  /* 0x000000fc0d00720c */ /* 0x000fe20003f86270 */
[----:B------:R-:W-:Y:S02]  /*df30*/  LDGSTS.E [R247+0x36000], desc[UR42][R112.64], P0 ;  /* 0x3600000070f77fae */ /* 0x000fe400081a102a */
[----:B------:R-:W-:Y:S02]  /*df40*/  IMAD.WIDE R110, R110, 0x4, R58 ;  /* 0x000000046e6e7825 */ /* 0x000fe400078e023a */
[----:B------:R-:W3:Y:S04]  /*df50*/  LDL.64 R58, [R1+0x1a0] ;  /* 0x0001a000013a7983 */ /* 0x000ee80000100a00 */
[----:B------:R-:W3:Y:S04]  /*df60*/  LDL.64 R12, [R1+0x198] ;  /* 0x00019800010c7983 */ /* 0x000ee80000100a00 */
[----:B------:R-:W-:Y:S04]  /*df70*/  LDGSTS.E [R247+0x36008], desc[UR42][R110.64], P2 ;  /* 0x360080006ef77fae */ /* 0x000fe800091a102a */
[----:B------:R-:W0:Y:S04]  /*df80*/  LDGDEPBAR ;  /* 0x00000000000079af */ /* 0x000e280000000000 */
        /* <DEDUP_REMOVED lines=32> */
[----:B---3--:R-:W-:Y:S04]  /*e190*/  LDGSTS.E [R249+0x10100], desc[UR42][R58.64], P5 ;  /* 0x101000003af97fae */ /* 0x008fe8000a9a102a */
[----:B------:R-:W-:Y:S04]  /*e1a0*/  LDGSTS.E [R249+0x10500], desc[UR42][R12.64], P5 ;  /* 0x105000000cf97fae */ /* 0x000fe8000a9a102a */
[----:B------:R-:W-:Y:S04]  /*e1b0*/  LDGSTS.E [R249+0x10900], desc[UR42][R250.64], P5 ;  /* 0x10900000faf97fae */ /* 0x000fe8000a9a102a */
[----:B------:R-:W-:Y:S04]  /*e1c0*/  LDGSTS.E [R249+0x10d00], desc[UR42][R68.64], P5 ;  /* 0x10d0000044f97fae */ /* 0x000fe8000a9a102a */
[----:B------:R-:W-:Y:S04]  /*e1d0*/  LDGSTS.E [R249+0x11100], desc[UR42][R72.64], P5 ;  /* 0x1110000048f97fae */ /* 0x000fe8000a9a102a */
[----:B------:R-:W2:Y:S04]  /*e1e0*/  LDL.LU.64 R250, [R1+0x870] ;  /* 0x0008700001fa7983 */ /* 0x000ea80000300a00 */
[----:B------:R-:W3:Y:S04]  /*e1f0*/  LDL.64 R58, [R1+0x230] ;  /* 0x00023000013a7983 */ /* 0x000ee80000100a00 */
        /* <DEDUP_REMOVED lines=26> */
[----:B------:R-:W4:Y:S04]  /*e3a0*/  LDL.64 R12, [R1+0x220] ;  /* 0x00022000010c7983 */ /* 0x000f280000100a00 */
[----:B------:R-:W-:Y:S04]  /*e3b0*/  LDGSTS.E [R249+0x17d00], desc[UR42][R42.64], P5 ;  /* 0x17d000002af97fae */ /* 0x000fe8000a9a102a */
[----:B------:R-:W4:Y:S04]  /*e3c0*/  LDL.64 R192, [R1+0x200] ;  /* 0x0002000001c07983 */ /* 0x000f280000100a00 */
[----:B--2---:R-:W-:Y:S04]  /*e3d0*/  LDGSTS.E [R250+0x10200], desc[UR42][R144.64], P5 ;  /* 0x1020000090fa7fae */ /* 0x004fe8000a9a102a */
[----:B---3--:R-:W-:Y:S04]  /*e3e0*/  LDGSTS.E [R250+0x10600], desc[UR42][R58.64], P5 ;  /* 0x106000003afa7fae */ /* 0x008fe8000a9a102a */
[----:B------:R-:W2:Y:S04]  /*e3f0*/  LDL.LU.64 R58, [R1+0x868] ;  /* 0x00086800013a7983 */ /* 0x000ea80000300a00 */
[----:B----4-:R-:W-:Y:S04]  /*e400*/  LDGSTS.E [R250+0x10a00], desc[UR42][R12.64], P5 ;  /* 0x10a000000cfa7fae */ /* 0x010fe8000a9a102a */
[----:B------:R-:W-:Y:S04]  /*e410*/  LDGSTS.E [R250+0x10e00], desc[UR42][R136.64], P5 ;  /* 0x10e0000088fa7fae */ /* 0x000fe8000a9a102a */
[----:B------:R-:W-:Y:S04]  /*e420*/  LDGSTS.E [R250+0x11200], desc[UR42][R192.64], P5 ;  /* 0x11200000c0fa7fae */ /* 0x000fe8000a9a102a */
[----:B------:R-:W3:Y:S04]  /*e430*/  LDL.LU.64 R12, [R1+0x860] ;  /* 0x00086000010c7983 */ /* 0x000ee80000300a00 */
[----:B--2---:R-:W-:Y:S04]  /*e440*/  LDGSTS.E [R250+0x11600], desc[UR42][R58.64], P5 ;  /* 0x116000003afa7fae */ /* 0x004fe8000a9a102a */
[----:B------:R-:W-:Y:S04]  /*e450*/  LDGSTS.E [R250+0x11a00], desc[UR42][R32.64], P5 ;  /* 0x11a0000020fa7fae */ /* 0x000fe8000a9a102a */
[----:B------:R-:W-:Y:S04]  /*e460*/  LDGSTS.E [R250+0x11e00], desc[UR42][R30.64], P5 ;  /* 0x11e000001efa7fae */ /* 0x000fe8000a9a102a */
[----:B------:R-:W2:Y:S04]  /*e470*/  LDL.LU.64 R58, [R1+0x858] ;  /* 0x00085800013a7983 */ /* 0x000ea80000300a00 */
[----:B------:R-:W4:Y:S04]  /*e480*/  LDL.LU.64 R32, [R1+0x850] ;  /* 0x0008500001207983 */ /* 0x000f280000300a00 */
[----:B------:R-:W2:Y:S04]  /*e490*/  LDL.LU.64 R30, [R1+0x848] ;  /* 0x00084800011e7983 */ /* 0x000ea80000300a00 */
[----:B------:R-:W-:Y:S04]  /*e4a0*/  LDGSTS.E [R250+0x12200], desc[UR42][R244.64], P5 ;  /* 0x12200000f4fa7fae */ /* 0x000fe8000a9a102a */
[----:B------:R-:W-:Y:S04]  /*e4b0*/  LDGSTS.E [R250+0x12600], desc[UR42][R52.64], P5 ;  /* 0x1260000034fa7fae */ /* 0x000fe8000a9a102a */
[----:B------:R-:W-:Y:S04]  /*e4c0*/  LDGSTS.E [R250+0x12a00], desc[UR42][R26.64], P5 ;  /* 0x12a000001afa7fae */ /* 0x000fe8000a9a102a */
[----:B------:R-:W2:Y:S04]  /*e4d0*/  LDL.LU.64 R244, [R1+0x840] ;  /* 0x0008400001f47983 */ /* 0x000ea80000300a00 */
        /* <DEDUP_REMOVED lines=19> */
[----:B------:R-:W5:Y:S04]  /*e610*/  LDL.LU.64 R52, [R1+0x838] ;  /* 0x0008380001347983 */ /* 0x000f680000300a00 */
[----:B------:R-:W-:Y:S04]  /*e620*/  LDGSTS.E [R250+0x17a00], desc[UR42][R24.64], P5 ;  /* 0x17a0000018fa7fae */ /* 0x000fe8000a9a102a */
[----:B------:R-:W5:Y:S04]  /*e630*/  LDL.LU.64 R26, [R1+0x830] ;  /* 0x00083000011a7983 */ /* 0x000f680000300a00 */
[----:B------:R-:W-:Y:S04]  /*e640*/  LDGSTS.E [R250+0x17e00], desc[UR42][R22.64], P5 ;  /* 0x17e0000016fa7fae */ /* 0x000fe8000a9a102a */
[----:B------:R-:W5:Y:S04]  /*e650*/  LDL.LU.64 R28, [R1+0x828] ;  /* 0x00082800011c7983 */ /* 0x000f680000300a00 */
[----:B------:R-:W5:Y:S04]  /*e660*/  LDL.LU.64 R54, [R1+0x820] ;  /* 0x0008200001367983 */ /* 0x000f680000300a00 */
[----:B------:R-:W5:Y:S04]  /*e670*/  LDL.LU.64 R56, [R1+0x818] ;  /* 0x0008180001387983 */ /* 0x000f680000300a00 */
[----:B--2---:R-:W-:Y:S04]  /*e680*/  LDGSTS.E [R251+0x10300], desc[UR42][R244.64], P5 ;  /* 0x10300000f4fb7fae */ /* 0x004fe8000a9a102a */
[----:B------:R-:W-:Y:S04]  /*e690*/  LDGSTS.E [R251+0x10700], desc[UR42][R30.64], P5 ;  /* 0x107000001efb7fae */ /* 0x000fe8000a9a102a */
[----:B----4-:R-:W-:Y:S04]  /*e6a0*/  LDGSTS.E [R251+0x10b00], desc[UR42][R32.64], P5 ;  /* 0x10b0000020fb7fae */ /* 0x010fe8000a9a102a */
[----:B------:R-:W5:Y:S04]  /*e6b0*/  LDL.LU.64 R244, [R1+0x810] ;  /* 0x0008100001f47983 */ /* 0x000f680000300a00 */
[----:B------:R-:W-:Y:S04]  /*e6c0*/  LDGSTS.E [R251+0x10f00], desc[UR42][R58.64], P5 ;  /* 0x10f000003afb7fae */ /* 0x000fe8000a9a102a */
[----:B------:R-:W5:Y:S04]  /*e6d0*/  LDL.LU.64 R30, [R1+0x808] ;  /* 0x00080800011e7983 */ /* 0x000f680000300a00 */
[----:B---3--:R-:W-:Y:S04]  /*e6e0*/  LDGSTS.E [R251+0x11300], desc[UR42][R12.64], P5 ;  /* 0x113000000cfb7fae */ /* 0x008fe8000a9a102a */
[----:B------:R-:W5:Y:S04]  /*e6f0*/  LDL.LU.64 R32, [R1+0x800] ;  /* 0x0008000001207983 */ /* 0x000f680000300a00 */
[----:B------:R-:W-:Y:S04]  /*e700*/  LDGSTS.E [R251+0x11700], desc[UR42][R34.64], P5 ;  /* 0x1170000022fb7fae */ /* 0x000fe8000a9a102a */
        /* <DEDUP_REMOVED lines=20> */
[----:B------:R-:W-:Y:S04]  /*e850*/  LDGSTS.E [R251+0x14300], desc[UR42][R2.64], P5 ;  /* 0x1430000002fb7fae */ /* 0x000fe8000a9a102a */
[----:B------:R-:W-:Y:S04]  /*e860*/  LDGSTS.E [R251+0x14700], desc[UR42][R4.64], P5 ;  /* 0x1470000004fb7fae */ /* 0x000fe8000a9a102a */
[----:B------:R-:W5:Y:S04]  /*e870*/  LDL.LU.64 R6, [R1+0x7a8] ;  /* 0x0007a80001067983 */ /* 0x000f680000300a00 */
[----:B------:R-:W2:Y:S04]  /*e880*/  LDL.LU.64 R2, [R1+0x7a0] ;  /* 0x0007a00001027983 */ /* 0x000ea80000300a00 */
[----:B------:R-:W3:Y:S04]  /*e890*/  LDL.LU.64 R4, [R1+0x798] ;  /* 0x0007980001047983 */ /* 0x000ee80000300a00 */
[----:B------:R-:W-:Y:S04]  /*e8a0*/  LDGSTS.E [R251+0x14b00], desc[UR42][R176.64], P5 ;  /* 0x14b00000b0fb7fae */ /* 0x000fe8000a9a102a */
[----:B------:R-:W-:Y:S04]  /*e8b0*/  LDGSTS.E [R251+0x14f00], desc[UR42][R168.64], P5 ;  /* 0x14f00000a8fb7fae */ /* 0x000fe8000a9a102a */
[----:B------:R-:W-:Y:S04]  /*e8c0*/  LDGSTS.E [R251+0x15300], desc[UR42][R160.64], P5 ;  /* 0x15300000a0fb7fae */ /* 0x000fe8000a9a102a */
[----:B------:R-:W-:Y:S04]  /*e8d0*/  LDGSTS.E [R251+0x15700], desc[UR42][R152.64], P5 ;  /* 0x1570000098fb7fae */ /* 0x000fe8000a9a102a */
[----:B------:R1:W-:Y:S04]  /*e8e0*/  LDGSTS.E [R251+0x15b00], desc[UR42][R128.64], P5 ;  /* 0x15b0000080fb7fae */ /* 0x0003e8000a9a102a */
[----:B------:R4:W-:Y:S01]  /*e8f0*/  LDGSTS.E [R251+0x15f00], desc[UR42][R120.64], P5 ;  /* 0x15f0000078fb7fae */ /* 0x0009e2000a9a102a */
[----:B------:R-:W-:-:S02]  /*e900*/  USHF.R.S32.HI UR10, URZ, 0x1f, UR11 ;  /* 0x0000001fff0a7899 */ /* 0x000fc4000801140b */
[----:B------:R-:W-:Y:S01]  /*e910*/  USHF.L.U32 UR69, UR11, 0x2, URZ ;  /* 0x000000020b457899 */ /* 0x000fe200080006ff */
[----:B------:R2:W-:Y:S01]  /*e920*/  LDGSTS.E [R251+0x16300], desc[UR42][R208.64], P5 ;  /* 0x16300000d0fb7fae */ /* 0x0005e2000a9a102a */
[----:B-1----:R-:W1:Y:S03]  /*e930*/  LDC R129, c[0x0][0x3a0] ;  /* 0x0000e800ff817b82 */ /* 0x002e660000000800 */
[----:B------:R1:W-:Y:S01]  /*e940*/  LDGSTS.E [R251+0x16700], desc[UR42][R216.64], P5 ;  /* 0x16700000d8fb7fae */ /* 0x0003e2000a9a102a */
[----:B----4-:R-:W-:-:S03]  /*e950*/  SEL R120, RZ, 0x4, P4 ;  /* 0x00000004ff787807 */ /* 0x010fc60002000000 */
[----:B------:R4:W-:Y:S01]  /*e960*/  LDGSTS.E [R251+0x16b00], desc[UR42][R224.64], P5 ;  /* 0x16b00000e0fb7fae */ /* 0x0009e2000a9a102a */
[----:B------:R-:W-:-:S03]  /*e970*/  SEL R120, R120, RZ, P6 ;  /* 0x000000ff78787207 */ /* 0x000fc60003000000 */
[----:B------:R4:W-:Y:S01]  /*e980*/  LDGSTS.E [R251+0x16f00], desc[UR42][R232.64], P5 ;  /* 0x16f00000e8fb7fae */ /* 0x0009e2000a9a102a */
[----:B------:R-:W-:-:S03]  /*e990*/  USHF.L.U64.HI UR41, UR11, 0x2, UR10 ;  /* 0x000000020b297899 */ /* 0x000fc6000801020a */
[----:B------:R4:W-:Y:S01]  /*e9a0*/  LDGSTS.E [R251+0x17300], desc[UR42][R240.64], P5 ;  /* 0x17300000f0fb7fae */ /* 0x0009e2000a9a102a */
[----:B------:R-:W-:-:S03]  /*e9b0*/  ISETP.NE.U32.AND P2, PT, R120, RZ, PT ;  /* 0x000000ff7800720c */ /* 0x000fc60003f45070 */
[----:B------:R4:W-:Y:S04]  /*e9c0*/  LDGSTS.E [R251+0x17700], desc[UR42][R104.64], P5 ;  /* 0x1770000068fb7fae */ /* 0x0009e8000a9a102a */
[----:B------:R4:W-:Y:S04]  /*e9d0*/  LDGSTS.E [R251+0x17b00], desc[UR42][R102.64], P5 ;  /* 0x17b0000066fb7fae */ /* 0x0009e8000a9a102a */
[----:B------:R4:W-:Y:S01]  /*e9e0*/  LDGSTS.E [R251+0x17f00], desc[UR42][R20.64], P5 ;  /* 0x17f0000014fb7fae */ /* 0x0009e2000a9a102a */
[----:B-1----:R-:W-:-:S03]  /*e9f0*/  VIADD R153, R129, 0x3f ;  /* 0x0000003f81997836 */ /* 0x002fc60000000000 */
[----:B------:R-:W0:Y:S01]  /*ea00*/  LDGDEPBAR ;  /* 0x00000000000079af */ /* 0x000e220000000000 */
[----:B------:R-:W-:-:S04]  /*ea10*/  DEPBAR.LE SB0, 0x2 ;  /* 0x000080800000791a */ /* 0x000fc80000000000 */
[----:B------:R-:W-:Y:S01]  /*ea20*/  BAR.SYNC.DEFER_BLOCKING 0x0 ;  /* 0x0000000000007b1d */ /* 0x000fe20000010000 */
[----:B--2---:R-:W-:Y:S02]  /*ea30*/  IADD3 R128, P5, PT, R2, UR69, RZ ;  /* 0x0000004502807c10 */ /* 0x004fe4000ffbe0ff */
[----:B---3--:R-:W-:Y:S02]  /*ea40*/  IADD3 R120, P0, PT, R4, UR69, RZ ;  /* 0x0000004504787c10 */ /* 0x008fe4000ff1e0ff */
[----:B------:R-:W-:Y:S02]  /*ea50*/  IADD3.X R129, PT, PT, R3, UR41, RZ, P5, !PT ;  /* 0x0000002903817c10 */ /* 0x000fe4000affe4ff */
[----:B------:R-:W-:Y:S02]  /*ea60*/  IADD3.X R121, PT, PT, R5, UR41, RZ, P0, !PT ;  /* 0x0000002905797c10 */ /* 0x000fe400087fe4ff */
[----:B------:R4:W5:Y:S04]  /*ea70*/  LDL.LU.64 R4, [R1+0x790] ;  /* 0x0007900001047983 */ /* 0x0009680000300a00 */
[----:B------:R4:W5:Y:S01]  /*ea80*/  LDL.LU.64 R2, [R1+0x788] ;  /* 0x0007880001027983 */ /* 0x0009620000300a00 */
[----:B------:R-:W-:-:S04]  /*ea90*/  ISETP.NE.U32.AND P0, PT, RZ, UR8, PT ;  /* 0x00000008ff007c0c */ /* 0x000fc8000bf05070 */
[----:B------:R-:W-:-:S13]  /*eaa0*/  ISETP.LT.OR P4, PT, R153, 0x40, P0 ;  /* 0x000000409900780c */ /* 0x000fda0000781670 */
[----:B----4-:R-:W-:Y:S05]  /*eab0*/  @P4 BRA `(.L_x_6) ;  /* 0x0000000000d84947 */ /* 0x010fea0003800000 */
[----:B------:R-:W-:Y:S02]  /*eac0*/  USHF.R.U32.HI UR8, URZ, 0x4, UR33 ;  /* 0x00000004ff087899 */ /* 0x000fe40008011621 */
[----:B------:R-:W-:Y:S02]  /*ead0*/  UIADD3 UR5, UPT, UPT, UR33, 0x30000, URZ ;  /* 0x0003000021057890 */ /* 0x000fe4000fffe0ff */
[----:B------:R-:W-:Y:S02]  /*eae0*/  USGXT.U32 UR8, UR8, 0xe ;  /* 0x0000000e0808789a */ /* 0x000fe40008000000 */
[----:B------:R-:W-:Y:S02]  /*eaf0*/  USHF.R.U32.HI UR5, URZ, 0x4, UR5 ;  /* 0x00000004ff057899 */ /* 0x000fe40008011605 */
[----:B------:R-:W-:Y:S02]  /*eb00*/  UIADD3 UR26, UP1, UPT, UR8, 0x2, URZ ;  /* 0x00000002081a7890 */ /* 0x000fe4000ff3e0ff */
[----:B------:R-:W-:Y:S01]  /*eb10*/  USGXT.U32 UR12, UR5, 0xe ;  /* 0x0000000e050c789a */ /* 0x000fe20008000000 */
[----:B------:R-:W-:Y:S01]  /*eb20*/  UMOV UR4, URZ ;  /* 0x000000ff00047c82 */ /* 0x000fe20008000000 */
[----:B------:R-:W-:Y:S01]  /*eb30*/  UMOV UR6, URZ ;  /* 0x000000ff00067c82 */ /* 0x000fe20008000000 */
[----:B------:R-:W-:-:S02]  /*eb40*/  UIADD3.X UR27, UPT, UPT, UR4, 0x40004040, URZ, UP1, !UPT ;  /* 0x40004040041b7890 */ /* 0x000fc40008ffe4ff */
[----:B------:R-:W-:Y:S01]  /*eb50*/  UIADD3 UR44, UP1, UPT, UR12, 0x2, URZ ;  /* 0x000000020c2c7890 */ /* 0x000fe2000ff3e0ff */
[----:B------:R-:W-:Y:S01]  /*eb60*/  UMOV UR4, UR40 ;  /* 0x0000002800047c82 */ /* 0x000fe20008000000 */
[----:B------:R-:W-:Y:S02]  /*eb70*/  UMOV UR5, URZ ;  /* 0x000000ff00057c82 */ /* 0x000fe40008000000 */
[----:B------:R-:W-:Y:S01]  /*eb80*/  UIADD3.X UR45, UPT, UPT, UR6, 0x40004040, URZ, UP1, !UPT ;  /* 0x40004040062d7890 */ /* 0x000fe20008ffe4ff */
[----:B------:R-:W-:Y:S01]  /*eb90*/  UMOV UR15, UR4 ;  /* 0x00000004000f7c82 */ /* 0x000fe20008000000 */
[----:B------:R-:W-:Y:S02]  /*eba0*/  UIADD3.64 UR6, UPT, UPT, UR26, 0x2, URZ ;  /* 0x000000021a067897 */ /* 0x000fe4000fffe0ff */
[----:B------:R-:W-:Y:S02]  /*ebb0*/  UIADD3.64 UR4, UPT, UPT, UR44, 0x2, URZ ;  /* 0x000000022c047897 */ /* 0x000fe4000fffe0ff */
[----:B------:R-:W-:-:S02]  /*ebc0*/  UIADD3.64 UR48, UPT, UPT, UR26, 0x4, URZ ;  /* 0x000000041a307897 */ /* 0x000fc4000fffe0ff */
[----:B------:R-:W-:Y:S02]  /*ebd0*/  UIADD3.64 UR46, UPT, UPT, UR44, 0x4, URZ ;  /* 0x000000042c2e7897 */ /* 0x000fe4000fffe0ff */
[----:B------:R-:W-:Y:S02]  /*ebe0*/  UIADD3.64 UR52, UPT, UPT, UR26, 0x7fe, URZ ;  /* 0x000007fe1a347897 */ /* 0x000fe4000fffe0ff */
[----:B------:R-:W-:Y:S02]  /*ebf0*/  UIADD3.64 UR50, UPT, UPT, UR44, 0x1fe, URZ ;  /* 0x000001fe2c327897 */ /* 0x000fe4000fffe0ff */
[----:B------:R-:W-:Y:S02]  /*ec00*/  UIADD3.64 UR56, UPT, UPT, UR26, 0x800, URZ ;  /* 0x000008001a387897 */ /* 0x000fe4000fffe0ff */
[----:B------:R-:W-:Y:S02]  /*ec10*/  UIADD3.64 UR54, UPT, UPT, UR44, 0x200, URZ ;  /* 0x000002002c367897 */ /* 0x000fe4000fffe0ff */
[----:B------:R-:W-:-:S02]  /*ec20*/  UIADD3.64 UR60, UPT, UPT, UR26, 0x802, URZ ;  /* 0x000008021a3c7897 */ /* 0x000fc4000fffe0ff */
[----:B------:R-:W-:Y:S01]  /*ec30*/  UIADD3.64 UR58, UPT, UPT, UR44, 0x202, URZ ;  /* 0x000002022c3a7897 */ /* 0x000fe2000fffe0ff */
[----:B------:R-:W-:Y:S01]  /*ec40*/  UMOV UR20, 0x0 ;  /* 0x0000000000147882 */ /* 0x000fe20000000000 */
[----:B------:R-:W-:Y:S01]  /*ec50*/  UMOV UR21, 0x4400910 ;  /* 0x0440091000157882 */ /* 0x000fe20000000000 */
[----:B------:R-:W-:Y:S01]  /*ec60*/  UIADD3.64 UR64, UPT, UPT, UR26, 0x804, URZ ;  /* 0x000008041a407897 */ /* 0x000fe2000fffe0ff */
[----:B------:R-:W-:Y:S01]  /*ec70*/  UMOV UR9, 0x40004040 ;  /* 0x4000404000097882 */ /* 0x000fe20000000000 */
[----:B------:R-:W-:Y:S01]  /*ec80*/  UIADD3.64 UR62, UPT, UPT, UR44, 0x204, URZ ;  /* 0x000002042c3e7897 */ /* 0x000fe2000fffe0ff */
[----:B------:R-:W-:Y:S01]  /*ec90*/  UMOV UR13, 0x40004040 ;  /* 0x40004040000d7882 */ /* 0x000fe20000000000 */
[----:B------:R-:W-:Y:S01]  /*eca0*/  UMOV UR22, 0x0 ;  /* 0x0000000000167882 */ /* 0x000fe20000000000 */
[----:B------:R-:W-:Y:S01]  /*ecb0*/  UMOV UR23, 0x4400910 ;  /* 0x0440091000177882 */ /* 0x000fe20000000000 */
[----:B------:R-:W-:Y:S01]  /*ecc0*/  UMOV UR18, 0x0 ;  /* 0x0000000000127882 */ /* 0x000fe20000000000 */
[----:B------:R-:W-:Y:S01]  /*ecd0*/  UMOV UR19, 0x4400910 ;  /* 0x0440091000137882 */ /* 0x000fe20000000000 */
[----:B------:R1:W-:Y:S01]  /*ece0*/  UTCHMMA gdesc[UR12], gdesc[UR8], tmem[UR32], tmem[UR20], idesc[UR21], !UPT ;  /* 0x00ff14080c0075ea */ /* 0x0003e2000f800020 */
[----:B------:R-:W-:Y:S01]  /*ecf0*/  UMOV UR28, 0x0 ;  /* 0x00000000001c7882 */ /* 0x000fe20000000000 */
[----:B------:R-:W-:Y:S01]  /*ed00*/  UMOV UR29, 0x4400910 ;  /* 0x04400910001d7882 */ /* 0x000fe20000000000 */
[----:B------:R1:W-:Y:S01]  /*ed10*/  UTCHMMA gdesc[UR44], gdesc[UR26], tmem[UR32], tmem[UR22], idesc[UR23], UPT ;  /* 0x00ff161a2c0075ea */ /* 0x0003e2000b800020 */
        /* <DEDUP_REMOVED lines=12> */
[----:B------:R1:W-:Y:S01]  /*ede0*/  UTCHMMA gdesc[UR58], gdesc[UR60], tmem[UR32], tmem[UR34], idesc[UR35], UPT ;  /* 0x00ff223c3a0075ea */ /* 0x0003e2000b800020 */
[----:B------:R1:W-:Y:S01]  /*edf0*/  UTCHMMA gdesc[UR62], gdesc[UR64], tmem[UR32], tmem[UR38], idesc[UR39], UPT ;  /* 0x00ff26403e0075ea */ /* 0x0003e2000b800020 */
[----:B------:R1:W-:Y:S01]  /*ee00*/  UTCBAR [UR15], URZ ;  /* 0x000000ff0f0073e9 */ /* 0x0003e200080000ff */
[----:B------:R-:W-:Y:S01]  /*ee10*/  NOP ;  /* 0x0000000000007918 */ /* 0x000fe20000000000 */
.L_x_6:
[----:B------:R-:W2:Y:S04]  /*ee20*/  LDL.LU.64 R168, [R1+0x150] ;  /* 0x0001500001a87983 */ /* 0x000ea80000300a00 */
[----:B------:R-:W3:Y:S04]  /*ee30*/  LDL.LU.64 R160, [R1+0x148] ;  /* 0x0001480001a07983 */ /* 0x000ee80000300a00 */
[----:B------:R-:W4:Y:S04]  /*ee40*/  LDL.LU.64 R152, [R1+0x170] ;  /* 0x0001700001987983 */ /* 0x000f280000300a00 */
[----:B------:R-:W2:Y:S04]  /*ee50*/  LDL.LU.64 R192, [R1+0x168] ;  /* 0x0001680001c07983 */ /* 0x000ea80000300a00 */
[----:B------:R-:W-:Y:S04]  /*ee60*/  STL.64 [R1+0x800], R240 ;  /* 0x000800f001007387 */ /* 0x000fe80000100a00 */
[----:B------:R1:W-:Y:S04]  /*ee70*/  STL.64 [R1+0x7f8], R104 ;  /* 0x0007f86801007387 */ /* 0x0003e80000100a00 */
[----:B-1----:R-:W2:Y:S01]  /*ee80*/  LDL.LU R105, [R1+0x6d4] ;  /* 0x0006d40001697983 */ /* 0x002ea20000300800 */
[----:B------:R-:W-:-:S02]  /*ee90*/  LOP3.LUT R241, R0, 0x22, RZ, 0xfc, !PT ;  /* 0x0000002200f17812 */ /* 0x000fc400078efcff */
[----:B------:R-:W-:Y:S01]  /*eea0*/  LOP3.LUT R240, R0, 0x20, RZ, 0xfc, !PT ;  /* 0x0000002000f07812 */ /* 0x000fe200078efcff */
[----:B------:R-:W-:Y:S06]  /*eeb0*/  BAR.SYNC.DEFER_BLOCKING 0x0 ;  /* 0x0000000000007b1d */ /* 0x000fec0000010000 */
[----:B------:R-:W-:Y:S04]  /*eec0*/  STL.64 [R1+0x7f0], R102 ;  /* 0x0007f06601007387 */ /* 0x000fe80000100a00 */
[----:B------:R-:W-:Y:S04]  /*eed0*/  STL.64 [R1+0x7e0], R20 ;  /* 0x0007e01401007387 */ /* 0x000fe80000100a00 */
[----:B------:R-:W-:Y:S04]  /*eee0*/  STL.64 [R1+0x7c8], R248 ;  /* 0x0007c8f801007387 */ /* 0x000fe80000100a00 */
[----:B------:R-:W-:Y:S04]  /*eef0*/  STL.64 [R1+0x798], R250 ;  /* 0x000798fa01007387 */ /* 0x000fe80000100a00 */
[----:B-----5:R-:W-:Y:S04]  /*ef00*/  STL.64 [R1+0x790], R4 ;  /* 0x0007900401007387 */ /* 0x020fe80000100a00 */
[----:B------:R1:W-:Y:S04]  /*ef10*/  STL.64 [R1+0x788], R2 ;  /* 0x0007880201007387 */ /* 0x0003e80000100a00 */
[----:B------:R-:W-:Y:S01]  /*ef20*/  @!PT LDS RZ, [RZ] ;  /* 0x00000000fffff984 */ /* 0x000fe20000000800 */
[----:B------:R-:W-:Y:S01]  /*ef30*/  @!PT LDS RZ, [RZ] ;  /* 0x00000000fffff984 */ /* 0x000fe20000000800 */
[----:B------:R-:W-:Y:S01]  /*ef40*/  @!PT LDS RZ, [RZ] ;  /* 0x00000000fffff984 */ /* 0x000fe20000000800 */
[----:B--2---:R2:W-:Y:S01]  /*ef50*/  LDGSTS.E [R105+0x38000], desc[UR42][R120.64], P1 ;  /* 0x3800000078697fae */ /* 0x0045e200089a102a */
[----:B------:R-:W-:-:S03]  /*ef60*/  ISETP.GE.AND P1, PT, R240, R252, PT ;  /* 0x000000fcf000720c */ /* 0x000fc60003f26270 */
[----:B------:R3:W-:Y:S01]  /*ef70*/  LDGSTS.E [R105+0x38008], desc[UR42][R128.64], P2 ;  /* 0x3800800080697fae */ /* 0x0007e200091a102a */
[----:B------:R-:W-:-:S04]  /*ef80*/  ISETP.GE.AND P2, PT, R241, R252, PT ;  /* 0x000000fcf100720c */ /* 0x000fc80003f46270 */
[----:B--2---:R-:W-:Y:S02]  /*ef90*/  SEL R120, RZ, 0x4, P2 ;  /* 0x00000004ff787807 */ /* 0x004fe40001000000 */
[----:B------:R-:W-:Y:S02]  /*efa0*/  SEL R121, RZ, 0x4, P1 ;  /* 0x00000004ff797807 */ /* 0x000fe40000800000 */
[----:B------:R-:W-:Y:S02]  /*efb0*/  SEL R120, R120, RZ, P6 ;  /* 0x000000ff78787207 */ /* 0x000fe40003000000 */
[----:B------:R-:W-:Y:S02]  /*efc0*/  SEL R121, R121, RZ, P6 ;  /* 0x000000ff79797207 */ /* 0x000fe40003000000 */
[----:B------:R-:W-:Y:S02]  /*efd0*/  ISETP.NE.U32.AND P2, PT, R120, RZ, PT ;  /* 0x000000ff7800720c */ /* 0x000fe40003f45070 */
[----:B------:R-:W-:-:S02]  /*efe0*/  IADD3 R120, P4, PT, R168, UR69, RZ ;  /* 0x00000045a8787c10 */ /* 0x000fc4000ff9e0ff */
[----:B------:R-:W-:Y:S02]  /*eff0*/  ISETP.NE.U32.AND P1, PT, R121, RZ, PT ;  /* 0x000000ff7900720c */ /* 0x000fe40003f25070 */
[----:B------:R-:W-:Y:S02]  /*f000*/  IADD3.X R121, PT, PT, R169, UR41, RZ, P4, !PT ;  /* 0x00000029a9797c10 */ /* 0x000fe4000a7fe4ff */
[----:B------:R-:W2:Y:S01]  /*f010*/  LDL.LU.64 R168, [R1+0x140] ;  /* 0x0001400001a87983 */ /* 0x000ea20000300a00 */
[----:B---3--:R-:W-:-:S04]  /*f020*/  IADD3 R128, P4, PT, R160, UR69, RZ ;  /* 0x00000045a0807c10 */ /* 0x008fc8000ff9e0ff */
[----:B------:R-:W-:Y:S02]  /*f030*/  IADD3.X R129, PT, PT, R161, UR41, RZ, P4, !PT ;  /* 0x00000029a1817c10 */ /* 0x000fe4000a7fe4ff */
[----:B------:R-:W3:Y:S01]  /*f040*/  LDL.LU.64 R160, [R1+0x18] ;  /* 0x0000180001a07983 */ /* 0x000ee20000300a00 */
[C---:B------:R-:W-:Y:S02]  /*f050*/  LOP3.LUT R241, R0.reuse, 0x6, RZ, 0xfc, !PT ;  /* 0x0000000600f17812 */ /* 0x040fe400078efcff */
[----:B------:R-:W-:Y:S01]  /*f060*/  LOP3.LUT R240, R0, 0x4, RZ, 0xfc, !PT ;  /* 0x0000000400f07812 */ /* 0x000fe200078efcff */
[----:B------:R1:W-:Y:S03]  /*f070*/  LDGSTS.E [R105+0x3a000], desc[UR42][R120.64], P1 ;  /* 0x3a00000078697fae */ /* 0x0003e600089a102a */
[-C--:B------:R-:W-:Y:S01]  /*f080*/  ISETP.GE.AND P1, PT, R240, R252.reuse, PT ;  /* 0x000000fcf000720c */ /* 0x080fe20003f26270 */
[----:B------:R4:W-:Y:S01]  /*f090*/  LDGSTS.E [R105+0x3a008], desc[UR42][R128.64], P2 ;  /* 0x3a00800080697fae */ /* 0x0009e200091a102a */
[----:B------:R-:W-:-:S03]  /*f0a0*/  ISETP.GE.AND P2, PT, R241, R252, PT ;  /* 0x000000fcf100720c */ /* 0x000fc60003f46270 */
[----:B------:R-:W3:Y:S01]  /*f0b0*/  LDL.LU.64 R240, [R1+0x160] ;  /* 0x0001600001f07983 */ /* 0x000ee20000300a00 */
[----:B-1----:R-:W-:Y:S02]  /*f0c0*/  SEL R120, RZ, 0x4, P2 ;  /* 0x00000004ff787807 */ /* 0x002fe40001000000 */
[----:B------:R-:W-:Y:S02]  /*f0d0*/  SEL R121, RZ, 0x4, P1 ;  /* 0x00000004ff797807 */ /* 0x000fe40000800000 */
[----:B------:R-:W-:Y:S02]  /*f0e0*/  SEL R120, R120, RZ, P6 ;  /* 0x000000ff78787207 */ /* 0x000fe40003000000 */
[----:B------:R-:W-:Y:S02]  /*f0f0*/  SEL R121, R121, RZ, P6 ;  /* 0x000000ff79797207 */ /* 0x000fe40003000000 */
[----:B------:R-:W-:Y:S02]  /*f100*/  ISETP.NE.U32.AND P2, PT, R120, RZ, PT ;  /* 0x000000ff7800720c */ /* 0x000fe40003f45070 */
[----:B----4-:R-:W-:-:S02]  /*f110*/  IADD3 R120, P4, PT, R152, UR69, RZ ;  /* 0x0000004598787c10 */ /* 0x010fc4000ff9e0ff */
[----:B------:R-:W-:Y:S02]  /*f120*/  ISETP.NE.U32.AND P1, PT, R121, RZ, PT ;  /* 0x000000ff7900720c */ /* 0x000fe40003f25070 */
[----:B------:R-:W-:Y:S02]  /*f130*/  IADD3.X R121, PT, PT, R153, UR41, RZ, P4, !PT ;  /* 0x0000002999797c10 */ /* 0x000fe4000a7fe4ff */
[----:B------:R-:W4:Y:S01]  /*f140*/  LDL.LU.64 R152, [R1+0x158] ;  /* 0x0001580001987983 */ /* 0x000f220000300a00 */
[----:B------:R-:W-:Y:S02]  /*f150*/  IADD3 R128, P4, PT, R192, UR69, RZ ;  /* 0x00000045c0807c10 */ /* 0x000fe4000ff9e0ff */
[C---:B------:R-:W-:Y:S02]  /*f160*/  LOP3.LUT R192, R0.reuse, 0x26, RZ, 0xfc, !PT ;  /* 0x0000002600c07812 */ /* 0x040fe400078efcff */
[----:B------:R-:W-:Y:S02]  /*f170*/  IADD3.X R129, PT, PT, R193, UR41, RZ, P4, !PT ;  /* 0x00000029c1817c10 */ /* 0x000fe4000a7fe4ff */
[----:B------:R-:W-:-:S02]  /*f180*/  LOP3.LUT R193, R0, 0x24, RZ, 0xfc, !PT ;  /* 0x0000002400c17812 */ /* 0x000fc400078efcff */
[----:B------:R1:W-:Y:S02]  /*f190*/  LDGSTS.E [R7+0x38000], desc[UR42][R120.64], P1 ;  /* 0x3800000078077fae */ /* 0x0003e400089a102a */
[-C--:B------:R-:W-:Y:S02]  /*f1a0*/  ISETP.GE.AND P1, PT, R193, R252.reuse, PT ;  /* 0x000000fcc100720c */ /* 0x080fe40003f26270 */
[----:B------:R3:W-:Y:S01]  /*f1b0*/  LDGSTS.E [R7+0x38008], desc[UR42][R128.64], P2 ;  /* 0x3800800080077fae */ /* 0x0007e200091a102a */
[----:B------:R-:W-:-:S03]  /*f1c0*/  ISETP.GE.AND P2, PT, R192, R252, PT ;  /* 0x000000fcc000720c */ /* 0x000fc60003f46270 */
[----:B------:R-:W4:Y:S01]  /*f1d0*/  LDL.LU.64 R192, [R1+0x10] ;  /* 0x0000100001c07983 */ /* 0x000f220000300a00 */
[----:B-1----:R-:W-:Y:S02]  /*f1e0*/  SEL R120, RZ, 0x4, P2 ;  /* 0x00000004ff787807 */ /* 0x002fe40001000000 */
[----:B------:R-:W-:Y:S02]  /*f1f0*/  SEL R121, RZ, 0x4, P1 ;  /* 0x00000004ff797807 */ /* 0x000fe40000800000 */
[----:B------:R-:W-:Y:S02]  /*f200*/  SEL R120, R120, RZ, P6 ;  /* 0x000000ff78787207 */ /* 0x000fe40003000000 */
[----:B------:R-:W-:Y:S02]  /*f210*/  SEL R121, R121, RZ, P6 ;  /* 0x000000ff79797207 */ /* 0x000fe40003000000 */
[----:B------:R-:W-:Y:S02]  /*f220*/  ISETP.NE.U32.AND P2, PT, R120, RZ, PT ;  /* 0x000000ff7800720c */ /* 0x000fe40003f45070 */
[----:B------:R-:W-:-:S02]  /*f230*/  ISETP.NE.U32.AND P1, PT, R121, RZ, PT ;  /* 0x000000ff7900720c */ /* 0x000fc40003f25070 */
[----:B--2---:R-:W-:-:S04]  /*f240*/  IADD3 R120, P4, PT, R168, UR69, RZ ;  /* 0x00000045a8787c10 */ /* 0x004fc8000ff9e0ff */
[----:B------:R-:W-:Y:S02]  /*f250*/  IADD3.X R121, PT, PT, R169, UR41, RZ, P4, !PT ;  /* 0x00000029a9797c10 */ /* 0x000fe4000a7fe4ff */
[----:B------:R-:W2:Y:S01]  /*f260*/  LDL.LU.64 R168, [R1+0x8] ;  /* 0x0000080001a87983 */ /* 0x000ea20000300a00 */
[----:B---3--:R-:W-:Y:S02]  /*f270*/  IADD3 R128, P4, PT, R160, UR69, RZ ;  /* 0x00000045a0807c10 */ /* 0x008fe4000ff9e0ff */
[C---:B------:R-:W-:Y:S02]  /*f280*/  LOP3.LUT R160, R0.reuse, 0xa, RZ, 0xfc, !PT ;  /* 0x0000000a00a07812 */ /* 0x040fe400078efcff */
[----:B------:R1:W-:Y:S01]  /*f290*/  LDGSTS.E [R7+0x3a000], desc[UR42][R120.64], P1 ;  /* 0x3a00000078077fae */ /* 0x0003e200089a102a */
[----:B------:R-:W-:Y:S02]  /*f2a0*/  IADD3.X R129, PT, PT, R161, UR41, RZ, P4, !PT ;  /* 0x00000029a1817c10 */ /* 0x000fe4000a7fe4ff */
[----:B------:R-:W-:-:S03]  /*f2b0*/  LOP3.LUT R161, R0, 0x8, RZ, 0xfc, !PT ;  /* 0x0000000800a17812 */ /* 0x000fc600078efcff */
[----:B------:R3:W-:Y:S01]  /*f2c0*/  LDGSTS.E [R7+0x3a008], desc[UR42][R128.64], P2 ;  /* 0x3a00800080077fae */ /* 0x0007e200091a102a */
[-C--:B------:R-:W-:Y:S02]  /*f2d0*/  ISETP.GE.AND P1, PT, R161, R252.reuse, PT ;  /* 0x000000fca100720c */ /* 0x080fe40003f26270 */
[----:B------:R-:W-:Y:S02]  /*f2e0*/  ISETP.GE.AND P2, PT, R160, R252, PT ;  /* 0x000000fca000720c */ /* 0x000fe40003f46270 */
[----:B------:R-:W2:Y:S01]  /*f2f0*/  LDL.LU.64 R160, [R1] ;  /* 0x0000000001a07983 */ /* 0x000ea20000300a00 */
[----:B-1----:R-:W-:-:S04]  /*f300*/  SEL R120, RZ, 0x4, P1 ;  /* 0x00000004ff787807 */ /* 0x002fc80000800000 */
[----:B------:R-:W-:Y:S02]  /*f310*/  SEL R120, R120, RZ, P6 ;  /* 0x000000ff78787207 */ /* 0x000fe40003000000 */
[----:B---3--:R-:W-:Y:S02]  /*f320*/  SEL R7, RZ, 0x4, P2 ;  /* 0x00000004ff077807 */ /* 0x008fe40001000000 */
[----:B------:R-:W-:Y:S02]  /*f330*/  ISETP.NE.U32.AND P1, PT, R120, RZ, PT ;  /* 0x000000ff7800720c */ /* 0x000fe40003f25070 */
[----:B------:R-:W-:Y:S02]  /*f340*/  SEL R7, R7, RZ, P6 ;  /* 0x000000ff07077207 */ /* 0x000fe40003000000 */
[----:B------:R-:W-:Y:S02]  /*f350*/  IADD3 R120, P4, PT, R240, UR69, RZ ;  /* 0x00000045f0787c10 */ /* 0x000fe4000ff9e0ff */
[----:B------:R-:W-:-:S02]  /*f360*/  ISETP.NE.U32.AND P2, PT, R7, RZ, PT ;  /* 0x000000ff0700720c */ /* 0x000fc40003f45070 */
[----:B------:R-:W-:Y:S02]  /*f370*/  IADD3.X R121, PT, PT, R241, UR41, RZ, P4, !PT ;  /* 0x00000029f1797c10 */ /* 0x000fe4000a7fe4ff */
[----:B----4-:R-:W-:Y:S02]  /*f380*/  IADD3 R128, P4, PT, R152, UR69, RZ ;  /* 0x0000004598807c10 */ /* 0x010fe4000ff9e0ff */
[----:B------:R-:W-:Y:S01]  /*f390*/  LOP3.LUT R152, R0, 0x2a, RZ, 0xfc, !PT ;  /* 0x0000002a00987812 */ /* 0x000fe200078efcff */
[----:B------:R1:W-:Y:S01]  /*f3a0*/  LDGSTS.E [R8+0x38000], desc[UR42][R120.64], P1 ;  /* 0x3800000078087fae */ /* 0x0003e200089a102a */
[----:B------:R-:W-:-:S05]  /*f3b0*/  IADD3.X R129, PT, PT, R153, UR41, RZ, P4, !PT ;  /* 0x0000002999817c10 */ /* 0x000fca000a7fe4ff */
[----:B------:R2:W-:Y:S01]  /*f3c0*/  LDGSTS.E [R8+0x38008], desc[UR42][R128.64], P2 ;  /* 0x3800800080087fae */ /* 0x0005e200091a102a */
[----:B------:R-:W-:Y:S02]  /*f3d0*/  ISETP.GE.AND P2, PT, R152, R252, PT ;  /* 0x000000fc9800720c */ /* 0x000fe40003f46270 */
[----:B------:R-:W3:Y:S01]  /*f3e0*/  S2R R152, SR_TID.X ;  /* 0x0000000000987919 */ /* 0x000ee20000002100 */
[----:B------:R-:W-:-:S04]  /*f3f0*/  LOP3.LUT R153, R0, 0x28, RZ, 0xfc, !PT ;  /* 0x0000002800997812 */ /* 0x000fc800078efcff */
[----:B------:R-:W-:-:S04]  /*f400*/  ISETP.GE.AND P1, PT, R153, R252, PT ;  /* 0x000000fc9900720c */ /* 0x000fc80003f26270 */
[----:B-1----:R-:W-:-:S04]  /*f410*/  SEL R120, RZ, 0x4, P1 ;  /* 0x00000004ff787807 */ /* 0x002fc80000800000 */
[----:B------:R-:W-:-:S04]  /*f420*/  SEL R120, R120, RZ, P6 ;  /* 0x000000ff78787207 */ /* 0x000fc80003000000 */
[----:B------:R-:W-:Y:S02]  /*f430*/  ISETP.NE.U32.AND P1, PT, R120, RZ, PT ;  /* 0x000000ff7800720c */ /* 0x000fe40003f25070 */
[----:B------:R-:W-:Y:S02]  /*f440*/  IADD3 R120, P4, PT, R192, UR69, RZ ;  /* 0x00000045c0787c10 */ /* 0x000fe4000ff9e0ff */
[----:B------:R-:W-:Y:S02]  /*f450*/  SEL R7, RZ, 0x4, P2 ;  /* 0x00000004ff077807 */ /* 0x000fe40001000000 */
[----:B------:R-:W-:Y:S02]  /*f460*/  IADD3.X R121, PT, PT, R193, UR41, RZ, P4, !PT ;  /* 0x00000029c1797c10 */ /* 0x000fe4000a7fe4ff */
[----:B------:R-:W-:-:S05]  /*f470*/  SEL R7, R7, RZ, P6 ;  /* 0x000000ff07077207 */ /* 0x000fca0003000000 */
[----:B------:R-:W-:Y:S01]  /*f480*/  LDGSTS.E [R8+0x3a000], desc[UR42][R120.64], P1 ;  /* 0x3a00000078087fae */ /* 0x000fe200089a102a */
[----:B---3--:R-:W-:Y:S02]  /*f490*/  LEA.HI R153, R152, 0xe, RZ, 0x1a ;  /* 0x0000000e98997811 */ /* 0x008fe400078fd0ff */
[----:B------:R-:W-:Y:S02]  /*f4a0*/  LOP3.LUT R152, R0, 0xc, RZ, 0xfc, !PT ;  /* 0x0000000c00987812 */ /* 0x000fe400078efcff */
[----:B------:R-:W-:Y:S02]  /*f4b0*/  ISETP.NE.U32.AND P2, PT, R7, RZ, PT ;  /* 0x000000ff0700720c */ /* 0x000fe40003f45070 */
[----:B------:R-:W-:Y:S02]  /*f4c0*/  ISETP.GE.AND P1, PT, R152, R252, PT ;  /* 0x000000fc9800720c */ /* 0x000fe40003f26270 */
[----:B------:R-:W1:Y:S01]  /*f4d0*/  S2R R152, SR_TID.X ;  /* 0x0000000000987919 */ /* 0x000e620000002100 */
[----:B------:R-:W-:-:S02]  /*f4e0*/  USHF.R.S32.HI UR12, URZ, 0x1f, UR14 ;  /* 0x0000001fff0c7899 */ /* 0x000fc4000801140e */
[----:B------:R-:W-:Y:S02]  /*f4f0*/  USHF.L.U32 UR71, UR14, 0x2, URZ ;  /* 0x000000020e477899 */ /* 0x000fe400080006ff */
[----:B------:R-:W-:Y:S01]  /*f500*/  USHF.L.U64.HI UR72, UR14, 0x2, UR12 ;  /* 0x000000020e487899 */ /* 0x000fe2000801020c */
[----:B--2---:R-:W-:-:S04]  /*f510*/  IADD3 R128, P4, PT, R168, UR69, RZ ;  /* 0x00000045a8807c10 */ /* 0x004fc8000ff9e0ff */
[----:B------:R-:W-:-:S05]  /*f520*/  IADD3.X R129, PT, PT, R169, UR41, RZ, P4, !PT ;  /* 0x00000029a9817c10 */ /* 0x000fca000a7fe4ff */
[----:B------:R2:W-:Y:S02]  /*f530*/  LDGSTS.E [R8+0x3a008], desc[UR42][R128.64], P2 ;  /* 0x3a00800080087fae */ /* 0x0005e400091a102a */
[----:B--2---:R-:W-:-:S04]  /*f540*/  SEL R8, RZ, 0x4, P1 ;  /* 0x00000004ff087807 */ /* 0x004fc80000800000 */
[----:B------:R-:W-:-:S04]  /*f550*/  SEL R8, R8, RZ, P6 ;  /* 0x000000ff08087207 */ /* 0x000fc80003000000 */
[----:B------:R-:W-:Y:S02]  /*f560*/  ISETP.NE.U32.AND P1, PT, R8, RZ, PT ;  /* 0x000000ff0800720c */ /* 0x000fe40003f25070 */
[----:B------:R-:W-:Y:S02]  /*f570*/  ISETP.GE.AND P2, PT, R153, R252, PT ;  /* 0x000000fc9900720c */ /* 0x000fe40003f46270 */
[----:B------:R-:W-:Y:S02]  /*f580*/  IADD3 R120, P4, PT, R160, UR69, RZ ;  /* 0x00000045a0787c10 */ /* 0x000fe4000ff9e0ff */
[----:B------:R-:W-:Y:S02]  /*f590*/  SEL R7, RZ, 0x4, P2 ;  /* 0x00000004ff077807 */ /* 0x000fe40001000000 */
[----:B------:R-:W-:Y:S02]  /*f5a0*/  IADD3.X R121, PT, PT, R161, UR41, RZ, P4, !PT ;  /* 0x00000029a1797c10 */ /* 0x000fe4000a7fe4ff */
[----:B-1----:R-:W-:-:S02]  /*f5b0*/  LEA.HI R153, R152, 0x2e, RZ, 0x1a ;  /* 0x0000002e98997811 */ /* 0x002fc400078fd0ff */
[----:B------:R-:W-:Y:S01]  /*f5c0*/  LOP3.LUT R152, R0, 0x2c, RZ, 0xfc, !PT ;  /* 0x0000002c00987812 */ /* 0x000fe200078efcff */
[----:B------:R-:W-:Y:S01]  /*f5d0*/  LDGSTS.E [R9+0x38000], desc[UR42][R120.64], P1 ;  /* 0x3800000078097fae */ /* 0x000fe200089a102a */
[----:B------:R-:W-:Y:S02]  /*f5e0*/  SEL R7, R7, RZ, P6 ;  /* 0x000000ff07077207 */ /* 0x000fe40003000000 */
[----:B------:R-:W-:Y:S02]  /*f5f0*/  ISETP.GE.AND P1, PT, R152, R252, PT ;  /* 0x000000fc9800720c */ /* 0x000fe40003f26270 */
[----:B------:R-:W-:Y:S02]  /*f600*/  ISETP.NE.U32.AND P2, PT, R7, RZ, PT ;  /* 0x000000ff0700720c */ /* 0x000fe40003f45070 */
[----:B------:R-:W-:Y:S02]  /*f610*/  SEL R8, RZ, 0x4, P1 ;  /* 0x00000004ff087807 */ /* 0x000fe40000800000 */
[----:B------:R-:W-:-:S02]  /*f620*/  IADD3 R18, P4, PT, R18, UR69, RZ ;  /* 0x0000004512127c10 */ /* 0x000fc4000ff9e0ff */
[----:B------:R-:W-:Y:S02]  /*f630*/  SEL R8, R8, RZ, P6 ;  /* 0x000000ff08087207 */ /* 0x000fe40003000000 */
[----:B------:R-:W-:Y:S02]  /*f640*/  IADD3.X R19, PT, PT, R19, UR41, RZ, P4, !PT ;  /* 0x0000002913137c10 */ /* 0x000fe4000a7fe4ff */
[----:B------:R-:W-:-:S03]  /*f650*/  ISETP.NE.U32.AND P1, PT, R8, RZ, PT ;  /* 0x000000ff0800720c */ /* 0x000fc60003f25070 */
[----:B------:R1:W-:Y:S01]  /*f660*/  LDGSTS.E [R9+0x38008], desc[UR42][R18.64], P2 ;  /* 0x3800800012097fae */ /* 0x0003e200091a102a */
[----:B------:R-:W-:Y:S02]  /*f670*/  ISETP.GE.AND P2, PT, R153, R252, PT ;  /* 0x000000fc9900720c */ /* 0x000fe40003f46270 */
[----:B------:R-:W-:Y:S02]  /*f680*/  LOP3.LUT R152, R0, 0x10, RZ, 0xfc, !PT ;  /* 0x0000001000987812 */ /* 0x000fe400078efcff */
[----:B------:R-:W-:Y:S02]  /*f690*/  SEL R7, RZ, 0x4, P2 ;  /* 0x00000004ff077807 */ /* 0x000fe40001000000 */
[----:B-1----:R-:W-:-:S04]  /*f6a0*/  IADD3 R18, P4, PT, R38, UR69, RZ ;  /* 0x0000004526127c10 */ /* 0x002fc8000ff9e0ff */
[----:B------:R-:W-:Y:S02]  /*f6b0*/  IADD3.X R19, PT, PT, R39, UR41, RZ, P4, !PT ;  /* 0x0000002927137c10 */ /* 0x000fe4000a7fe4ff */
[----:B------:R-:W-:-:S03]  /*f6c0*/  SEL R7, R7, RZ, P6 ;  /* 0x000000ff07077207 */ /* 0x000fc60003000000 */
[----:B------:R-:W-:Y:S01]  /*f6d0*/  LDGSTS.E [R9+0x3a000], desc[UR42][R18.64], P1 ;  /* 0x3a00000012097fae */ /* 0x000fe200089a102a */
[----:B------:R-:W-:Y:S02]  /*f6e0*/  ISETP.GE.AND P1, PT, R152, R252, PT ;  /* 0x000000fc9800720c */ /* 0x000fe40003f26270 */
[----:B------:R-:W-:Y:S02]  /*f6f0*/  ISETP.NE.U32.AND P2, PT, R7, RZ, PT ;  /* 0x000000ff0700720c */ /* 0x000fe40003f45070 */
[----:B------:R-:W-:Y:S02]  /*f700*/  SEL R7, RZ, 0x4, P1 ;  /* 0x00000004ff077807 */ /* 0x000fe40000800000 */
[----:B------:R-:W-:Y:S02]  /*f710*/  IADD3 R10, P4, PT, R10, UR69, RZ ;  /* 0x000000450a0a7c10 */ /* 0x000fe4000ff9e0ff */
[----:B------:R-:W-:Y:S02]  /*f720*/  SEL R7, R7, RZ, P6 ;  /* 0x000000ff07077207 */ /* 0x000fe40003000000 */
[----:B------:R-:W-:-:S02]  /*f730*/  IADD3.X R11, PT, PT, R11, UR41, RZ, P4, !PT ;  /* 0x000000290b0b7c10 */ /* 0x000fc4000a7fe4ff */
[----:B------:R-:W-:-:S03]  /*f740*/  ISETP.NE.U32.AND P1, PT, R7, RZ, PT ;  /* 0x000000ff0700720c */ /* 0x000fc60003f25070 */
[----:B------:R1:W-:Y:S01]  /*f750*/  LDGSTS.E [R9+0x3a008], desc[UR42][R10.64], P2 ;  /* 0x3a0080000a097fae */ /* 0x0003e200091a102a */
[----:B------:R-:W-:Y:S02]  /*f760*/  IADD3 R8, P2, PT, R16, UR69, RZ ;  /* 0x0000004510087c10 */ /* 0x000fe4000ff5e0ff */
[----:B------:R-:W-:Y:S02]  /*f770*/  LOP3.LUT R152, R0, 0x12, RZ, 0xfc, !PT ;  /* 0x0000001200987812 */ /* 0x000fe400078efcff */
[----:B------:R-:W-:Y:S02]  /*f780*/  IADD3 R168, P5, PT, R14, UR69, RZ ;  /* 0x000000450ea87c10 */ /* 0x000fe4000ffbe0ff */
[----:B-1----:R-:W-:Y:S02]  /*f790*/  IADD3.X R9, PT, PT, R17, UR41, RZ, P2, !PT ;  /* 0x0000002911097c10 */ /* 0x002fe400097fe4ff */
[----:B------:R-:W-:-:S03]  /*f7a0*/  IADD3.X R169, PT, PT, R15, UR41, RZ, P5, !PT ;  /* 0x000000290fa97c10 */ /* 0x000fc6000affe4ff */
[----:B------:R1:W-:Y:S01]  /*f7b0*/  LDGSTS.E [R244+0x38000], desc[UR42][R8.64], P1 ;  /* 0x3800000008f47fae */ /* 0x0003e200089a102a */
[-C--:B------:R-:W-:Y:S02]  /*f7c0*/  ISETP.GE.AND P1, PT, R152, R252.reuse, PT ;  /* 0x000000fc9800720c */ /* 0x080fe40003f26270 */
[----:B------:R-:W-:Y:S02]  /*f7d0*/  LOP3.LUT R152, R0, 0x32, RZ, 0xfc, !PT ;  /* 0x0000003200987812 */ /* 0x000fe400078efcff */
[----:B------:R-:W-:Y:S02]  /*f7e0*/  IADD3 R192, P5, PT, R36, UR69, RZ ;  /* 0x0000004524c07c10 */ /* 0x000fe4000ffbe0ff */
[----:B------:R-:W-:Y:S02]  /*f7f0*/  LOP3.LUT R153, R0, 0x30, RZ, 0xfc, !PT ;  /* 0x0000003000997812 */ /* 0x000fe400078efcff */
[----:B------:R-:W-:Y:S02]  /*f800*/  ISETP.GE.AND P4, PT, R152, R252, PT ;  /* 0x000000fc9800720c */ /* 0x000fe40003f86270 */
[----:B------:R-:W-:-:S02]  /*f810*/  IADD3.X R193, PT, PT, R37, UR41, RZ, P5, !PT ;  /* 0x0000002925c17c10 */ /* 0x000fc4000affe4ff */
[----:B------:R-:W-:Y:S02]  /*f820*/  IADD3 R152, P5, PT, R34, UR69, RZ ;  /* 0x0000004522987c10 */ /* 0x000fe4000ffbe0ff */
[----:B------:R-:W-:Y:S02]  /*f830*/  SEL R7, RZ, 0x4, P1 ;  /* 0x00000004ff077807 */ /* 0x000fe40000800000 */
[----:B------:R-:W-:Y:S02]  /*f840*/  ISETP.GE.AND P1, PT, R153, R252, PT ;  /* 0x000000fc9900720c */ /* 0x000fe40003f26270 */
[----:B------:R-:W-:Y:S02]  /*f850*/  IADD3.X R153, PT, PT, R35, UR41, RZ, P5, !PT ;  /* 0x0000002923997c10 */ /* 0x000fe4000affe4ff */
[----:B------:R-:W-:-:S04]  /*f860*/  IADD3 R160, P5, PT, R12, UR69, RZ ;  /* 0x000000450ca07c10 */ /* 0x000fc8000ffbe0ff */
[----:B------:R-:W-:Y:S02]  /*f870*/  IADD3.X R161, PT, PT, R13, UR41, RZ, P5, !PT ;  /* 0x000000290da17c10 */ /* 0x000fe4000affe4ff */
[----:B------:R-:W-:-:S04]  /*f880*/  IADD3 R240, P5, PT, R58, UR69, RZ ;  /* 0x000000453af07c10 */ /* 0x000fc8000ffbe0ff */
[----:B------:R-:W-:Y:S02]  /*f890*/  IADD3.X R241, PT, PT, R59, UR41, RZ, P5, !PT ;  /* 0x000000293bf17c10 */ /* 0x000fe4000affe4ff */
[----:B------:R-:W-:-:S04]  /*f8a0*/  IADD3 R104, P5, PT, R32, UR69, RZ ;  /* 0x0000004520687c10 */ /* 0x000fc8000ffbe0ff */
[----:B------:R-:W-:Y:S02]  /*f8b0*/  IADD3.X R105, PT, PT, R33, UR41, RZ, P5, !PT ;  /* 0x0000002921697c10 */ /* 0x000fe4000affe4ff */
[----:B------:R-:W-:-:S04]  /*f8c0*/  IADD3 R2, P5, PT, R30, UR69, RZ ;  /* 0x000000451e027c10 */ /* 0x000fc8000ffbe0ff */
[----:B------:R-:W-:-:S05]  /*f8d0*/  IADD3.X R3, PT, PT, R31, UR41, RZ, P5, !PT ;  /* 0x000000291f037c10 */ /* 0x000fca000affe4ff */
[----:B------:R2:W-:Y:S02]  /*f8e0*/  STL.64 [R1+0xe0], R2 ;  /* 0x0000e00201007387 */ /* 0x0005e40000100a00 */
[----:B--2---:R-:W-:-:S04]  /*f8f0*/  IADD3 R2, P5, PT, R56, UR69, RZ ;  /* 0x0000004538027c10 */ /* 0x004fc8000ffbe0ff */
[----:B------:R-:W-:-:S05]  /*f900*/  IADD3.X R3, PT, PT, R57, UR41, RZ, P5, !PT ;  /* 0x0000002939037c10 */ /* 0x000fca000affe4ff */
[----:B------:R2:W-:Y:S02]  /*f910*/  STL.64 [R1+0xd8], R2 ;  /* 0x0000d80201007387 */ /* 0x0005e40000100a00 */
[----:B--2---:R-:W-:-:S04]  /*f920*/  IADD3 R2, P5, PT, R54, UR69, RZ ;  /* 0x0000004536027c10 */ /* 0x004fc8000ffbe0ff */
[----:B------:R-:W-:Y:S02]  /*f930*/  IADD3.X R3, PT, PT, R55, UR41, RZ, P5, !PT ;  /* 0x0000002937037c10 */ /* 0x000fe4000affe4ff */
[----:B------:R-:W-:-:S03]  /*f940*/  IADD3 R102, P5, PT, R28, UR69, RZ ;  /* 0x000000451c667c10 */ /* 0x000fc6000ffbe0ff */
[----:B------:R2:W-:Y:S01]  /*f950*/  STL.64 [R1+0x120], R2 ;  /* 0x0001200201007387 */ /* 0x0005e20000100a00 */
[----:B------:R-:W-:Y:S02]  /*f960*/  IADD3.X R103, PT, PT, R29, UR41, RZ, P5, !PT ;  /* 0x000000291d677c10 */ /* 0x000fe4000affe4ff */
[----:B--2---:R-:W-:-:S04]  /*f970*/  IADD3 R2, P5, PT, R26, UR69, RZ ;  /* 0x000000451a027c10 */ /* 0x004fc8000ffbe0ff */
[----:B------:R-:W-:Y:S02]  /*f980*/  IADD3.X R3, PT, PT, R27, UR41, RZ, P5, !PT ;  /* 0x000000291b037c10 */ /* 0x000fe4000affe4ff */
[----:B------:R-:W-:-:S04]  /*f990*/  IADD3 R20, P5, PT, R52, UR69, RZ ;  /* 0x0000004534147c10 */ /* 0x000fc8000ffbe0ff */
[----:B------:R-:W-:-:S05]  /*f9a0*/  IADD3.X R21, PT, PT, R53, UR41, RZ, P5, !PT ;  /* 0x0000002935157c10 */ /* 0x000fca000affe4ff */
[----:B------:R-:W-:Y:S04]  /*f9b0*/  STL.64 [R1+0x7e8], R20 ;  /* 0x0007e81401007387 */ /* 0x000fe80000100a00 */
        /* <DEDUP_REMOVED lines=10> */
[----:B------:R-:W-:Y:S01]  /*fa60*/  IADD3.X R3, PT, PT, R61, UR72, RZ, P5, !PT ;  /* 0x000000483d037c10 */ /* 0x000fe2000affe4ff */
[----:B------:R-:W-:Y:S04]  /*fa70*/  STL.64 [R1+0x7d0], R248 ;  /* 0x0007d0f801007387 */ /* 0x000fe80000100a00 */
[----:B------:R2:W-:Y:S02]  /*fa80*/  STL.64 [R1+0x98], R2 ;  /* 0x0000980201007387 */ /* 0x0005e40000100a00 */
[----:B--2---:R-:W-:-:S04]  /*fa90*/  IADD3 R2, P5, PT, R62, UR71, RZ ;  /* 0x000000473e027c10 */ /* 0x004fc8000ffbe0ff */
[----:B------:R-:W-:-:S05]  /*faa0*/  IADD3.X R3, PT, PT, R63, UR72, RZ, P5, !PT ;  /* 0x000000483f037c10 */ /* 0x000fca000affe4ff */
        /* <DEDUP_REMOVED lines=30> */
[----:B------:R2:W-:Y:S04]  /*fc90*/  STL.64 [R1+0x20], R2 ;  /* 0x0000200201007387 */ /* 0x0005e80000100a00 */
[----:B------:R-:W3:Y:S04]  /*fca0*/  LDL.LU.64 R54, [R1+0x1a0] ;  /* 0x0001a00001367983 */ /* 0x000ee80000300a00 */
[----:B------:R-:W4:Y:S04]  /*fcb0*/  LDL.LU.64 R120, [R1+0x198] ;  /* 0x0001980001787983 */ /* 0x000f280000300a00 */
[----:B------:R-:W4:Y:S01]  /*fcc0*/  LDL.LU.64 R128, [R1+0x190] ;  /* 0x0001900001807983 */ /* 0x000f220000300a00 */
[----:B--2---:R-:W-:-:S04]  /*fcd0*/  IADD3 R2, P5, PT, R106, UR71, RZ ;  /* 0x000000476a027c10 */ /* 0x004fc8000ffbe0ff */
[----:B------:R-:W-:Y:S02]  /*fce0*/  IADD3.X R3, PT, PT, R107, UR72, RZ, P5, !PT ;  /* 0x000000486b037c10 */ /* 0x000fe4000affe4ff */
[----:B------:R-:W-:Y:S02]  /*fcf0*/  IADD3 R250, P5, PT, R114, UR71, RZ ;  /* 0x0000004772fa7c10 */ /* 0x000fe4000ffbe0ff */
[----:B-1----:R-:W-:Y:S02]  /*fd00*/  SEL R8, RZ, 0x4, P1 ;  /* 0x00000004ff087807 */ /* 0x002fe40000800000 */
[----:B------:R-:W-:Y:S02]  /*fd10*/  IADD3.X R251, PT, PT, R115, UR72, RZ, P5, !PT ;  /* 0x0000004873fb7c10 */ /* 0x000fe4000affe4ff */
[----:B------:R-:W-:Y:S01]  /*fd20*/  IADD3 R4, P5, PT, R122, UR71, RZ ;  /* 0x000000477a047c10 */ /* 0x000fe2000ffbe0ff */
[----:B------:R1:W-:Y:S01]  /*fd30*/  STL.64 [R1+0x18], R2 ;  /* 0x0000180201007387 */ /* 0x0003e20000100a00 */
[----:B------:R-:W-:-:S02]  /*fd40*/  SEL R7, R7, RZ, P6 ;  /* 0x000000ff07077207 */ /* 0x000fc40003000000 */
[----:B------:R-:W-:Y:S02]  /*fd50*/  IADD3.X R5, PT, PT, R123, UR72, RZ, P5, !PT ;  /* 0x000000487b057c10 */ /* 0x000fe4000affe4ff */
[----:B------:R-:W-:Y:S02]  /*fd60*/  SEL R8, R8, RZ, P6 ;  /* 0x000000ff08087207 */ /* 0x000fe40003000000 */
[----:B------:R-:W-:Y:S02]  /*fd70*/  ISETP.NE.U32.AND P2, PT, R7, RZ, PT ;  /* 0x000000ff0700720c */ /* 0x000fe40003f45070 */
[----:B------:R-:W-:Y:S02]  /*fd80*/  SEL R7, RZ, 0x4, P4 ;  /* 0x00000004ff077807 */ /* 0x000fe40002000000 */
[----:B-1----:R-:W-:Y:S02]  /*fd90*/  IADD3 R2, P5, PT, R130, UR71, RZ ;  /* 0x0000004782027c10 */ /* 0x002fe4000ffbe0ff */
[----:B------:R-:W-:-:S02]  /*fda0*/  ISETP.NE.U32.AND P4, PT, R8, RZ, PT ;  /* 0x000000ff0800720c */ /* 0x000fc40003f85070 */
        /* <DEDUP_REMOVED lines=25> */
[----:B------:R-:W-:Y:S01]  /*ff40*/  IADD3 R38, P5, PT, R234, UR71, RZ ;  /* 0x00000047ea267c10 */ /* 0x000fe2000ffbe0ff */
[----:B------:R-:W-:Y:S03]  /*ff50*/  STL.64 [R1+0x7a0], R250 ;  /* 0x0007a0fa01007387 */ /* 0x000fe60000100a00 */
[----:B------:R-:W-:Y:S01]  /*ff60*/  IADD3.X R39, PT, PT, R235, UR72, RZ, P5, !PT ;  /* 0x00000048eb277c10 */ /* 0x000fe2000affe4ff */
[----:B------:R-:W-:Y:S01]  /*ff70*/  STL.64 [R1+0x7a8], R4 ;  /* 0x0007a80401007387 */ /* 0x000fe20000100a00 */
[----:B------:R-:W-:-:S03]  /*ff80*/  IADD3 R52, P5, PT, R242, UR71, RZ ;  /* 0x00000047f2347c10 */ /* 0x000fc6000ffbe0ff */
[----:B------:R-:W-:Y:S01]  /*ff90*/  STL.64 [R1+0x7b0], R2 ;  /* 0x0007b00201007387 */ /* 0x000fe20000100a00 */
[----:B------:R-:W-:-:S03]  /*ffa0*/  IADD3.X R53, PT, PT, R243, UR72, RZ, P5, !PT ;  /* 0x00000048f3357c10 */ /* 0x000fc6000affe4ff */
[----:B------:R1:W-:Y:S01]  /*ffb0*/  STL.64 [R1+0x7b8], R8 ;  /* 0x0007b80801007387 */ /* 0x0003e20000100a00 */
[----:B------:R-:W-:-:S03]  /*ffc0*/  IADD3 R50, P5, PT, R50, UR71, RZ ;  /* 0x0000004732327c10 */ /* 0x000fc6000ffbe0ff */
[----:B------:R-:W-:Y:S04]  /*ffd0*/  STL.64 [R1+0x7c0], R10 ;  /* 0x0007c00a01007387 */ /* 0x000fe80000100a00 */
[----:B------:R2:W-:Y:S04]  /*ffe0*/  STL.64 [R1+0x7d8], R12 ;  /* 0x0007d80c01007387 */ /* 0x0005e80000100a00 */
[----:B-1----:R-:W2:Y:S01]  /*fff0*/  LDL.LU.64 R8, [R1+0x230] ;  /* 0x0002300001087983 */ /* 0x002ea20000300a00 */
[----:B------:R-:W-:Y:S02]  /*10000*/  IADD3.X R51, PT, PT, R51, UR72, RZ, P5, !PT ;  /* 0x0000004833337c10 */ /* 0x000fe4000affe4ff */
[----:B------:R-:W-:Y:S01]  /*10010*/  IADD3 R58, P5, PT, R48, UR71, RZ ;  /* 0x00000047303a7c10 */ /* 0x000fe2000ffbe0ff */
[----:B------:R-:W2:Y:S03]  /*10020*/  LDL.LU.64 R138, [R1+0x220] ;  /* 0x00022000018a7983 */ /* 0x000ea60000300a00 */
[----:B------:R-:W-:Y:S01]  /*10030*/  IADD3.X R59, PT, PT, R49, UR72, RZ, P5, !PT ;  /* 0x00000048313b7c10 */ /* 0x000fe2000affe4ff */
[----:B------:R-:W2:Y:S04]  /*10040*/  LDL.LU.64 R2, [R1+0x200] ;  /* 0x0002000001027983 */ /* 0x000ea80000300a00 */
[----:B------:R-:W2:Y:S01]  /*10050*/  LDL.LU.64 R130, [R1+0x1f0] ;  /* 0x0001f00001827983 */ /* 0x000ea20000300a00 */
[----:B---3--:R-:W-:-:S04]  /*10060*/  IADD3 R56, P5, PT, R54, UR71, RZ ;  /* 0x0000004736387c10 */ /* 0x008fc8000ffbe0ff */
[----:B------:R-:W-:Y:S02]  /*10070*/  IADD3.X R57, PT, PT, R55, UR72, RZ, P5, !PT ;  /* 0x0000004837397c10 */ /* 0x000fe4000affe4ff */
[----:B----4-:R-:W-:-:S04]  /*10080*/  IADD3 R54, P5, PT, R120, UR71, RZ ;  /* 0x0000004778367c10 */ /* 0x010fc8000ffbe0ff */
[----:B------:R-:W-:Y:S02]  /*10090*/  IADD3.X R55, PT, PT, R121, UR72, RZ, P5, !PT ;  /* 0x0000004879377c10 */ /* 0x000fe4000affe4ff */
[----:B------:R-:W-:-:S04]  /*100a0*/  IADD3 R48, P5, PT, R128, UR71, RZ ;  /* 0x0000004780307c10 */ /* 0x000fc8000ffbe0ff */
[----:B------:R-:W-:Y:S02]  /*100b0*/  IADD3.X R49, PT, PT, R129, UR72, RZ, P5, !PT ;  /* 0x0000004881317c10 */ /* 0x000fe4000affe4ff */
[----:B------:R-:W3:Y:S04]  /*100c0*/  LDL.LU.64 R128, [R1+0x1e0] ;  /* 0x0001e00001807983 */ /* 0x000ee80000300a00 */
[----:B------:R-:W4:Y:S04]  /*100d0*/  LDL.LU.64 R4, [R1+0x1d0] ;  /* 0x0001d00001047983 */ /* 0x000f280000300a00 */
[----:B------:R-:W4:Y:S04]  /*100e0*/  LDL.LU.64 R122, [R1+0x1c0] ;  /* 0x0001c000017a7983 */ /* 0x000f280000300a00 */
[----:B------:R-:W4:Y:S04]  /*100f0*/  LDL.LU.64 R120, [R1+0x1b0] ;  /* 0x0001b00001787983 */ /* 0x000f280000300a00 */
[----:B------:R-:W4:Y:S04]  /*10100*/  LDL.LU.64 R118, [R1+0xd0] ;  /* 0x0000d00001767983 */ /* 0x000f280000300a00 */
[----:B------:R-:W4:Y:S04]  /*10110*/  LDL.LU.64 R250, [R1+0xa8] ;  /* 0x0000a80001fa7983 */ /* 0x000f280000300a00 */
[----:B------:R-:W4:Y:S01]  /*10120*/  LDL.LU.64 R248, [R1+0x80] ;  /* 0x0000800001f87983 */ /* 0x000f220000300a00 */
[----:B------:R-:W-:-:S03]  /*10130*/  IADD3 R60, P5, PT, R68, UR71, RZ ;  /* 0x00000047443c7c10 */ /* 0x000fc6000ffbe0ff */
[----:B------:R-:W4:Y:S01]  /*10140*/  LDL.LU.64 R20, [R1+0x60] ;  /* 0x0000600001147983 */ /* 0x000f220000300a00 */
        /* <DEDUP_REMOVED lines=59> */
[----:B--2---:R-:W-:-:S04]  /*10500*/  IADD3 R144, P5, PT, R8, UR71, RZ ;  /* 0x0000004708907c10 */ /* 0x004fc8000ffbe0ff */
[----:B------:R-:W-:Y:S02]  /*10510*/  IADD3.X R145, PT, PT, R9, UR72, RZ, P5, !PT ;  /* 0x0000004809917c10 */ /* 0x000fe4000affe4ff */
[----:B------:R-:W-:Y:S01]  /*10520*/  IADD3 R140, P5, PT, R138, UR71, RZ ;  /* 0x000000478a8c7c10 */ /* 0x000fe2000ffbe0ff */
[----:B------:R-:W2:Y:S03]  /*10530*/  LDL.LU.64 R8, [R1+0x298] ;  /* 0x0002980001087983 */ /* 0x000ea60000300a00 */
[----:B------:R-:W-:Y:S01]  /*10540*/  IADD3.X R141, PT, PT, R139, UR72, RZ, P5, !PT ;  /* 0x000000488b8d7c10 */ /* 0x000fe2000affe4ff */
[----:B------:R-:W2:Y:S01]  /*10550*/  LDL.LU.64 R186, [R1+0x290] ;  /* 0x0002900001ba7983 */ /* 0x000ea20000300a00 */
[----:B------:R-:W-:-:S04]  /*10560*/  IADD3 R138, P5, PT, R136, UR71, RZ ;  /* 0x00000047888a7c10 */ /* 0x000fc8000ffbe0ff */
[----:B------:R-:W-:Y:S02]  /*10570*/  IADD3.X R139, PT, PT, R137, UR72, RZ, P5, !PT ;  /* 0x00000048898b7c10 */ /* 0x000fe4000affe4ff */
[----:B------:R-:W-:-:S04]  /*10580*/  IADD3 R136, P5, PT, R2, UR71, RZ ;  /* 0x0000004702887c10 */ /* 0x000fc8000ffbe0ff */
[----:B------:R-:W-:Y:S02]  /*10590*/  IADD3.X R137, PT, PT, R3, UR72, RZ, P5, !PT ;  /* 0x0000004803897c10 */ /* 0x000fe4000affe4ff */
[----:B------:R-:W-:-:S04]  /*105a0*/  IADD3 R132, P5, PT, R130, UR71, RZ ;  /* 0x0000004782847c10 */ /* 0x000fc8000ffbe0ff */
[----:B------:R-:W-:Y:S02]  /*105b0*/  IADD3.X R133, PT, PT, R131, UR72, RZ, P5, !PT ;  /* 0x0000004883857c10 */ /* 0x000fe4000affe4ff */
[----:B---3--:R-:W-:-:S04]  /*105c0*/  IADD3 R130, P5, PT, R128, UR71, RZ ;  /* 0x0000004780827c10 */ /* 0x008fc8000ffbe0ff */
[----:B------:R-:W-:Y:S02]  /*105d0*/  IADD3.X R131, PT, PT, R129, UR72, RZ, P5, !PT ;  /* 0x0000004881837c10 */ /* 0x000fe4000affe4ff */
[----:B----4-:R-:W-:-:S04]  /*105e0*/  IADD3 R128, P5, PT, R4, UR71, RZ ;  /* 0x0000004704807c10 */ /* 0x010fc8000ffbe0ff */
[----:B------:R-:W-:Y:S02]  /*105f0*/  IADD3.X R129, PT, PT, R5, UR72, RZ, P5, !PT ;  /* 0x0000004805817c10 */ /* 0x000fe4000affe4ff */
[----:B------:R-:W-:Y:S01]  /*10600*/  IADD3 R124, P5, PT, R122, UR71, RZ ;  /* 0x000000477a7c7c10 */ /* 0x000fe2000ffbe0ff */
[----:B------:R-:W3:Y:S03]  /*10610*/  LDL.LU.64 R4, [R1+0x288] ;  /* 0x0002880001047983 */ /* 0x000ee60000300a00 */
[----:B------:R-:W-:Y:S01]  /*10620*/  IADD3.X R125, PT, PT, R123, UR72, RZ, P5, !PT ;  /* 0x000000487b7d7c10 */ /* 0x000fe2000affe4ff */
        /* <DEDUP_REMOVED lines=10> */
[----:B------:R-:W4:Y:S01]  /*106d0*/  LDL.LU.64 R248, [R1+0x270] ;  /* 0x0002700001f87983 */ /* 0x000f220000300a00 */
[----:B------:R-:W-:Y:S01]  /*106e0*/  IADD3 R42, P5, PT, R20, UR71, RZ ;  /* 0x00000047142a7c10 */ /* 0x000fe2000ffbe0ff */
[----:B------:R-:W-:Y:S02]  /*106f0*/  IMAD.MOV.U32 R2, RZ, RZ, R160 ;  /* 0x000000ffff027224 */ /* 0x000fe400078e00a0 */
[----:B------:R-:W-:Y:S01]  /*10700*/  IMAD.MOV.U32 R3, RZ, RZ, R161 ;  /* 0x000000ffff037224 */ /* 0x000fe200078e00a1 */
[----:B------:R-:W-:Y:S01]  /*10710*/  IADD3.X R43, PT, PT, R21, UR72, RZ, P5, !PT ;  /* 0x00000048152b7c10 */ /* 0x000fe2000affe4ff */
[----:B------:R-:W-:Y:S01]  /*10720*/  IMAD.MOV.U32 R250, RZ, RZ, R168 ;  /* 0x000000fffffa7224 */ /* 0x000fe200078e00a8 */
[----:B------:R-:W-:Y:S01]  /*10730*/  IADD3 R126, P5, PT, R126, UR71, RZ ;  /* 0x000000477e7e7c10 */ /* 0x000fe2000ffbe0ff */
[----:B------:R-:W-:Y:S01]  /*10740*/  IMAD.MOV.U32 R251, RZ, RZ, R169 ;  /* 0x000000fffffb7224 */ /* 0x000fe200078e00a9 */
[----:B------:R-:W4:Y:S02]  /*10750*/  LDL.LU.64 R12, [R1+0x260] ;  /* 0x00026000010c7983 */ /* 0x000f240000300a00 */
[----:B------:R-:W-:-:S02]  /*10760*/  IADD3.X R127, PT, PT, R127, UR72, RZ, P5, !PT ;  /* 0x000000487f7f7c10 */ /* 0x000fc4000affe4ff */
[----:B------:R-:W-:Y:S01]  /*10770*/  IADD3 R134, P5, PT, R134, UR71, RZ ;  /* 0x0000004786867c10 */ /* 0x000fe2000ffbe0ff */
[----:B------:R-:W-:Y:S01]  /*10780*/  IMAD.MOV.U32 R20, RZ, RZ, R152 ;  /* 0x000000ffff147224 */ /* 0x000fe200078e0098 */
[----:B------:R-:W4:Y:S02]  /*10790*/  LDL.LU.64 R10, [R1+0x258] ;  /* 0x00025800010a7983 */ /* 0x000f240000300a00 */
[----:B------:R-:W-:Y:S02]  /*107a0*/  IADD3.X R135, PT, PT, R135, UR72, RZ, P5, !PT ;  /* 0x0000004887877c10 */ /* 0x000fe4000affe4ff */
[----:B------:R-:W-:Y:S01]  /*107b0*/  IADD3 R142, P5, PT, R142, UR71, RZ ;  /* 0x000000478e8e7c10 */ /* 0x000fe2000ffbe0ff */
[----:B------:R-:W-:Y:S01]  /*107c0*/  IMAD.MOV.U32 R21, RZ, RZ, R153 ;  /* 0x000000ffff157224 */ /* 0x000fe200078e0099 */
[----:B------:R-:W4:Y:S02]  /*107d0*/  LDL.LU.64 R194, [R1+0x250] ;  /* 0x0002500001c27983 */ /* 0x000f240000300a00 */
[----:B------:R-:W-:-:S02]  /*107e0*/  IADD3.X R143, PT, PT, R143, UR72, RZ, P5, !PT ;  /* 0x000000488f8f7c10 */ /* 0x000fc4000affe4ff */
        /* <DEDUP_REMOVED lines=32> */
[----:B------:R-:W2:Y:S01]  /*109f0*/  LDL.LU.64 R8, [R1+0x248] ;  /* 0x0002480001087983 */ /* 0x000ea20000300a00 */
[----:B------:R-:W-:-:S03]  /*10a00*/  IADD3 R214, P5, PT, R186, UR71, RZ ;  /* 0x00000047bad67c10 */ /* 0x000fc6000ffbe0ff */
[----:B------:R-:W2:Y:S01]  /*10a10*/  LDL.LU.64 R242, [R1+0x238] ;  /* 0x0002380001f27983 */ /* 0x000ea20000300a00 */
[----:B------:R-:W-:-:S03]  /*10a20*/  IADD3.X R215, PT, PT, R187, UR72, RZ, P5, !PT ;  /* 0x00000048bbd77c10 */ /* 0x000fc6000affe4ff */
[----:B------:R-:W2:Y:S01]  /*10a30*/  LDL.LU.64 R186, [R1+0x228] ;  /* 0x0002280001ba7983 */ /* 0x000ea20000300a00 */
[----:B---3--:R-:W-:-:S04]  /*10a40*/  IADD3 R212, P5, PT, R4, UR71, RZ ;  /* 0x0000004704d47c10 */ /* 0x008fc8000ffbe0ff */
[----:B------:R-:W-:Y:S02]  /*10a50*/  IADD3.X R213, PT, PT, R5, UR72, RZ, P5, !PT ;  /* 0x0000004805d57c10 */ /* 0x000fe4000affe4ff */
[----:B------:R-:W3:Y:S01]  /*10a60*/  LDL.LU.64 R4, [R1+0x218] ;  /* 0x0002180001047983 */ /* 0x000ee20000300a00 */
[----:B----4-:R-:W-:-:S03]  /*10a70*/  IADD3 R210, P5, PT, R202, UR71, RZ ;  /* 0x00000047cad27c10 */ /* 0x010fc6000ffbe0ff */
[----:B------:R-:W4:Y:S01]  /*10a80*/  LDL.LU.64 R234, [R1+0x1f8] ;  /* 0x0001f80001ea7983 */ /* 0x000f220000300a00 */
[----:B------:R-:W-:Y:S02]  /*10a90*/  IADD3.X R211, PT, PT, R203, UR72, RZ, P5, !PT ;  /* 0x00000048cbd37c10 */ /* 0x000fe4000affe4ff */
[----:B------:R-:W-:-:S04]  /*10aa0*/  IADD3 R206, P5, PT, R178, UR71, RZ ;  /* 0x00000047b2ce7c10 */ /* 0x000fc8000ffbe0ff */
[----:B------:R-:W-:Y:S02]  /*10ab0*/  IADD3.X R207, PT, PT, R179, UR72, RZ, P5, !PT ;  /* 0x00000048b3cf7c10 */ /* 0x000fe4000affe4ff */
[----:B------:R-:W4:Y:S01]  /*10ac0*/  LDL.LU.64 R178, [R1+0x1e8] ;  /* 0x0001e80001b27983 */ /* 0x000f220000300a00 */
[----:B------:R-:W-:-:S04]  /*10ad0*/  IADD3 R204, P5, PT, R248, UR71, RZ ;  /* 0x00000047f8cc7c10 */ /* 0x000fc8000ffbe0ff */
[----:B------:R-:W-:Y:S02]  /*10ae0*/  IADD3.X R205, PT, PT, R249, UR72, RZ, P5, !PT ;  /* 0x00000048f9cd7c10 */ /* 0x000fe4000affe4ff */
[----:B------:R-:W4:Y:S01]  /*10af0*/  LDL.LU.64 R248, [R1+0x1d8] ;  /* 0x0001d80001f87983 */ /* 0x000f220000300a00 */
[----:B------:R-:W-:-:S03]  /*10b00*/  IADD3 R202, P5, PT, R200, UR71, RZ ;  /* 0x00000047c8ca7c10 */ /* 0x000fc6000ffbe0ff */
[----:B------:R-:W4:Y:S01]  /*10b10*/  LDL.LU.64 R226, [R1+0x1b8] ;  /* 0x0001b80001e27983 */ /* 0x000f220000300a00 */
[----:B------:R-:W-:Y:S02]  /*10b20*/  IADD3.X R203, PT, PT, R201, UR72, RZ, P5, !PT ;  /* 0x00000048c9cb7c10 */ /* 0x000fe4000affe4ff */
[----:B------:R-:W-:-:S04]  /*10b30*/  IADD3 R200, P5, PT, R12, UR71, RZ ;  /* 0x000000470cc87c10 */ /* 0x000fc8000ffbe0ff */
[----:B------:R-:W-:Y:S02]  /*10b40*/  IADD3.X R201, PT, PT, R13, UR72, RZ, P5, !PT ;  /* 0x000000480dc97c10 */ /* 0x000fe4000affe4ff */
[----:B------:R-:W-:Y:S01]  /*10b50*/  IADD3 R198, P5, PT, R10, UR71, RZ ;  /* 0x000000470ac67c10 */ /* 0x000fe2000ffbe0ff */
[----:B------:R-:W4:Y:S03]  /*10b60*/  LDL.LU.64 R12, [R1+0x1a8] ;  /* 0x0001a800010c7983 */ /* 0x000f260000300a00 */
[----:B------:R-:W-:Y:S02]  /*10b70*/  IADD3.X R199, PT, PT, R11, UR72, RZ, P5, !PT ;  /* 0x000000480bc77c10 */ /* 0x000fe4000affe4ff */
[----:B------:R-:W-:-:S04]  /*10b80*/  IADD3 R196, P5, PT, R194, UR71, RZ ;  /* 0x00000047c2c47c10 */ /* 0x000fc8000ffbe0ff */
[----:B------:R-:W-:Y:S01]  /*10b90*/  IADD3.X R197, PT, PT, R195, UR72, RZ, P5, !PT ;  /* 0x00000048c3c57c10 */ /* 0x000fe2000affe4ff */
[----:B------:R-:W-:Y:S02]  /*10ba0*/  IMAD.MOV.U32 R10, RZ, RZ, R250 ;  /* 0x000000ffff0a7224 */ /* 0x000fe400078e00fa */
[----:B------:R-:W-:Y:S02]  /*10bb0*/  IMAD.MOV.U32 R11, RZ, RZ, R251 ;  /* 0x000000ffff0b7224 */ /* 0x000fe400078e00fb */
[----:B------:R-:W4:Y:S01]  /*10bc0*/  LDL.LU.64 R250, [R1+0xb0] ;  /* 0x0000b00001fa7983 */ /* 0x000f220000300a00 */
[----:B------:R-:W-:-:S03]  /*10bd0*/  SEL R7, R7, RZ, P6 ;  /* 0x000000ff07077207 */ /* 0x000fc60003000000 */
[----:B------:R-:W-:Y:S01]  /*10be0*/  LDGSTS.E [R244+0x38008], desc[UR42][R10.64], P2 ;  /* 0x380080000af47fae */ /* 0x000fe200091a102a */
[----:B--2---:R-:W-:Y:S01]  /*10bf0*/  IADD3 R194, P5, PT, R8, UR71, RZ ;  /* 0x0000004708c27c10 */ /* 0x004fe2000ffbe0ff */
[----:B------:R-:W-:-:S03]  /*10c00*/  IMAD.MOV.U32 R8, RZ, RZ, R192 ;  /* 0x000000ffff087224 */ /* 0x000fc600078e00c0 */
[----:B------:R-:W-:Y:S02]  /*10c10*/  IADD3.X R195, PT, PT, R9, UR72, RZ, P5, !PT ;  /* 0x0000004809c37c10 */ /* 0x000fe4000affe4ff */
[----:B------:R-:W-:Y:S01]  /*10c20*/  IADD3 R192, P5, PT, R242, UR71, RZ ;  /* 0x00000047f2c07c10 */ /* 0x000fe2000ffbe0ff */
[----:B------:R-:W-:-:S03]  /*10c30*/  IMAD.MOV.U32 R9, RZ, RZ, R193 ;  /* 0x000000ffff097224 */ /* 0x000fc600078e00c1 */
[----:B------:R-:W-:Y:S02]  /*10c40*/  IADD3.X R193, PT, PT, R243, UR72, RZ, P5, !PT ;  /* 0x00000048f3c17c10 */ /* 0x000fe4000affe4ff */
[----:B------:R-:W-:Y:S01]  /*10c50*/  IADD3 R190, P5, PT, R186, UR71, RZ ;  /* 0x00000047babe7c10 */ /* 0x000fe2000ffbe0ff */
[----:B------:R-:W-:Y:S03]  /*10c60*/  LDGSTS.E [R244+0x3a000], desc[UR42][R8.64], P4 ;  /* 0x3a00000008f47fae */ /* 0x000fe6000a1a102a */
[----:B------:R-:W-:Y:S02]  /*10c70*/  IADD3.X R191, PT, PT, R187, UR72, RZ, P5, !PT ;  /* 0x00000048bbbf7c10 */ /* 0x000fe4000affe4ff */
[----:B---3--:R-:W-:-:S04]  /*10c80*/  IADD3 R188, P5, PT, R4, UR71, RZ ;  /* 0x0000004704bc7c10 */ /* 0x008fc8000ffbe0ff */
[----:B------:R-:W-:Y:S02]  /*10c90*/  IADD3.X R189, PT, PT, R5, UR72, RZ, P5, !PT ;  /* 0x0000004805bd7c10 */ /* 0x000fe4000affe4ff */
[----:B------:R-:W-:Y:S01]  /*10ca0*/  IADD3 R186, P5, PT, R184, UR71, RZ ;  /* 0x00000047b8ba7c10 */ /* 0x000fe2000ffbe0ff */
[----:B------:R-:W2:Y:S03]  /*10cb0*/  LDL.LU.64 R4, [R1+0x90] ;  /* 0x0000900001047983 */ /* 0x000ea60000300a00 */
[----:B------:R-:W-:Y:S02]  /*10cc0*/  IADD3.X R187, PT, PT, R185, UR72, RZ, P5, !PT ;  /* 0x00000048b9bb7c10 */ /* 0x000fe4000affe4ff */
[----:B----4-:R-:W-:-:S04]  /*10cd0*/  IADD3 R184, P5, PT, R234, UR71, RZ ;  /* 0x00000047eab87c10 */ /* 0x010fc8000ffbe0ff */
[----:B------:R-:W-:Y:S02]  /*10ce0*/  IADD3.X R185, PT, PT, R235, UR72, RZ, P5, !PT ;  /* 0x00000048ebb97c10 */ /* 0x000fe4000affe4ff */
[----:B------:R-:W-:-:S04]  /*10cf0*/  IADD3 R182, P5, PT, R178, UR71, RZ ;  /* 0x00000047b2b67c10 */ /* 0x000fc8000ffbe0ff */
[----:B------:R-:W-:Y:S02]  /*10d00*/  IADD3.X R183, PT, PT, R179, UR72, RZ, P5, !PT ;  /* 0x00000048b3b77c10 */ /* 0x000fe4000affe4ff */
[----:B------:R-:W-:-:S04]  /*10d10*/  IADD3 R180, P5, PT, R248, UR71, RZ ;  /* 0x00000047f8b47c10 */ /* 0x000fc8000ffbe0ff */
[----:B------:R-:W-:Y:S02]  /*10d20*/  IADD3.X R181, PT, PT, R249, UR72, RZ, P5, !PT ;  /* 0x00000048f9b57c10 */ /* 0x000fe4000affe4ff */
[----:B------:R-:W3:Y:S01]  /*10d30*/  LDL.LU.64 R248, [R1+0x68] ;  /* 0x0000680001f87983 */ /* 0x000ee20000300a00 */
[----:B------:R-:W-:-:S04]  /*10d40*/  IADD3 R178, P5, PT, R176, UR71, RZ ;  /* 0x00000047b0b27c10 */ /* 0x000fc8000ffbe0ff */
[----:B------:R-:W-:Y:S02]  /*10d50*/  IADD3.X R179, PT, PT, R177, UR72, RZ, P5, !PT ;  /* 0x00000048b1b37c10 */ /* 0x000fe4000affe4ff */
[----:B------:R-:W-:Y:S02]  /*10d60*/  IADD3 R176, P5, PT, R226, UR71, RZ ;  /* 0x00000047e2b07c10 */ /* 0x000fe4000ffbe0ff */
[----:B------:R-:W-:Y:S02]  /*10d70*/  ISETP.NE.U32.AND P1, PT, R7, RZ, PT ;  /* 0x000000ff0700720c */ /* 0x000fe40003f25070 */
[----:B------:R-:W-:Y:S02]  /*10d80*/  LOP3.LUT R7, R0, 0x14, RZ, 0xfc, !PT ;  /* 0x0000001400077812 */ /* 0x000fe400078efcff */
[----:B------:R-:W-:Y:S02]  /*10d90*/  IADD3.X R177, PT, PT, R227, UR72, RZ, P5, !PT ;  /* 0x00000048e3b17c10 */ /* 0x000fe4000affe4ff */
[----:B------:R-:W-:-:S02]  /*10da0*/  IADD3 R174, P5, PT, R12, UR71, RZ ;  /* 0x000000470cae7c10 */ /* 0x000fc4000ffbe0ff */
[----:B------:R-:W-:Y:S02]  /*10db0*/  ISETP.GE.AND P2, PT, R7, R252, PT ;  /* 0x000000fc0700720c */ /* 0x000fe40003f46270 */
[----:B------:R-:W-:Y:S02]  /*10dc0*/  IADD3.X R175, PT, PT, R13, UR72, RZ, P5, !PT ;  /* 0x000000480daf7c10 */ /* 0x000fe4000affe4ff */
[----:B------:R-:W-:Y:S01]  /*10dd0*/  SEL R7, RZ, 0x4, P2 ;  /* 0x00000004ff077807 */ /* 0x000fe20001000000 */
[----:B------:R1:W-:Y:S01]  /*10de0*/  LDGSTS.E [R244+0x3a008], desc[UR42][R20.64], P1 ;  /* 0x3a00800014f47fae */ /* 0x0003e200089a102a */
[----:B------:R-:W-:Y:S02]  /*10df0*/  IADD3 R22, P5, PT, R250, UR71, RZ ;  /* 0x00000047fa167c10 */ /* 0x000fe4000ffbe0ff */
[----:B------:R-:W-:Y:S02]  /*10e00*/  LOP3.LUT R250, R0, 0x16, RZ, 0xfc, !PT ;  /* 0x0000001600fa7812 */ /* 0x000fe400078efcff */
[----:B------:R-:W-:-:S02]  /*10e10*/  IADD3.X R23, PT, PT, R251, UR72, RZ, P5, !PT ;  /* 0x00000048fb177c10 */ /* 0x000fc4000affe4ff */
[----:B------:R-:W-:Y:S02]  /*10e20*/  LOP3.LUT R251, R0, 0x34, RZ, 0xfc, !PT ;  /* 0x0000003400fb7812 */ /* 0x000fe400078efcff */
[----:B------:R-:W-:Y:S02]  /*10e30*/  SEL R7, R7, RZ, P6 ;  /* 0x000000ff07077207 */ /* 0x000fe40003000000 */
[-C--:B------:R-:W-:Y:S02]  /*10e40*/  ISETP.GE.AND P2, PT, R250, R252.reuse, PT ;  /* 0x000000fcfa00720c */ /* 0x080fe40003f46270 */
[----:B-1----:R-:W-:Y:S02]  /*10e50*/  LOP3.LUT R21, R0, 0x36, RZ, 0xfc, !PT ;  /* 0x0000003600157812 */ /* 0x002fe400078efcff */
[----:B------:R-:W-:Y:S02]  /*10e60*/  ISETP.NE.U32.AND P4, PT, R7, RZ, PT ;  /* 0x000000ff0700720c */ /* 0x000fe40003f85070 */
[----:B------:R-:W-:-:S02]  /*10e70*/  ISETP.GE.AND P5, PT, R251, R252, PT ;  /* 0x000000fcfb00720c */ /* 0x000fc40003fa6270 */
[----:B------:R-:W-:Y:S01]  /*10e80*/  SEL R7, RZ, 0x4, P2 ;  /* 0x00000004ff077807 */ /* 0x000fe20001000000 */
[----:B------:R-:W4:Y:S01]  /*10e90*/  LDL.LU.64 R250, [R1+0xe0] ;  /* 0x0000e00001fa7983 */ /* 0x000f220000300a00 */
[----:B------:R-:W-:-:S03]  /*10ea0*/  ISETP.GE.AND P2, PT, R21, R252, PT ;  /* 0x000000fc1500720c */ /* 0x000fc60003f46270 */
[----:B------:R-:W4:Y:S01]  /*10eb0*/  LDL.LU.64 R20, [R1+0xd8] ;  /* 0x0000d80001147983 */ /* 0x000f220000300a00 */
[----:B------:R-:W-:Y:S02]  /*10ec0*/  SEL R7, R7, RZ, P6 ;  /* 0x000000ff07077207 */ /* 0x000fe40003000000 */
[----:B------:R-:W-:Y:S01]  /*10ed0*/  LOP3.LUT R9, R0, 0x18, RZ, 0xfc, !PT ;  /* 0x0000001800097812 */ /* 0x000fe200078efcff */
[----:B------:R-:W-:Y:S01]  /*10ee0*/  LDGSTS.E [R245+0x38000], desc[UR42][R2.64], P4 ;  /* 0x3800000002f57fae */ /* 0x000fe2000a1a102a */
[----:B------:R-:W-:Y:S02]  /*10ef0*/  SEL R228, RZ, 0x4, P2 ;  /* 0x00000004ffe47807 */ /* 0x000fe40001000000 */
[----:B------:R-:W-:Y:S02]  /*10f00*/  ISETP.NE.U32.AND P2, PT, R7, RZ, PT ;  /* 0x000000ff0700720c */ /* 0x000fe40003f45070 */
[----:B------:R-:W-:Y:S02]  /*10f10*/  ISETP.GE.AND P1, PT, R9, R252, PT ;  /* 0x000000fc0900720c */ /* 0x000fe40003f26270 */
[----:B------:R-:W-:-:S02]  /*10f20*/  SEL R223, RZ, 0x4, P5 ;  /* 0x00000004ffdf7807 */ /* 0x000fc40002800000 */
[----:B------:R-:W-:Y:S02]  /*10f30*/  SEL R229, RZ, 0x4, P1 ;  /* 0x00000004ffe57807 */ /* 0x000fe40000800000 */
[----:B------:R-:W-:-:S05]  /*10f40*/  SEL R7, R223, RZ, P6 ;  /* 0x000000ffdf077207 */ /* 0x000fca0003000000 */
[----:B------:R-:W-:Y:S01]  /*10f50*/  LDGSTS.E [R245+0x38008], desc[UR42][R240.64], P2 ;  /* 0x38008000f0f57fae */ /* 0x000fe200091a102a */
[----:B---3--:R-:W-:-:S04]  /*10f60*/  IADD3 R222, P1, PT, R248, UR71, RZ ;  /* 0x00000047f8de7c10 */ /* 0x008fc8000ff3e0ff */
[----:B------:R-:W-:Y:S02]  /*10f70*/  IADD3.X R223, PT, PT, R249, UR72, RZ, P1, !PT ;  /* 0x00000048f9df7c10 */ /* 0x000fe40008ffe4ff */
[----:B------:R-:W3:Y:S04]  /*10f80*/  LDL.LU.64 R248, [R1+0x120] ;  /* 0x0001200001f87983 */ /* 0x000ee80000300a00 */
[----:B------:R-:W3:Y:S01]  /*10f90*/  LDL.LU.64 R240, [R1+0x800] ;  /* 0x0008000001f07983 */ /* 0x000ee20000300a00 */
[----:B--2---:R-:W-:-:S04]  /*10fa0*/  IADD3 R226, P5, PT, R4, UR71, RZ ;  /* 0x0000004704e27c10 */ /* 0x004fc8000ffbe0ff */
[----:B------:R-:W-:Y:S02]  /*10fb0*/  IADD3.X R227, PT, PT, R5, UR72, RZ, P5, !PT ;  /* 0x0000004805e37c10 */ /* 0x000fe4000affe4ff */
[----:B------:R-:W-:Y:S02]  /*10fc0*/  LOP3.LUT R5, R0, 0x1a, RZ, 0xfc, !PT ;  /* 0x0000001a00057812 */ /* 0x000fe400078efcff */
[----:B------:R-:W-:Y:S02]  /*10fd0*/  ISETP.NE.U32.AND P1, PT, R7, RZ, PT ;  /* 0x000000ff0700720c */ /* 0x000fe40003f25070 */
[----:B------:R-:W-:Y:S02]  /*10fe0*/  ISETP.GE.AND P4, PT, R5, R252, PT ;  /* 0x000000fc0500720c */ /* 0x000fe40003f86270 */
[----:B------:R-:W-:Y:S02]  /*10ff0*/  SEL R7, R228, RZ, P6 ;  /* 0x000000ffe4077207 */ /* 0x000fe40003000000 */
[----:B------:R-:W-:-:S02]  /*11000*/  SEL R229, R229, RZ, P6 ;  /* 0x000000ffe5e57207 */ /* 0x000fc40003000000 */
[----:B------:R-:W-:Y:S02]  /*11010*/  ISETP.NE.U32.AND P2, PT, R7, RZ, PT ;  /* 0x000000ff0700720c */ /* 0x000fe40003f45070 */
[----:B------:R-:W-:Y:S02]  /*11020*/  SEL R228, RZ, 0x4, P4 ;  /* 0x00000004ffe47807 */ /* 0x000fe40002000000 */
[----:B------:R-:W-:Y:S01]  /*11030*/  ISETP.NE.U32.AND P4, PT, R229, RZ, PT ;  /* 0x000000ffe500720c */ /* 0x000fe20003f85070 */
[----:B------:R-:W-:Y:S01]  /*11040*/  LDGSTS.E [R245+0x3a000], desc[UR42][R104.64], P1 ;  /* 0x3a00000068f57fae */ /* 0x000fe200089a102a */
[----:B------:R-:W-:-:S07]  /*11050*/  LOP3.LUT R5, R0, 0x38, RZ, 0xfc, !PT ;  /* 0x0000003800057812 */ /* 0x000fce00078efcff */
[----:B----4-:R-:W-:Y:S04]  /*11060*/  LDGSTS.E [R245+0x3a008], desc[UR42][R250.64], P2 ;  /* 0x3a008000faf57fae */ /* 0x010fe800091a102a */
[----:B------:R1:W-:Y:S01]  /*11070*/  LDGSTS.E [R246+0x38000], desc[UR42][R20.64], P4 ;  /* 0x3800000014f67fae */ /* 0x0003e2000a1a102a */
[----:B------:R-:W-:Y:S02]  /*11080*/  ISETP.GE.AND P1, PT, R5, R252, PT ;  /* 0x000000fc0500720c */ /* 0x000fe40003f26270 */
[----:B------:R-:W-:Y:S01]  /*11090*/  SEL R228, R228, RZ, P6 ;  /* 0x000000ffe4e47207 */ /* 0x000fe20003000000 */
[----:B------:R-:W2:Y:S01]  /*110a0*/  LDL.LU.64 R104, [R1+0x7f8] ;  /* 0x0007f80001687983 */ /* 0x000ea20000300a00 */
[----:B-1----:R-:W1:Y:S01]  /*110b0*/  S2R R20, SR_TID.X ;  /* 0x0000000000147919 */ /* 0x002e620000002100 */
[----:B------:R-:W-:-:S02]  /*110c0*/  SEL R7, RZ, 0x4, P1 ;  /* 0x00000004ff077807 */ /* 0x000fc40000800000 */
[----:B------:R-:W-:Y:S02]  /*110d0*/  ISETP.NE.U32.AND P1, PT, R228, RZ, PT ;  /* 0x000000ffe400720c */ /* 0x000fe40003f25070 */
[----:B------:R-:W-:Y:S02]  /*110e0*/  SEL R7, R7, RZ, P6 ;  /* 0x000000ff07077207 */ /* 0x000fe40003000000 */
[----:B------:R-:W-:Y:S02]  /*110f0*/  IADD3 R224, P2, PT, R224, UR71, RZ ;  /* 0x00000047e0e07c10 */ /* 0x000fe4000ff5e0ff */
[----:B------:R-:W-:Y:S02]  /*11100*/  ISETP.NE.U32.AND P4, PT, R7, RZ, PT ;  /* 0x000000ff0700720c */ /* 0x000fe40003f85070 */
[----:B------:R-:W-:Y:S02]  /*11110*/  IADD3.X R225, PT, PT, R225, UR72, RZ, P2, !PT ;  /* 0x00000048e1e17c10 */ /* 0x000fe400097fe4ff */
[----:B------:R-:W-:-:S03]  /*11120*/  LOP3.LUT R21, R0, 0x3a, RZ, 0xfc, !PT ;  /* 0x0000003a00157812 */ /* 0x000fc600078efcff */
[----:B---3--:R3:W-:Y:S01]  /*11130*/  LDGSTS.E [R246+0x38008], desc[UR42][R248.64], P1 ;  /* 0x38008000f8f67fae */ /* 0x0087e200089a102a */
[----:B------:R-:W-:-:S05]  /*11140*/  IADD3 R230, P2, PT, R240, UR71, RZ ;  /* 0x00000047f0e67c10 */ /* 0x000fca000ff5e0ff */
[----:B------:R4:W-:Y:S01]  /*11150*/  LDGSTS.E [R246+0x3a000], desc[UR42][R102.64], P4 ;  /* 0x3a00000066f67fae */ /* 0x0009e2000a1a102a */
[----:B------:R-:W-:Y:S02]  /*11160*/  IADD3.X R231, PT, PT, R241, UR72, RZ, P2, !PT ;  /* 0x00000048f1e77c10 */ /* 0x000fe400097fe4ff */
[-C--:B------:R-:W-:Y:S02]  /*11170*/  ISETP.GE.AND P2, PT, R21, R252.reuse, PT ;  /* 0x000000fc1500720c */ /* 0x080fe40003f46270 */
[----:B---3--:R-:W-:Y:S02]  /*11180*/  LOP3.LUT R249, R0, 0x1c, RZ, 0xfc, !PT ;  /* 0x0000001c00f97812 */ /* 0x008fe400078efcff */
[C---:B-1----:R-:W-:Y:S02]  /*11190*/  LEA.HI R21, R20.reuse, 0x1e, RZ, 0x1a ;  /* 0x0000001e14157811 */ /* 0x042fe400078fd0ff */
[----:B------:R-:W-:Y:S01]  /*111a0*/  ISETP.GE.AND P1, PT, R249, R252, PT ;  /* 0x000000fcf900720c */ /* 0x000fe20003f26270 */
[----:B------:R-:W4:Y:S01]  /*111b0*/  LDL.LU.64 R102, [R1+0x7f0] ;  /* 0x0007f00001667983 */ /* 0x000f220000300a00 */
[----:B------:R-:W-:-:S02]  /*111c0*/  LEA.HI R249, R20, 0x3e, RZ, 0x1a ;  /* 0x0000003e14f97811 */ /* 0x000fc400078fd0ff */
[----:B------:R-:W-:Y:S02]  /*111d0*/  ISETP.GE.AND P4, PT, R21, R252, PT ;  /* 0x000000fc1500720c */ /* 0x000fe40003f86270 */
[----:B------:R-:W3:Y:S01]  /*111e0*/  LDL.LU.64 R20, [R1+0xf8] ;  /* 0x0000f80001147983 */ /* 0x000ee20000300a00 */
[----:B------:R-:W-:Y:S02]  /*111f0*/  IADD3 R208, P5, PT, R208, UR71, RZ ;  /* 0x00000047d0d07c10 */ /* 0x000fe4000ffbe0ff */
[----:B------:R-:W-:Y:S01]  /*11200*/  LOP3.LUT R248, R0, 0x3c, RZ, 0xfc, !PT ;  /* 0x0000003c00f87812 */ /* 0x000fe200078efcff */
[----:B------:R-:W4:Y:S01]  /*11210*/  LDL.LU.64 R12, [R1+0xc0] ;  /* 0x0000c000010c7983 */ /* 0x000f220000300a00 */
[----:B------:R-:W-:Y:S02]  /*11220*/  IADD3.X R209, PT, PT, R209, UR72, RZ, P5, !PT ;  /* 0x00000048d1d17c10 */ /* 0x000fe4000affe4ff */
[----:B------:R-:W-:-:S04]  /*11230*/  IADD3 R216, P5, PT, R216, UR71, RZ ;  /* 0x00000047d8d87c10 */ /* 0x000fc8000ffbe0ff */
[----:B------:R-:W-:Y:S02]  /*11240*/  IADD3.X R217, PT, PT, R217, UR72, RZ, P5, !PT ;  /* 0x00000048d9d97c10 */ /* 0x000fe4000affe4ff */
[----:B------:R-:W-:Y:S02]  /*11250*/  IADD3 R228, P5, PT, R232, UR71, RZ ;  /* 0x00000047e8e47c10 */ /* 0x000fe4000ffbe0ff */
[----:B------:R-:W-:Y:S02]  /*11260*/  SEL R232, RZ, 0x4, P2 ;  /* 0x00000004ffe87807 */ /* 0x000fe40001000000 */
[----:B------:R-:W-:Y:S02]  /*11270*/  ISETP.GE.AND P2, PT, R249, R252, PT ;  /* 0x000000fcf900720c */ /* 0x000fe40003f46270 */
[----:B------:R-:W1:Y:S01]  /*11280*/  S2R R249, SR_TID.X ;  /* 0x0000000000f97919 */ /* 0x000e620000002100 */
[----:B------:R-:W-:Y:S02]  /*11290*/  IADD3.X R229, PT, PT, R233, UR72, RZ, P5, !PT ;  /* 0x00000048e9e57c10 */ /* 0x000fe4000affe4ff */
[----:B------:R-:W-:-:S02]  /*112a0*/  SEL R232, R232, RZ, P6 ;  /* 0x000000ffe8e87207 */ /* 0x000fc40003000000 */
[----:B--2---:R-:W-:Y:S02]  /*112b0*/  IADD3 R104, P5, PT, R104, UR71, RZ ;  /* 0x0000004768687c10 */ /* 0x004fe4000ffbe0ff */
[----:B------:R-:W-:Y:S02]  /*112c0*/  SEL R7, RZ, 0x4, P1 ;  /* 0x00000004ff077807 */ /* 0x000fe40000800000 */
[----:B------:R-:W-:Y:S02]  /*112d0*/  ISETP.NE.U32.AND P1, PT, R232, RZ, PT ;  /* 0x000000ffe800720c */ /* 0x000fe40003f25070 */
[----:B------:R-:W-:Y:S02]  /*112e0*/  IADD3.X R105, PT, PT, R105, UR72, RZ, P5, !PT ;  /* 0x0000004869697c10 */ /* 0x000fe4000affe4ff */
[----:B------:R-:W-:Y:S02]  /*112f0*/  SEL R232, RZ, 0x4, P4 ;  /* 0x00000004ffe87807 */ /* 0x000fe40002000000 */
[----:B------:R-:W-:-:S02]  /*11300*/  ISETP.GE.AND P5, PT, R248, R252, PT ;  /* 0x000000fcf800720c */ /* 0x000fc40003fa6270 */
[----:B------:R-:W-:Y:S02]  /*11310*/  SEL R7, R7, RZ, P6 ;  /* 0x000000ff07077207 */ /* 0x000fe40003000000 */
[----:B------:R-:W-:Y:S02]  /*11320*/  SEL R232, R232, RZ, P6 ;  /* 0x000000ffe8e87207 */ /* 0x000fe40003000000 */
[----:B------:R-:W-:Y:S02]  /*11330*/  SEL R234, RZ, 0x4, P2 ;  /* 0x00000004ffea7807 */ /* 0x000fe40001000000 */
[----:B-1----:R-:W-:-:S04]  /*11340*/  LOP3.LUT R249, R249, 0x3f, RZ, 0xc0, !PT ;  /* 0x0000003ff9f97812 */ /* 0x002fc800078ec0ff */
[----:B------:R-:W-:Y:S02]  /*11350*/  ISETP.GE.AND P4, PT, R249, R252, PT ;  /* 0x000000fcf900720c */ /* 0x000fe40003f86270 */
[----:B------:R-:W2:Y:S04]  /*11360*/  LDL.LU.64 R248, [R1+0xb8] ;  /* 0x0000b80001f87983 */ /* 0x000ea80000300a00 */
[----:B------:R-:W2:Y:S01]  /*11370*/  LDL.LU.64 R10, [R1+0x98] ;  /* 0x00009800010a7983 */ /* 0x000ea20000300a00 */
[----:B------:R-:W-:-:S03]  /*11380*/  SEL R233, RZ, 0x4, P5 ;  /* 0x00000004ffe97807 */ /* 0x000fc60002800000 */
[----:B------:R-:W2:Y:S01]  /*11390*/  LDL.LU.64 R8, [R1+0x88] ;  /* 0x0000880001087983 */ /* 0x000ea20000300a00 */
[----:B------:R-:W-:-:S03]  /*113a0*/  ISETP.NE.U32.AND P2, PT, R7, RZ, PT ;  /* 0x000000ff0700720c */ /* 0x000fc60003f45070 */
[----:B------:R-:W2:Y:S01]  /*113b0*/  LDL.LU.64 R2, [R1+0x78] ;  /* 0x0000780001027983 */ /* 0x000ea20000300a00 */
[----:B------:R-:W-:-:S03]  /*113c0*/  SEL R7, RZ, 0x4, P4 ;  /* 0x00000004ff077807 */ /* 0x000fc60002000000 */
[----:B------:R-:W2:Y:S01]  /*113d0*/  LDL.LU.64 R4, [R1+0x70] ;  /* 0x0000700001047983 */ /* 0x000ea20000300a00 */
[----:B------:R-:W-:-:S03]  /*113e0*/  ISETP.NE.U32.AND P4, PT, R232, RZ, PT ;  /* 0x000000ffe800720c */ /* 0x000fc60003f85070 */
[----:B------:R-:W2:Y:S01]  /*113f0*/  LDL.LU.64 R250, [R1+0x58] ;  /* 0x0000580001fa7983 */ /* 0x000ea20000300a00 */
[----:B------:R-:W-:-:S03]  /*11400*/  SEL R232, R233, RZ, P6 ;  /* 0x000000ffe9e87207 */ /* 0x000fc60003000000 */
[----:B------:R-:W2:Y:S01]  /*11410*/  LDL.LU.64 R240, [R1+0x38] ;  /* 0x0000380001f07983 */ /* 0x000ea20000300a00 */
[----:B------:R-:W-:-:S03]  /*11420*/  SEL R233, R234, RZ, P6 ;  /* 0x000000ffeae97207 */ /* 0x000fc60003000000 */
[----:B------:R-:W2:Y:S04]  /*11430*/  LDL.LU.64 R244, [R1+0x30] ;  /* 0x0000300001f47983 */ /* 0x000ea80000300a00 */
[----:B------:R-:W2:Y:S04]  /*11440*/  LDL.LU.64 R238, [R1+0x28] ;  /* 0x0000280001ee7983 */ /* 0x000ea80000300a00 */
[----:B------:R-:W2:Y:S04]  /*11450*/  LDL.LU.64 R236, [R1+0x20] ;  /* 0x0000200001ec7983 */ /* 0x000ea80000300a00 */
[----:B------:R-:W2:Y:S04]  /*11460*/  LDL.LU.64 R242, [R1+0x18] ;  /* 0x0000180001f27983 */ /* 0x000ea80000300a00 */
[----:B------:R-:W2:Y:S04]  /*11470*/  LDL.LU.64 R234, [R1+0x40] ;  /* 0x0000400001ea7983 */ /* 0x000ea80000300a00 */
[----:B---3--:R-:W-:Y:S04]  /*11480*/  LDGSTS.E [R246+0x3a008], desc[UR42][R20.64], P1 ;  /* 0x3a00800014f67fae */ /* 0x008fe800089a102a */
[----:B------:R-:W3:Y:S01]  /*11490*/  LDL.LU.64 R20, [R1+0x7e8] ;  /* 0x0007e80001147983 */ /* 0x000ee20000300a00 */
[----:B------:R-:W-:-:S02]  /*114a0*/  ISETP.NE.U32.AND P1, PT, R232, RZ, PT ;  /* 0x000000ffe800720c */ /* 0x000fc40003f25070 */
[----:B----4-:R-:W-:-:S04]  /*114b0*/  IADD3 R102, P5, PT, R102, UR71, RZ ;  /* 0x0000004766667c10 */ /* 0x010fc8000ffbe0ff */
[----:B------:R-:W-:Y:S02]  /*114c0*/  IADD3.X R103, PT, PT, R103, UR72, RZ, P5, !PT ;  /* 0x0000004867677c10 */ /* 0x000fe4000affe4ff */
[----:B------:R-:W-:Y:S02]  /*114d0*/  ISETP.NE.U32.AND P5, PT, R233, RZ, PT ;  /* 0x000000ffe900720c */ /* 0x000fe40003fa5070 */
[----:B------:R-:W4:Y:S04]  /*114e0*/  LDL.LU.64 R232, [R1+0x48] ;  /* 0x0000480001e87983 */ /* 0x000f280000300a00 */
[----:B---3--:R-:W-:Y:S04]  /*114f0*/  LDGSTS.E [R247+0x38000], desc[UR42][R20.64], P2 ;  /* 0x3800000014f77fae */ /* 0x008fe800091a102a */
[----:B------:R-:W-:Y:S04]  /*11500*/  LDGSTS.E [R247+0x38008], desc[UR42][R12.64], P4 ;  /* 0x380080000cf77fae */ /* 0x000fe8000a1a102a */
[----:B--2---:R-:W-:Y:S04]  /*11510*/  LDGSTS.E [R247+0x3a000], desc[UR42][R248.64], P1 ;  /* 0x3a000000f8f77fae */ /* 0x004fe800089a102a */
[----:B------:R-:W2:Y:S04]  /*11520*/  LDL.LU.64 R20, [R1+0x7e0] ;  /* 0x0007e00001147983 */ /* 0x000ea80000300a00 */
[----:B------:R-:W3:Y:S04]  /*11530*/  LDL.LU.64 R12, [R1+0x7d8] ;  /* 0x0007d800010c7983 */ /* 0x000ee80000300a00 */
[----:B------:R-:W2:Y:S01]  /*11540*/  LDL.LU.64 R248, [R1+0x7d0] ;  /* 0x0007d00001f87983 */ /* 0x000ea20000300a00 */
[----:B------:R-:W-:-:S04]  /*11550*/  SEL R7, R7, RZ, P6 ;  /* 0x000000ff07077207 */ /* 0x000fc80003000000 */
[----:B------:R-:W-:Y:S01]  /*11560*/  ISETP.NE.U32.AND P2, PT, R7, RZ, PT ;  /* 0x000000ff0700720c */ /* 0x000fe20003f45070 */
[----:B--2---:R-:W-:Y:S04]  /*11570*/  LDGSTS.E [R247+0x3a008], desc[UR42][R248.64], P5 ;  /* 0x3a008000f8f77fae */ /* 0x004fe8000a9a102a */
[----:B------:R-:W0:Y:S04]  /*11580*/  LDGDEPBAR ;  /* 0x00000000000079af */ /* 0x000e280000000000 */
[----:B------:R-:W2:Y:S04]  /*11590*/  LDL.LU.64 R248, [R1+0x7c8] ;  /* 0x0007c80001f87983 */ /* 0x000ea80000300a00 */
[----:B------:R-:W3:Y:S04]  /*115a0*/  LDL.LU.64 R246, [R1+0x50] ;  /* 0x0000500001f67983 */ /* 0x000ee80000300a00 */
[----:B--2---:R-:W-:Y:S04]  /*115b0*/  LDGSTS.E [R248+0x20000], desc[UR42][R10.64], P2 ;  /* 0x200000000af87fae */ /* 0x004fe800091a102a */
[----:B------:R-:W-:Y:S04]  /*115c0*/  LDGSTS.E [R248+0x20400], desc[UR42][R8.64], P2 ;  /* 0x2040000008f87fae */ /* 0x000fe800091a102a */
[----:B------:R-:W-:Y:S04]  /*115d0*/  LDGSTS.E [R248+0x20800], desc[UR42][R2.64], P2 ;  /* 0x2080000002f87fae */ /* 0x000fe800091a102a */
[----:B------:R-:W2:Y:S04]  /*115e0*/  LDL.LU.64 R10, [R1+0x7c0] ;  /* 0x0007c000010a7983 */ /* 0x000ea80000300a00 */
[----:B------:R-:W2:Y:S04]  /*115f0*/  LDL.LU.64 R8, [R1+0x7b8] ;  /* 0x0007b80001087983 */ /* 0x000ea80000300a00 */
[----:B------:R-:W2:Y:S04]  /*11600*/  LDL.LU.64 R2, [R1+0x7b0] ;  /* 0x0007b00001027983 */ /* 0x000ea80000300a00 */
[----:B------:R-:W-:Y:S04]  /*11610*/  LDGSTS.E [R248+0x20c00], desc[UR42][R4.64], P2 ;  /* 0x20c0000004f87fae */ /* 0x000fe800091a102a */
[----:B------:R-:W-:Y:S04]  /*11620*/  LDGSTS.E [R248+0x21000], desc[UR42][R250.64], P2 ;  /* 0x21000000faf87fae */ /* 0x000fe800091a102a */
[----:B---3--:R-:W-:Y:S04]  /*11630*/  LDGSTS.E [R248+0x21400], desc[UR42][R246.64], P2 ;  /* 0x21400000f6f87fae */ /* 0x008fe800091a102a */
[----:B------:R-:W3:Y:S04]  /*11640*/  LDL.LU.64 R4, [R1+0x7a8] ;  /* 0x0007a80001047983 */ /* 0x000ee80000300a00 */
[----:B------:R-:W2:Y:S04]  /*11650*/  LDL.LU.64 R250, [R1+0x7a0] ;  /* 0x0007a00001fa7983 */ /* 0x000ea80000300a00 */
[----:B----4-:R-:W-:Y:S04]  /*11660*/  LDGSTS.E [R248+0x21800], desc[UR42][R232.64], P2 ;  /* 0x21800000e8f87fae */ /* 0x010fe800091a102a */
[----:B------:R1:W-:Y:S04]  /*11670*/  LDGSTS.E [R248+0x21c00], desc[UR42][R234.64], P2 ;  /* 0x21c00000eaf87fae */ /* 0x0003e800091a102a */
[----:B------:R4:W-:Y:S04]  /*11680*/  LDGSTS.E [R248+0x22000], desc[UR42][R240.64], P2 ;  /* 0x22000000f0f87fae */ /* 0x0009e800091a102a */
[----:B------:R4:W-:Y:S04]  /*11690*/  LDGSTS.E [R248+0x22400], desc[UR42][R244.64], P2 ;  /* 0x22400000f4f87fae */ /* 0x0009e800091a102a */
[----:B------:R4:W-:Y:S01]  /*116a0*/  LDGSTS.E [R248+0x22800], desc[UR42][R238.64], P2 ;  /* 0x22800000eef87fae */ /* 0x0009e200091a102a */
[----:B-1----:R-:W1:Y:S03]  /*116b0*/  LDC R235, c[0x0][0x3a0] ;  /* 0x0000e800ffeb7b82 */ /* 0x002e660000000800 */
[----:B------:R4:W-:Y:S04]  /*116c0*/  LDGSTS.E [R248+0x22c00], desc[UR42][R236.64], P2 ;  /* 0x22c00000ecf87fae */ /* 0x0009e800091a102a */
[----:B------:R4:W-:Y:S04]  /*116d0*/  LDGSTS.E [R248+0x23000], desc[UR42][R242.64], P2 ;  /* 0x23000000f2f87fae */ /* 0x0009e800091a102a */
[----:B--2---:R4:W-:Y:S04]  /*116e0*/  LDGSTS.E [R248+0x23400], desc[UR42][R250.64], P2 ;  /* 0x23400000faf87fae */ /* 0x0049e800091a102a */
[----:B---3--:R4:W-:Y:S04]  /*116f0*/  LDGSTS.E [R248+0x23800], desc[UR42][R4.64], P2 ;  /* 0x2380000004f87fae */ /* 0x0089e800091a102a */
[----:B------:R4:W-:Y:S04]  /*11700*/  LDGSTS.E [R248+0x23c00], desc[UR42][R2.64], P2 ;  /* 0x23c0000002f87fae */ /* 0x0009e800091a102a */
[----:B------:R-:W2:Y:S04]  /*11710*/  LDL.LU.64 R250, [R1+0x798] ;  /* 0x0007980001fa7983 */ /* 0x000ea80000300a00 */
[----:B------:R4:W5:Y:S04]  /*11720*/  LDL.LU.64 R4, [R1+0x790] ;  /* 0x0007900001047983 */ /* 0x0009680000300a00 */
[----:B------:R4:W5:Y:S04]  /*11730*/  LDL.LU.64 R2, [R1+0x788] ;  /* 0x0007880001027983 */ /* 0x0009680000300a00 */
[----:B------:R4:W-:Y:S04]  /*11740*/  LDGSTS.E [R248+0x24000], desc[UR42][R8.64], P2 ;  /* 0x2400000008f87fae */ /* 0x0009e800091a102a */
        /* <DEDUP_REMOVED lines=46> */
[----:B------:R4:W-:Y:S01]  /*11a30*/  LDGSTS.E [R249+0x27d00], desc[UR42][R148.64], P2 ;  /* 0x27d0000094f97fae */ /* 0x0009e200091a102a */
[----:B-1----:R-:W-:Y:S01]  /*11a40*/  VIADD R235, R235, 0x3f ;  /* 0x0000003febeb7836 */ /* 0x002fe20000000000 */
[----:B------:R-:W-:-:S04]  /*11a50*/  IADD3 R20, P6, PT, R20, UR71, RZ ;  /* 0x0000004714147c10 */ /* 0x000fc8000ffde0ff */
[----:B------:R-:W-:Y:S02]  /*11a60*/  ISETP.GE.AND P1, PT, R235, 0x80, PT ;  /* 0x00000080eb00780c */ /* 0x000fe40003f26270 */
[----:B------:R-:W-:Y:S01]  /*11a70*/  IADD3.X R21, PT, PT, R21, UR72, RZ, P6, !PT ;  /* 0x0000004815157c10 */ /* 0x000fe2000b7fe4ff */
[----:B------:R-:W-:Y:S01]  /*11a80*/  UMOV UR7, URZ ;  /* 0x000000ff00077c82 */ /* 0x000fe20008000000 */
[----:B------:R-:W-:Y:S01]  /*11a90*/  ISETP.GE.AND P6, PT, R235, 0x40, PT ;  /* 0x00000040eb00780c */ /* 0x000fe20003fc6270 */
[----:B--2---:R4:W-:Y:S04]  /*11aa0*/  LDGSTS.E [R250+0x20200], desc[UR42][R146.64], P2 ;  /* 0x2020000092fa7fae */ /* 0x0049e800091a102a */
        /* <DEDUP_REMOVED lines=63> */
[----:B------:R-:W0:Y:S01]  /*11ea0*/  LDGDEPBAR ;  /* 0x00000000000079af */ /* 0x000e220000000000 */
[----:B------:R-:W-:Y:S05]  /*11eb0*/  @!P1 BRA `(.L_x_7) ;  /* 0x0000007c00349947 */ /* 0x000fea0003800000 */
[----:B----4-:R-:W2:Y:S01]  /*11ec0*/  LDL.LU R238, [R1+0x2f8] ;  /* 0x0002f80001ee7983 */ /* 0x010ea20000300800 */
[----:B------:R-:W-:Y:S01]  /*11ed0*/  SHF.R.S32.HI R8, RZ, 0x1f, R6 ;  /* 0x0000001fff087819 */ /* 0x000fe20000011406 */
[----:B------:R-:W1:Y:S02]  /*11ee0*/  LDCU UR4, c[0x0][0x3a8] ;  /* 0x00007500ff0477ac */ /* 0x000e640008000800 */
[----:B------:R-:W3:Y:S01]  /*11ef0*/  LDL.LU R236, [R1+0x300] ;  /* 0x0003000001ec7983 */ /* 0x000ee20000300800 */
[----:B------:R-:W4:Y:S03]  /*11f00*/  LDCU UR8, c[0x0][0x3a8] ;  /* 0x00007500ff0877ac */ /* 0x000f260008000800 */
[----:B------:R-:W4:Y:S01]  /*11f10*/  LDL.LU R243, [R1+0x2a0] ;  /* 0x0002a00001f37983 */ /* 0x000f220000300800 */
[----:B------:R-:W1:Y:S03]  /*11f20*/  LDCU UR13, c[0x0][0x3a8] ;  /* 0x00007500ff0d77ac */ /* 0x000e660008000800 */
        /* <DEDUP_REMOVED lines=22> */
[----:B-----5:R-:W-:Y:S01]  /*12090*/  STL [R1+0x790], R4 ;  /* 0x0007900401007387 */ /* 0x020fe20000100800 */
[----:B------:R-:W1:Y:S03]  /*120a0*/  LDCU UR26, c[0x0][0x3a8] ;  /* 0x00007500ff1a77ac */ /* 0x000e660008000800 */
[----:B------:R-:W-:Y:S01]  /*120b0*/  STL [R1+0x78c], R3 ;  /* 0x00078c0301007387 */ /* 0x000fe20000100800 */
[----:B------:R-:W1:Y:S03]  /*120c0*/  LDCU UR27, c[0x0][0x3a8] ;  /* 0x00007500ff1b77ac */ /* 0x000e660008000800 */
[----:B------:R-:W-:Y:S01]  /*120d0*/  STL [R1+0x788], R2 ;  /* 0x0007880201007387 */ /* 0x000fe20000100800 */
[----:B--2---:R-:W-:-:S02]  /*120e0*/  IADD3 R7, P1, PT, R6, R238, RZ ;  /* 0x000000ee06077210 */ /* 0x004fc40007f3e0ff */
[----:B---3--:R-:W-:Y:S02]  /*120f0*/  IADD3 R185, P2, PT, R6, R236, RZ ;  /* 0x000000ec06b97210 */ /* 0x008fe40007f5e0ff */
[-C--:B------:R-:W-:Y:S02]  /*12100*/  LEA.HI.X.SX32 R190, R238, R8.reuse, 0x1, P1 ;  /* 0x00000008eebe7211 */ /* 0x080fe400008f0eff */
[----:B----4-:R-:W-:Y:S01]  /*12110*/  IADD3 R181, P5, PT, R6, R243, RZ ;  /* 0x000000f306b57210 */ /* 0x010fe20007fbe0ff */
[----:B------:R-:W2:Y:S01]  /*12120*/  LDL.LU R238, [R1+0x2f4] ;  /* 0x0002f40001ee7983 */ /* 0x000ea20000300800 */
[-C--:B------:R-:W-:Y:S02]  /*12130*/  LEA.HI.X.SX32 R187, R236, R8.reuse, 0x1, P2 ;  /* 0x00000008ecbb7211 */ /* 0x080fe400010f0eff */
[----:B------:R-:W-:Y:S01]  /*12140*/  IADD3 R177, P4, PT, R6, R241, RZ ;  /* 0x000000f106b17210 */ /* 0x000fe20007f9e0ff */
[----:B------:R-:W3:Y:S01]  /*12150*/  LDL.LU R236, [R1+0x2fc] ;  /* 0x0002fc0001ec7983 */ /* 0x000ee20000300800 */
[----:B------:R-:W-:-:S02]  /*12160*/  LEA.HI.X.SX32 R183, R243, R8, 0x1, P5 ;  /* 0x00000008f3b77211 */ /* 0x000fc400028f0eff */
[C---:B------:R-:W-:Y:S01]  /*12170*/  IADD3 R173, P1, PT, R6.reuse, R239, RZ ;  /* 0x000000ef06ad7210 */ /* 0x040fe20007f3e0ff */
[----:B------:R-:W4:Y:S01]  /*12180*/  LDL.LU R243, [R1+0x304] ;  /* 0x0003040001f37983 */ /* 0x000f220000300800 */
[-C--:B------:R-:W-:Y:S02]  /*12190*/  LEA.HI.X.SX32 R179, R241, R8.reuse, 0x1, P4 ;  /* 0x00000008f1b37211 */ /* 0x080fe400020f0eff */
[C---:B------:R-:W-:Y:S01]  /*121a0*/  IADD3 R169, P2, PT, R6.reuse, R237, RZ ;  /* 0x000000ed06a97210 */ /* 0x040fe20007f5e0ff */
[----:B------:R-:W4:Y:S01]  /*121b0*/  LDL.LU R241, [R1+0x308] ;  /* 0x0003080001f17983 */ /* 0x000f220000300800 */
[-C--:B------:R-:W-:Y:S02]  /*121c0*/  LEA.HI.X.SX32 R175, R239, R8.reuse, 0x1, P1 ;  /* 0x00000008efaf7211 */ /* 0x080fe400008f0eff */
[----:B------:R-:W-:Y:S01]  /*121d0*/  IADD3 R165, P5, PT, R6, R235, RZ ;  /* 0x000000eb06a57210 */ /* 0x000fe20007fbe0ff */
[----:B------:R-:W4:Y:S01]  /*121e0*/  LDL.LU R239, [R1+0x30c] ;  /* 0x00030c0001ef7983 */ /* 0x000f220000300800 */
[----:B------:R-:W-:-:S02]  /*121f0*/  LEA.HI.X.SX32 R171, R237, R8, 0x1, P2 ;  /* 0x00000008edab7211 */ /* 0x000fc400010f0eff */
[----:B------:R-:W-:Y:S01]  /*12200*/  LEA.HI.X.SX32 R167, R235, R8, 0x1, P5 ;  /* 0x00000008eba77211 */ /* 0x000fe200028f0eff */
[----:B------:R-:W4:Y:S04]  /*12210*/  LDL.LU R237, [R1+0x310] ;  /* 0x0003100001ed7983 */ /* 0x000f280000300800 */
[----:B------:R-:W4:Y:S01]  /*12220*/  LDL.LU R235, [R1+0x314] ;  /* 0x0003140001eb7983 */ /* 0x000f220000300800 */
[C---:B------:R-:W-:Y:S02]  /*12230*/  IADD3 R161, P4, PT, R6.reuse, R252, RZ ;  /* 0x000000fc06a17210 */ /* 0x040fe40007f9e0ff */
[C---:B------:R-:W-:Y:S02]  /*12240*/  IADD3 R157, P1, PT, R6.reuse, R246, RZ ;  /* 0x000000f6069d7210 */ /* 0x040fe40007f3e0ff */
[----:B------:R-:W-:-:S02]  /*12250*/  IADD3 R153, P2, PT, R6, R234, RZ ;  /* 0x000000ea06997210 */ /* 0x000fc40007f5e0ff */
[----:B------:R-:W-:Y:S02]  /*12260*/  IADD3 R149, P5, PT, R6, R240, RZ ;  /* 0x000000f006957210 */ /* 0x000fe40007fbe0ff */
[----:B------:R-:W-:Y:S02]  /*12270*/  LEA.HI.X.SX32 R163, R252, R8, 0x1, P4 ;  /* 0x00000008fca37211 */ /* 0x000fe400020f0eff */
[----:B------:R-:W4:Y:S01]  /*12280*/  LDL.LU R252, [R1+0x318] ;  /* 0x0003180001fc7983 */ /* 0x000f220000300800 */
[----:B------:R-:W-:Y:S02]  /*12290*/  IADD3 R145, P4, PT, R6, R244, RZ ;  /* 0x000000f406917210 */ /* 0x000fe40007f9e0ff */
[----:B------:R-:W-:Y:S02]  /*122a0*/  LEA.HI.X.SX32 R159, R246, R8, 0x1, P1 ;  /* 0x00000008f69f7211 */ /* 0x000fe400008f0eff */
[----:B------:R-:W4:Y:S01]  /*122b0*/  LDL.LU R246, [R1+0x31c] ;  /* 0x00031c0001f67983 */ /* 0x000f220000300800 */
[----:B------:R-:W-:-:S02]  /*122c0*/  IADD3 R141, P1, PT, R6, R242, RZ ;  /* 0x000000f2068d7210 */ /* 0x000fc40007f3e0ff */
[-C--:B------:R-:W-:Y:S02]  /*122d0*/  LEA.HI.X.SX32 R155, R234, R8.reuse, 0x1, P2 ;  /* 0x00000008ea9b7211 */ /* 0x080fe400010f0eff */
[----:B------:R-:W4:Y:S01]  /*122e0*/  LDL.LU R234, [R1+0x320] ;  /* 0x0003200001ea7983 */ /* 0x000f220000300800 */
[----:B------:R-:W-:Y:S02]  /*122f0*/  IADD3 R137, P2, PT, R6, R245, RZ ;  /* 0x000000f506897210 */ /* 0x000fe40007f5e0ff */
[-C--:B------:R-:W-:Y:S02]  /*12300*/  LEA.HI.X.SX32 R151, R240, R8.reuse, 0x1, P5 ;  /* 0x00000008f0977211 */ /* 0x080fe400028f0eff */
[----:B------:R-:W4:Y:S01]  /*12310*/  LDL.LU R240, [R1+0x324] ;  /* 0x0003240001f07983 */ /* 0x000f220000300800 */
[-C--:B------:R-:W-:Y:S02]  /*12320*/  LEA.HI.X.SX32 R147, R244, R8.reuse, 0x1, P4 ;  /* 0x00000008f4937211 */ /* 0x080fe400020f0eff */
[-C--:B------:R-:W-:Y:S01]  /*12330*/  LEA.HI.X.SX32 R143, R242, R8.reuse, 0x1, P1 ;  /* 0x00000008f28f7211 */ /* 0x080fe200008f0eff */
[----:B------:R-:W4:Y:S01]  /*12340*/  LDL.LU R244, [R1+0x328] ;  /* 0x0003280001f47983 */ /* 0x000f220000300800 */
[----:B------:R-:W-:-:S03]  /*12350*/  LEA.HI.X.SX32 R139, R245, R8, 0x1, P2 ;  /* 0x00000008f58b7211 */ /* 0x000fc600010f0eff */
[----:B------:R-:W4:Y:S04]  /*12360*/  LDL.LU R242, [R1+0x32c] ;  /* 0x00032c0001f27983 */ /* 0x000f280000300800 */
[----:B------:R-:W4:Y:S01]  /*12370*/  LDL.LU R245, [R1+0x330] ;  /* 0x0003300001f57983 */ /* 0x000f220000300800 */
[C---:B--2---:R-:W-:Y:S02]  /*12380*/  IADD3 R133, P5, PT, R6.reuse, R238, RZ ;  /* 0x000000ee06857210 */ /* 0x044fe40007fbe0ff */
[----:B---3--:R-:W-:Y:S02]  /*12390*/  IADD3 R129, P4, PT, R6, R236, RZ ;  /* 0x000000ec06817210 */ /* 0x008fe40007f9e0ff */
[-C--:B------:R-:W-:Y:S02]  /*123a0*/  LEA.HI.X.SX32 R135, R238, R8.reuse, 0x1, P5 ;  /* 0x00000008ee877211 */ /* 0x080fe400028f0eff */
[----:B----4-:R-:W-:Y:S01]  /*123b0*/  IADD3 R126, P1, PT, R6, R243, RZ ;  /* 0x000000f3067e7210 */ /* 0x010fe20007f3e0ff */
[----:B------:R-:W2:Y:S01]  /*123c0*/  LDL.LU R238, [R1+0x334] ;  /* 0x0003340001ee7983 */ /* 0x000ea20000300800 */
[----:B------:R-:W-:-:S02]  /*123d0*/  LEA.HI.X.SX32 R131, R236, R8, 0x1, P4 ;  /* 0x00000008ec837211 */ /* 0x000fc400020f0eff */
[C---:B------:R-:W-:Y:S01]  /*123e0*/  IADD3 R122, P2, PT, R6.reuse, R241, RZ ;  /* 0x000000f1067a7210 */ /* 0x040fe20007f5e0ff */
[----:B------:R-:W3:Y:S01]  /*123f0*/  LDL.LU R236, [R1+0x338] ;  /* 0x0003380001ec7983 */ /* 0x000ee20000300800 */
[-C--:B------:R-:W-:Y:S02]  /*12400*/  LEA.HI.X.SX32 R127, R243, R8.reuse, 0x1, P1 ;  /* 0x00000008f37f7211 */ /* 0x080fe400008f0eff */
[C---:B------:R-:W-:Y:S01]  /*12410*/  IADD3 R118, P5, PT, R6.reuse, R239, RZ ;  /* 0x000000ef06767210 */ /* 0x040fe20007fbe0ff */
[----:B------:R-:W4:Y:S01]  /*12420*/  LDL.LU R243, [R1+0x33c] ;  /* 0x00033c0001f37983 */ /* 0x000f220000300800 */
[-C--:B------:R-:W-:Y:S02]  /*12430*/  LEA.HI.X.SX32 R125, R241, R8.reuse, 0x1, P2 ;  /* 0x00000008f17d7211 */ /* 0x080fe400010f0eff */
[----:B------:R-:W-:Y:S01]  /*12440*/  IADD3 R114, P4, PT, R6, R237, RZ ;  /* 0x000000ed06727210 */ /* 0x000fe20007f9e0ff */
[----:B------:R-:W4:Y:S01]  /*12450*/  LDL.LU R241, [R1+0x340] ;  /* 0x0003400001f17983 */ /* 0x000f220000300800 */
[----:B------:R-:W-:-:S02]  /*12460*/  LEA.HI.X.SX32 R120, R239, R8, 0x1, P5 ;  /* 0x00000008ef787211 */ /* 0x000fc400028f0eff */
[C---:B------:R-:W-:Y:S01]  /*12470*/  IADD3 R110, P1, PT, R6.reuse, R235, RZ ;  /* 0x000000eb066e7210 */ /* 0x040fe20007f3e0ff */
[----:B------:R-:W4:Y:S01]  /*12480*/  LDL.LU R239, [R1+0x344] ;  /* 0x0003440001ef7983 */ /* 0x000f220000300800 */
[-C--:B------:R-:W-:Y:S02]  /*12490*/  LEA.HI.X.SX32 R116, R237, R8.reuse, 0x1, P4 ;  /* 0x00000008ed747211 */ /* 0x080fe400020f0eff */
[----:B------:R-:W-:Y:S01]  /*124a0*/  LEA.HI.X.SX32 R112, R235, R8, 0x1, P1 ;  /* 0x00000008eb707211 */ /* 0x000fe200008f0eff */
[----:B------:R-:W4:Y:S04]  /*124b0*/  LDL.LU R237, [R1+0x348] ;  /* 0x0003480001ed7983 */ /* 0x000f280000300800 */
[----:B------:R-:W4:Y:S01]  /*124c0*/  LDL.LU R235, [R1+0x34c] ;  /* 0x00034c0001eb7983 */ /* 0x000f220000300800 */
        /* <DEDUP_REMOVED lines=8> */
[----:B------:R-:W-:Y:S02]  /*12550*/  LEA.HI.X.SX32 R100, R234, R8, 0x1, P4 ;  /* 0x00000008ea647211 */ /* 0x000fe400020f0eff */
[----:B------:R-:W-:Y:S01]  /*12560*/  IADD3 R90, P2, PT, R6, R244, RZ ;  /* 0x000000f4065a7210 */ /* 0x000fe20007f5e0ff */
[----:B------:R-:W4:Y:S01]  /*12570*/  LDL.LU R234, [R1+0x358] ;  /* 0x0003580001ea7983 */ /* 0x000f220000300800 */
[----:B------:R-:W-:Y:S02]  /*12580*/  LEA.HI.X.SX32 R96, R240, R8, 0x1, P1 ;  /* 0x00000008f0607211 */ /* 0x000fe400008f0eff */
[----:B------:R-:W-:Y:S01]  /*12590*/  IADD3 R86, P5, PT, R6, R242, RZ ;  /* 0x000000f206567210 */ /* 0x000fe20007fbe0ff */
        /* <DEDUP_REMOVED lines=8> */
[C---:B--2---:R-:W-:Y:S02]  /*12620*/  IADD3 R78, P1, PT, R6.reuse, R238, RZ ;  /* 0x000000ee064e7210 */ /* 0x044fe40007f3e0ff */
[----:B---3--:R-:W-:Y:S02]  /*12630*/  IADD3 R74, P2, PT, R6, R236, RZ ;  /* 0x000000ec064a7210 */ /* 0x008fe40007f5e0ff */
[----:B------:R-:W-:-:S02]  /*12640*/  LEA.HI.X.SX32 R80, R238, R8, 0x1, P1 ;  /* 0x00000008ee507211 */ /* 0x000fc400008f0eff */
[----:B----4-:R-:W-:Y:S01]  /*12650*/  IADD3 R70, P5, PT, R6, R243, RZ ;  /* 0x000000f306467210 */ /* 0x010fe20007fbe0ff */
[----:B------:R-:W2:Y:S01]  /*12660*/  LDL.LU R238, [R1+0x36c] ;  /* 0x00036c0001ee7983 */ /* 0x000ea20000300800 */
[-C--:B------:R-:W-:Y:S02]  /*12670*/  LEA.HI.X.SX32 R76, R236, R8.reuse, 0x1, P2 ;  /* 0x00000008ec4c7211 */ /* 0x080fe400010f0eff */
[C---:B------:R-:W-:Y:S01]  /*12680*/  IADD3 R66, P4, PT, R6.reuse, R241, RZ ;  /* 0x000000f106427210 */ /* 0x040fe20007f9e0ff */
[----:B------:R-:W3:Y:S01]  /*12690*/  LDL.LU R236, [R1+0x370] ;  /* 0x0003700001ec7983 */ /* 0x000ee20000300800 */
[-C--:B------:R-:W-:Y:S02]  /*126a0*/  LEA.HI.X.SX32 R72, R243, R8.reuse, 0x1, P5 ;  /* 0x00000008f3487211 */ /* 0x080fe400028f0eff */
[----:B------:R-:W-:Y:S01]  /*126b0*/  IADD3 R62, P1, PT, R6, R239, RZ ;  /* 0x000000ef063e7210 */ /* 0x000fe20007f3e0ff */
[----:B------:R-:W4:Y:S01]  /*126c0*/  LDL.LU R243, [R1+0x374] ;  /* 0x0003740001f37983 */ /* 0x000f220000300800 */
[----:B------:R-:W-:-:S02]  /*126d0*/  LEA.HI.X.SX32 R68, R241, R8, 0x1, P4 ;  /* 0x00000008f1447211 */ /* 0x000fc400020f0eff */
[C---:B------:R-:W-:Y:S01]  /*126e0*/  IADD3 R58, P2, PT, R6.reuse, R237, RZ ;  /* 0x000000ed063a7210 */ /* 0x040fe20007f5e0ff */
[----:B------:R-:W4:Y:S01]  /*126f0*/  LDL.LU R241, [R1+0x378] ;  /* 0x0003780001f17983 */ /* 0x000f220000300800 */
[-C--:B------:R-:W-:Y:S02]  /*12700*/  LEA.HI.X.SX32 R64, R239, R8.reuse, 0x1, P1 ;  /* 0x00000008ef407211 */ /* 0x080fe400008f0eff */
[C---:B------:R-:W-:Y:S01]  /*12710*/  IADD3 R54, P5, PT, R6.reuse, R235, RZ ;  /* 0x000000eb06367210 */ /* 0x040fe20007fbe0ff */
[----:B------:R-:W4:Y:S01]  /*12720*/  LDL.LU R239, [R1+0x37c] ;  /* 0x00037c0001ef7983 */ /* 0x000f220000300800 */
[-C--:B------:R-:W-:Y:S02]  /*12730*/  LEA.HI.X.SX32 R60, R237, R8.reuse, 0x1, P2 ;  /* 0x00000008ed3c7211 */ /* 0x080fe400010f0eff */
[----:B------:R-:W-:Y:S01]  /*12740*/  LEA.HI.X.SX32 R56, R235, R8, 0x1, P5 ;  /* 0x00000008eb387211 */ /* 0x000fe200028f0eff */
[----:B------:R-:W4:Y:S04]  /*12750*/  LDL.LU R237, [R1+0x380] ;  /* 0x0003800001ed7983 */ /* 0x000f280000300800 */
        /* <DEDUP_REMOVED lines=12> */
[----:B------:R-:W4:Y:S01]  /*12820*/  LDL.LU R29, [R1+0x3b4] ;  /* 0x0003b400011d7983 */ /* 0x000f220000300800 */
[----:B------:R-:W-:-:S02]  /*12830*/  IADD3 R46, P1, PT, R6, R246, RZ ;  /* 0x000000f6062e7210 */ /* 0x000fc40007f3e0ff */
[C---:B------:R-:W-:Y:S01]  /*12840*/  IADD3 R38, P5, PT, R6.reuse, R240, RZ ;  /* 0x000000f006267210 */ /* 0x040fe20007fbe0ff */
[----:B------:R-:W4:Y:S01]  /*12850*/  LDL.LU R11, [R1+0x3b8] ;  /* 0x0003b800010b7983 */ /* 0x000f220000300800 */
[----:B------:R-:W-:Y:S02]  /*12860*/  IADD3 R50, P4, PT, R6, R252, RZ ;  /* 0x000000fc06327210 */ /* 0x000fe40007f9e0ff */
[-C--:B------:R-:W-:Y:S01]  /*12870*/  LEA.HI.X.SX32 R48, R246, R8.reuse, 0x1, P1 ;  /* 0x00000008f6307211 */ /* 0x080fe200008f0eff */
[----:B------:R-:W4:Y:S01]  /*12880*/  LDL.LU R9, [R1+0x3bc] ;  /* 0x0003bc0001097983 */ /* 0x000f220000300800 */
[----:B------:R-:W-:Y:S02]  /*12890*/  LEA.HI.X.SX32 R40, R240, R8, 0x1, P5 ;  /* 0x00000008f0287211 */ /* 0x000fe400028f0eff */
[----:B------:R-:W-:Y:S01]  /*128a0*/  IADD3 R42, P2, PT, R6, R234, RZ ;  /* 0x000000ea062a7210 */ /* 0x000fe20007f5e0ff */
[----:B------:R-:W4:Y:S01]  /*128b0*/  LDL.LU R17, [R1+0x3c0] ;  /* 0x0003c00001117983 */ /* 0x000f220000300800 */
[----:B------:R-:W-:-:S02]  /*128c0*/  LEA.HI.X.SX32 R52, R252, R8, 0x1, P4 ;  /* 0x00000008fc347211 */ /* 0x000fc400020f0eff */
[----:B------:R-:W-:Y:S02]  /*128d0*/  IADD3 R252, P4, PT, R6, R244, RZ ;  /* 0x000000f406fc7210 */ /* 0x000fe40007f9e0ff */
[-C--:B------:R-:W-:Y:S02]  /*128e0*/  LEA.HI.X.SX32 R44, R234, R8.reuse, 0x1, P2 ;  /* 0x00000008ea2c7211 */ /* 0x080fe400010f0eff */
[----:B------:R-:W-:Y:S02]  /*128f0*/  IADD3 R248, P2, PT, R6, R245, RZ ;  /* 0x000000f506f87210 */ /* 0x000fe40007f5e0ff */
[----:B------:R-:W-:Y:S02]  /*12900*/  LEA.HI.X.SX32 R36, R244, R8, 0x1, P4 ;  /* 0x00000008f4247211 */ /* 0x000fe400020f0eff */
[----:B------:R-:W-:Y:S02]  /*12910*/  IADD3 R250, P1, PT, R6, R242, RZ ;  /* 0x000000f206fa7210 */ /* 0x000fe40007f3e0ff */
[----:B------:R-:W-:-:S02]  /*12920*/  LEA.HI.X.SX32 R249, R245, R8, 0x1, P2 ;  /* 0x00000008f5f97211 */ /* 0x000fc400010f0eff */
[----:B------:R-:W-:Y:S02]  /*12930*/  LEA.HI.X.SX32 R251, R242, R8, 0x1, P1 ;  /* 0x00000008f2fb7211 */ /* 0x000fe400008f0eff */
[----:B--2---:R-:W-:-:S04]  /*12940*/  IADD3 R246, P5, PT, R6, R238, RZ ;  /* 0x000000ee06f67210 */ /* 0x004fc80007fbe0ff */
[----:B------:R-:W-:Y:S02]  /*12950*/  LEA.HI.X.SX32 R247, R238, R8, 0x1, P5 ;  /* 0x00000008eef77211 */ /* 0x000fe400028f0eff */
[C---:B---3--:R-:W-:Y:S02]  /*12960*/  IADD3 R244, P4, PT, R6.reuse, R236, RZ ;  /* 0x000000ec06f47210 */ /* 0x048fe40007f9e0ff */
[----:B----4-:R-:W-:Y:S02]  /*12970*/  IADD3 R242, P1, PT, R6, R243, RZ ;  /* 0x000000f306f27210 */ /* 0x010fe40007f3e0ff */
[----:B------:R-:W-:Y:S02]  /*12980*/  LEA.HI.X.SX32 R245, R236, R8, 0x1, P4 ;  /* 0x00000008ecf57211 */ /* 0x000fe400020f0eff */
[----:B------:R-:W-:-:S04]  /*12990*/  IADD3 R238, P5, PT, R6, R239, RZ ;  /* 0x000000ef06ee7210 */ /* 0x000fc80007fbe0ff */
[-C--:B------:R-:W-:Y:S02]  /*129a0*/  LEA.HI.X.SX32 R239, R239, R8.reuse, 0x1, P5 ;  /* 0x00000008efef7211 */ /* 0x080fe400028f0eff */
[C---:B------:R-:W-:Y:S02]  /*129b0*/  IADD3 R236, P4, PT, R6.reuse, R237, RZ ;  /* 0x000000ed06ec7210 */ /* 0x040fe40007f9e0ff */
[-C--:B------:R-:W-:Y:S02]  /*129c0*/  LEA.HI.X.SX32 R243, R243, R8.reuse, 0x1, P1 ;  /* 0x00000008f3f37211 */ /* 0x080fe400008f0eff */
[----:B------:R-:W-:Y:S02]  /*129d0*/  LEA.HI.X.SX32 R237, R237, R8, 0x1, P4 ;  /* 0x00000008eded7211 */ /* 0x000fe400020f0eff */
[----:B------:R-:W-:-:S04]  /*129e0*/  IADD3 R230, P5, PT, R6, R26, RZ ;  /* 0x0000001a06e67210 */ /* 0x000fc80007fbe0ff */
[----:B------:R-:W-:Y:S02]  /*129f0*/  LEA.HI.X.SX32 R231, R26, R8, 0x1, P5 ;  /* 0x000000081ae77211 */ /* 0x000fe400028f0eff */
[----:B------:R-:W2:Y:S01]  /*12a00*/  LDL.LU R26, [R1+0x3c4] ;  /* 0x0003c400011a7983 */ /* 0x000ea20000300800 */
[C---:B------:R-:W-:Y:S02]  /*12a10*/  IADD3 R228, P4, PT, R6.reuse, R18, RZ ;  /* 0x0000001206e47210 */ /* 0x040fe40007f9e0ff */
[C---:B------:R-:W-:Y:S02]  /*12a20*/  IADD3 R234, P1, PT, R6.reuse, R235, RZ ;  /* 0x000000eb06ea7210 */ /* 0x040fe40007f3e0ff */
[----:B------:R-:W-:Y:S02]  /*12a30*/  IADD3 R240, P2, PT, R6, R241, RZ ;  /* 0x000000f106f07210 */ /* 0x000fe40007f5e0ff */
[-C--:B------:R-:W-:Y:S02]  /*12a40*/  LEA.HI.X.SX32 R229, R18, R8.reuse, 0x1, P4 ;  /* 0x0000000812e57211 */ /* 0x080fe400020f0eff */
[-C--:B------:R-:W-:Y:S01]  /*12a50*/  LEA.HI.X.SX32 R235, R235, R8.reuse, 0x1, P1 ;  /* 0x00000008ebeb7211 */ /* 0x080fe200008f0eff */
[----:B------:R-:W3:Y:S01]  /*12a60*/  LDL.LU R18, [R1+0x3c8] ;  /* 0x0003c80001127983 */ /* 0x000ee20000300800 */
[----:B------:R-:W-:-:S02]  /*12a70*/  LEA.HI.X.SX32 R241, R241, R8, 0x1, P2 ;  /* 0x00000008f1f17211 */ /* 0x000fc400010f0eff */
[C---:B------:R-:W-:Y:S02]  /*12a80*/  IADD3 R226, P1, PT, R6.reuse, R27, RZ ;  /* 0x0000001b06e27210 */ /* 0x040fe40007f3e0ff */
[C---:B------:R-:W-:Y:S02]  /*12a90*/  IADD3 R232, P2, PT, R6.reuse, R233, RZ ;  /* 0x000000e906e87210 */ /* 0x040fe40007f5e0ff */
[-C--:B------:R-:W-:Y:S02]  /*12aa0*/  LEA.HI.X.SX32 R227, R27, R8.reuse, 0x1, P1 ;  /* 0x000000081be37211 */ /* 0x080fe400008f0eff */
[----:B------:R-:W-:Y:S01]  /*12ab0*/  LEA.HI.X.SX32 R233, R233, R8, 0x1, P2 ;  /* 0x00000008e9e97211 */ /* 0x000fe200010f0eff */
[----:B------:R-:W4:Y:S01]  /*12ac0*/  LDL.LU R27, [R1+0x3cc] ;  /* 0x0003cc00011b7983 */ /* 0x000f220000300800 */
[----:B------:R-:W-:-:S04]  /*12ad0*/  IADD3 R224, P2, PT, R6, R16, RZ ;  /* 0x0000001006e07210 */ /* 0x000fc80007f5e0ff */
[----:B------:R-:W-:Y:S02]  /*12ae0*/  LEA.HI.X.SX32 R225, R16, R8, 0x1, P2 ;  /* 0x0000000810e17211 */ /* 0x000fe400010f0eff */
        /* <DEDUP_REMOVED lines=8> */
[-C--:B------:R-:W-:Y:S02]  /*12b70*/  LEA.HI.X.SX32 R219, R14, R8.reuse, 0x1, P1 ;  /* 0x000000080edb7211 */ /* 0x080fe400008f0eff */
[----:B------:R-:W4:Y:S01]  /*12b80*/  LDL.LU R14, [R1+0x3dc] ;  /* 0x0003dc00010e7983 */ /* 0x000f220000300800 */
[C---:B------:R-:W-:Y:S02]  /*12b90*/  IADD3 R216, P2, PT, R6.reuse, R19, RZ ;  /* 0x0000001306d87210 */ /* 0x040fe40007f5e0ff */
[----:B------:R-:W-:Y:S02]  /*12ba0*/  IADD3 R214, P5, PT, R6, R15, RZ ;  /* 0x0000000f06d67210 */ /* 0x000fe40007fbe0ff */
[-C--:B------:R-:W-:Y:S02]  /*12bb0*/  LEA.HI.X.SX32 R217, R19, R8.reuse, 0x1, P2 ;  /* 0x0000000813d97211 */ /* 0x080fe400010f0eff */
[----:B------:R-:W4:Y:S01]  /*12bc0*/  LDL.LU R19, [R1+0x3e0] ;  /* 0x0003e00001137983 */ /* 0x000f220000300800 */
[----:B------:R-:W-:-:S02]  /*12bd0*/  LEA.HI.X.SX32 R215, R15, R8, 0x1, P5 ;  /* 0x000000080fd77211 */ /* 0x000fc400028f0eff */
[C---:B------:R-:W-:Y:S01]  /*12be0*/  IADD3 R212, P4, PT, R6.reuse, R13, RZ ;  /* 0x0000000d06d47210 */ /* 0x040fe20007f9e0ff */
[----:B------:R-:W4:Y:S01]  /*12bf0*/  LDL.LU R15, [R1+0x3e4] ;  /* 0x0003e400010f7983 */ /* 0x000f220000300800 */
[C---:B------:R-:W-:Y:S02]  /*12c00*/  IADD3 R210, P1, PT, R6.reuse, R29, RZ ;  /* 0x0000001d06d27210 */ /* 0x040fe40007f3e0ff */
[-C--:B------:R-:W-:Y:S02]  /*12c10*/  LEA.HI.X.SX32 R213, R13, R8.reuse, 0x1, P4 ;  /* 0x000000080dd57211 */ /* 0x080fe400020f0eff */
[----:B------:R-:W4:Y:S01]  /*12c20*/  LDL.LU R13, [R1+0x3e8] ;  /* 0x0003e800010d7983 */ /* 0x000f220000300800 */
[----:B------:R-:W-:Y:S02]  /*12c30*/  LEA.HI.X.SX32 R211, R29, R8, 0x1, P1 ;  /* 0x000000081dd37211 */ /* 0x000fe400008f0eff */
[C---:B------:R-:W-:Y:S01]  /*12c40*/  IADD3 R208, P2, PT, R6.reuse, R11, RZ ;  /* 0x0000000b06d07210 */ /* 0x040fe20007f5e0ff */
[----:B------:R-:W4:Y:S01]  /*12c50*/  LDL.LU R29, [R1+0x3f0] ;  /* 0x0003f000011d7983 */ /* 0x000f220000300800 */
[----:B------:R-:W-:-:S02]  /*12c60*/  IADD3 R206, P5, PT, R6, R9, RZ ;  /* 0x0000000906ce7210 */ /* 0x000fc40007fbe0ff */
[-C--:B------:R-:W-:Y:S02]  /*12c70*/  LEA.HI.X.SX32 R209, R11, R8.reuse, 0x1, P2 ;  /* 0x000000080bd17211 */ /* 0x080fe400010f0eff */
[----:B------:R-:W4:Y:S01]  /*12c80*/  LDL.LU R11, [R1+0x3f4] ;  /* 0x0003f400010b7983 */ /* 0x000f220000300800 */
[-C--:B------:R-:W-:Y:S02]  /*12c90*/  LEA.HI.X.SX32 R207, R9, R8.reuse, 0x1, P5 ;  /* 0x0000000809cf7211 */ /* 0x080fe400028f0eff */
[C---:B------:R-:W-:Y:S01]  /*12ca0*/  IADD3 R204, P4, PT, R6.reuse, R17, RZ ;  /* 0x0000001106cc7210 */ /* 0x040fe20007f9e0ff */
[----:B------:R-:W4:Y:S03]  /*12cb0*/  LDL.LU R9, [R1+0x3f8] ;  /* 0x0003f80001097983 */ /* 0x000f260000300800 */
[----:B------:R-:W-:Y:S02]  /*12cc0*/  LEA.HI.X.SX32 R205, R17, R8, 0x1, P4 ;  /* 0x0000000811cd7211 */ /* 0x000fe400020f0eff */
[----:B------:R-:W4:Y:S01]  /*12cd0*/  LDL.LU R17, [R1+0x3fc] ;  /* 0x0003fc0001117983 */ /* 0x000f220000300800 */
[----:B--2---:R-:W-:-:S04]  /*12ce0*/  IADD3 R202, P1, PT, R6, R26, RZ ;  /* 0x0000001a06ca7210 */ /* 0x004fc80007f3e0ff */
[----:B------:R-:W-:Y:S02]  /*12cf0*/  LEA.HI.X.SX32 R203, R26, R8, 0x1, P1 ;  /* 0x000000081acb7211 */ /* 0x000fe400008f0eff */
[----:B------:R-:W2:Y:S01]  /*12d00*/  LDL.LU R26, [R1+0x400] ;  /* 0x00040000011a7983 */ /* 0x000ea20000300800 */
[----:B---3--:R-:W-:-:S04]  /*12d10*/  IADD3 R200, P2, PT, R6, R18, RZ ;  /* 0x0000001206c87210 */ /* 0x008fc80007f5e0ff */
[----:B------:R-:W-:Y:S02]  /*12d20*/  LEA.HI.X.SX32 R201, R18, R8, 0x1, P2 ;  /* 0x0000000812c97211 */ /* 0x000fe400010f0eff */
[----:B------:R-:W3:Y:S01]  /*12d30*/  LDL.LU R18, [R1+0x404] ;  /* 0x0004040001127983 */ /* 0x000ee20000300800 */
[----:B----4-:R-:W-:-:S04]  /*12d40*/  IADD3 R198, P5, PT, R6, R27, RZ ;  /* 0x0000001b06c67210 */ /* 0x010fc80007fbe0ff */
        /* <DEDUP_REMOVED lines=16> */
[C---:B------:R-:W-:Y:S01]  /*12e50*/  IADD3 R184, P1, PT, R6.reuse, R15, RZ ;  /* 0x0000000f06b87210 */ /* 0x040fe20007f3e0ff */
[----:B------:R-:W4:Y:S04]  /*12e60*/  LDL.LU R19, [R1+0x41c] ;  /* 0x00041c0001137983 */ /* 0x000f280000300800 */
[----:B------:R1:W-:Y:S01]  /*12e70*/  STL [R1+0x134], R0 ;  /* 0x0001340001007387 */ /* 0x0003e20000100800 */
[----:B------:R-:W-:Y:S02]  /*12e80*/  IADD3 R182, P2, PT, R6, R13, RZ ;  /* 0x0000000d06b67210 */ /* 0x000fe40007f5e0ff */
[----:B-1----:R-:W-:-:S02]  /*12e90*/  LEA.HI.X.SX32 R0, R15, R8, 0x1, P1 ;  /* 0x000000080f007211 */ /* 0x002fc400008f0eff */
[----:B------:R-:W4:Y:S01]  /*12ea0*/  LDL.LU R15, [R1+0x420] ;  /* 0x00042000010f7983 */ /* 0x000f220000300800 */
[----:B------:R-:W-:-:S03]  /*12eb0*/  IADD3 R180, P5, PT, R6, R29, RZ ;  /* 0x0000001d06b47210 */ /* 0x000fc60007fbe0ff */
[----:B------:R1:W-:Y:S01]  /*12ec0*/  STL [R1+0x138], R0 ;  /* 0x0001380001007387 */ /* 0x0003e20000100800 */
[----:B------:R-:W-:Y:S02]  /*12ed0*/  IADD3 R178, P4, PT, R6, R11, RZ ;  /* 0x0000000b06b27210 */ /* 0x000fe40007f9e0ff */
[-C--:B-1----:R-:W-:Y:S02]  /*12ee0*/  LEA.HI.X.SX32 R0, R13, R8.reuse, 0x1, P2 ;  /* 0x000000080d007211 */ /* 0x082fe400010f0eff */
[----:B------:R-:W4:Y:S04]  /*12ef0*/  LDL.LU R13, [R1+0x424] ;  /* 0x00042400010d7983 */ /* 0x000f280000300800 */
[----:B------:R1:W-:Y:S04]  /*12f00*/  STL [R1+0x13c], R0 ;  /* 0x00013c0001007387 */ /* 0x0003e80000100800 */
[----:B------:R-:W4:Y:S01]  /*12f10*/  LDL.LU R28, [R1+0x428] ;  /* 0x00042800011c7983 */ /* 0x000f220000300800 */
[----:B-1----:R-:W-:-:S02]  /*12f20*/  LEA.HI.X.SX32 R0, R29, R8, 0x1, P5 ;  /* 0x000000081d007211 */ /* 0x002fc400028f0eff */
[----:B------:R-:W-:-:S03]  /*12f30*/  IADD3 R176, P1, PT, R6, R9, RZ ;  /* 0x0000000906b07210 */ /* 0x000fc60007f3e0ff */
[----:B------:R1:W-:Y:S01]  /*12f40*/  STL [R1+0x140], R0 ;  /* 0x0001400001007387 */ /* 0x0003e20000100800 */
[----:B------:R-:W-:Y:S02]  /*12f50*/  IADD3 R174, P2, PT, R6, R17, RZ ;  /* 0x0000001106ae7210 */ /* 0x000fe40007f5e0ff */
[-C--:B-1----:R-:W-:Y:S02]  /*12f60*/  LEA.HI.X.SX32 R0, R11, R8.reuse, 0x1, P4 ;  /* 0x000000080b007211 */ /* 0x082fe400020f0eff */
[----:B------:R-:W4:Y:S04]  /*12f70*/  LDL.LU R11, [R1+0x42c] ;  /* 0x00042c00010b7983 */ /* 0x000f280000300800 */
[----:B------:R1:W-:Y:S02]  /*12f80*/  STL [R1+0x144], R0 ;  /* 0x0001440001007387 */ /* 0x0003e40000100800 */
[----:B-1----:R-:W-:-:S02]  /*12f90*/  LEA.HI.X.SX32 R0, R9, R8, 0x1, P1 ;  /* 0x0000000809007211 */ /* 0x002fc400008f0eff */
[----:B------:R-:W4:Y:S04]  /*12fa0*/  LDL.LU R9, [R1+0x430] ;  /* 0x0004300001097983 */ /* 0x000f280000300800 */
[----:B------:R1:W-:Y:S02]  /*12fb0*/  STL [R1+0x148], R0 ;  /* 0x0001480001007387 */ /* 0x0003e40000100800 */
[----:B-1----:R-:W-:Y:S02]  /*12fc0*/  LEA.HI.X.SX32 R0, R17, R8, 0x1, P2 ;  /* 0x0000000811007211 */ /* 0x002fe400010f0eff */
[----:B------:R-:W4:Y:S04]  /*12fd0*/  LDL.LU R17, [R1+0x434] ;  /* 0x0004340001117983 */ /* 0x000f280000300800 */
[----:B------:R1:W-:Y:S04]  /*12fe0*/  STL [R1+0x14c], R0 ;  /* 0x00014c0001007387 */ /* 0x0003e80000100800 */
[----:B------:R-:W4:Y:S01]  /*12ff0*/  LDL.LU R29, [R1+0x438] ;  /* 0x00043800011d7983 */ /* 0x000f220000300800 */
[----:B--2---:R-:W-:-:S04]  /*13000*/  IADD3 R172, P5, PT, R6, R26, RZ ;  /* 0x0000001a06ac7210 */ /* 0x004fc80007fbe0ff */
[----:B-1----:R-:W-:Y:S02]  /*13010*/  LEA.HI.X.SX32 R0, R26, R8, 0x1, P5 ;  /* 0x000000081a007211 */ /* 0x002fe400028f0eff */
[----:B---3--:R-:W-:-:S03]  /*13020*/  IADD3 R170, P4, PT, R6, R18, RZ ;  /* 0x0000001206aa7210 */ /* 0x008fc60007f9e0ff */
[----:B------:R1:W-:Y:S02]  /*13030*/  STL [R1+0x150], R0 ;  /* 0x0001500001007387 */ /* 0x0003e40000100800 */
[----:B-1----:R-:W-:Y:S02]  /*13040*/  LEA.HI.X.SX32 R0, R18, R8, 0x1, P4 ;  /* 0x0000000812007211 */ /* 0x002fe400020f0eff */
[C---:B----4-:R-:W-:Y:S01]  /*13050*/  IADD3 R168, P1, PT, R6.reuse, R27, RZ ;  /* 0x0000001b06a87210 */ /* 0x050fe20007f3e0ff */
[----:B------:R-:W2:Y:S04]  /*13060*/  LDL.LU R18, [R1+0x43c] ;  /* 0x00043c0001127983 */ /* 0x000ea80000300800 */
[----:B------:R1:W-:Y:S01]  /*13070*/  STL [R1+0x154], R0 ;  /* 0x0001540001007387 */ /* 0x0003e20000100800 */
[----:B------:R-:W-:-:S03]  /*13080*/  IADD3 R166, P2, PT, R6, R16, RZ ;  /* 0x0000001006a67210 */ /* 0x000fc60007f5e0ff */
[----:B------:R-:W3:Y:S01]  /*13090*/  LDL.LU R26, [R1+0x440] ;  /* 0x00044000011a7983 */ /* 0x000ee20000300800 */
[----:B-1----:R-:W-:-:S05]  /*130a0*/  LEA.HI.X.SX32 R0, R27, R8, 0x1, P1 ;  /* 0x000000081b007211 */ /* 0x002fca00008f0eff */
        /* <DEDUP_REMOVED lines=8> */
[----:B------:R1:W-:Y:S04]  /*13130*/  STL [R1+0x160], R0 ;  /* 0x0001600001007387 */ /* 0x0003e80000100800 */
[----:B------:R-:W4:Y:S01]  /*13140*/  LDL.LU R12, [R1+0x44c] ;  /* 0x00044c00010c7983 */ /* 0x000f220000300800 */
[----:B-1----:R-:W-:-:S03]  /*13150*/  LEA.HI.X.SX32 R0, R10, R8, 0x1, P4 ;  /* 0x000000080a007211 */ /* 0x002fc600020f0eff */
[----:B------:R-:W4:Y:S01]  /*13160*/  LDL.LU R10, [R1+0x450] ;  /* 0x00045000010a7983 */ /* 0x000f220000300800 */
[----:B------:R-:W-:-:S03]  /*13170*/  IADD3 R160, P1, PT, R6, R14, RZ ;  /* 0x0000000e06a07210 */ /* 0x000fc60007f3e0ff */
[----:B------:R1:W-:Y:S02]  /*13180*/  STL [R1+0x164], R0 ;  /* 0x0001640001007387 */ /* 0x0003e40000100800 */
[----:B-1----:R-:W-:Y:S02]  /*13190*/  LEA.HI.X.SX32 R0, R14, R8, 0x1, P1 ;  /* 0x000000080e007211 */ /* 0x002fe400008f0eff */
[----:B------:R-:W4:Y:S01]  /*131a0*/  LDL.LU R14, [R1+0x454] ;  /* 0x00045400010e7983 */ /* 0x000f220000300800 */
[----:B------:R-:W-:-:S03]  /*131b0*/  IADD3 R158, P2, PT, R6, R19, RZ ;  /* 0x00000013069e7210 */ /* 0x000fc60007f5e0ff */
[----:B------:R1:W-:Y:S01]  /*131c0*/  STL [R1+0x168], R0 ;  /* 0x0001680001007387 */ /* 0x0003e20000100800 */
[C---:B------:R-:W-:Y:S02]  /*131d0*/  IADD3 R156, P5, PT, R6.reuse, R15, RZ ;  /* 0x0000000f069c7210 */ /* 0x040fe40007fbe0ff */
        /* <DEDUP_REMOVED lines=9> */
[-C--:B------:R-:W-:Y:S02]  /*13270*/  LEA.HI.X.SX32 R2, R28, R8.reuse, 0x1, P1 ;  /* 0x000000081c027211 */ /* 0x080fe400008f0eff */
[----:B-1----:R-:W-:Y:S02]  /*13280*/  LEA.HI.X.SX32 R0, R13, R8, 0x1, P4 ;  /* 0x000000080d007211 */ /* 0x002fe400020f0eff */
[----:B------:R-:W4:Y:S01]  /*13290*/  LDL.LU R13, [R1+0x460] ;  /* 0x00046000010d7983 */ /* 0x000f220000300800 */
[----:B------:R-:W-:-:S03]  /*132a0*/  IADD3 R148, P5, PT, R6, R9, RZ ;  /* 0x0000000906947210 */ /* 0x000fc60007fbe0ff */
[----:B------:R1:W-:Y:S04]  /*132b0*/  STL [R1+0x174], R0 ;  /* 0x0001740001007387 */ /* 0x0003e80000100800 */
[----:B------:R-:W-:Y:S01]  /*132c0*/  STL [R1+0x178], R2 ;  /* 0x0001780201007387 */ /* 0x000fe20000100800 */
[----:B-1----:R-:W-:-:S03]  /*132d0*/  LEA.HI.X.SX32 R0, R11, R8, 0x1, P2 ;  /* 0x000000080b007211 */ /* 0x002fc600010f0eff */
[----:B------:R-:W4:Y:S01]  /*132e0*/  LDL.LU R11, [R1+0x464] ;  /* 0x00046400010b7983 */ /* 0x000f220000300800 */
        /* <DEDUP_REMOVED lines=8> */
[----:B------:R1:W-:Y:S04]  /*13370*/  STL [R1+0x184], R0 ;  /* 0x0001840001007387 */ /* 0x0003e80000100800 */
[----:B------:R-:W4:Y:S01]  /*13380*/  LDL.LU R30, [R1+0x470] ;  /* 0x00047000011e7983 */ /* 0x000f220000300800 */
[----:B-1----:R-:W-:-:S05]  /*13390*/  LEA.HI.X.SX32 R0, R29, R8, 0x1, P1 ;  /* 0x000000081d007211 */ /* 0x002fca00008f0eff */
[----:B------:R1:W-:Y:S01]  /*133a0*/  STL [R1+0x188], R0 ;  /* 0x0001880001007387 */ /* 0x0003e20000100800 */
[----:B--2---:R-:W-:-:S04]  /*133b0*/  IADD3 R142, P2, PT, R6, R18, RZ ;  /* 0x00000012068e7210 */ /* 0x004fc80007f5e0ff */
[----:B-1----:R-:W-:Y:S02]  /*133c0*/  LEA.HI.X.SX32 R0, R18, R8, 0x1, P2 ;  /* 0x0000000812007211 */ /* 0x002fe400010f0eff */
[----:B------:R-:W2:Y:S01]  /*133d0*/  LDL.LU R18, [R1+0x474] ;  /* 0x0004740001127983 */ /* 0x000ea20000300800 */
[----:B---3--:R-:W-:-:S03]  /*133e0*/  IADD3 R140, P5, PT, R6, R26, RZ ;  /* 0x0000001a068c7210 */ /* 0x008fc60007fbe0ff */
[----:B------:R1:W-:Y:S01]  /*133f0*/  STL [R1+0x18c], R0 ;  /* 0x00018c0001007387 */ /* 0x0003e20000100800 */
[----:B------:R-:W-:-:S05]  /*13400*/  LEA.HI.X.SX32 R2, R26, R8, 0x1, P5 ;  /* 0x000000081a027211 */ /* 0x000fca00028f0eff */
[----:B------:R-:W-:Y:S01]  /*13410*/  STL [R1+0x190], R2 ;  /* 0x0001900201007387 */ /* 0x000fe20000100800 */
[----:B----4-:R-:W-:-:S04]  /*13420*/  IADD3 R138, P4, PT, R6, R16, RZ ;  /* 0x00000010068a7210 */ /* 0x010fc80007f9e0ff */
[----:B-1----:R-:W-:Y:S02]  /*13430*/  LEA.HI.X.SX32 R0, R16, R8, 0x1, P4 ;  /* 0x0000000810007211 */ /* 0x002fe400020f0eff */
[----:B------:R-:W3:Y:S01]  /*13440*/  LDL.LU R16, [R1+0x478] ;  /* 0x0004780001107983 */ /* 0x000ee20000300800 */
[----:B------:R-:W-:-:S03]  /*13450*/  IADD3 R136, P1, PT, R6, R27, RZ ;  /* 0x0000001b06887210 */ /* 0x000fc60007f3e0ff */
[----:B------:R1:W-:Y:S04]  /*13460*/  STL [R1+0x194], R0 ;  /* 0x0001940001007387 */ /* 0x0003e80000100800 */
[----:B------:R-:W4:Y:S01]  /*13470*/  LDL.LU R31, [R1+0x47c] ;  /* 0x00047c00011f7983 */ /* 0x000f220000300800 */
[----:B-1----:R-:W-:Y:S02]  /*13480*/  LEA.HI.X.SX32 R0, R27, R8, 0x1, P1 ;  /* 0x000000081b007211 */ /* 0x002fe400008f0eff */
[----:B------:R-:W-:-:S03]  /*13490*/  IADD3 R134, P2, PT, R6, R12, RZ ;  /* 0x0000000c06867210 */ /* 0x000fc60007f5e0ff */
[----:B------:R1:W-:Y:S01]  /*134a0*/  STL [R1+0x198], R0 ;  /* 0x0001980001007387 */ /* 0x0003e20000100800 */
[----:B------:R-:W-:Y:S02]  /*134b0*/  IADD3 R132, P5, PT, R6, R10, RZ ;  /* 0x0000000a06847210 */ /* 0x000fe40007fbe0ff */
[-C--:B-1----:R-:W-:Y:S02]  /*134c0*/  LEA.HI.X.SX32 R0, R12, R8.reuse, 0x1, P2 ;  /* 0x000000080c007211 */ /* 0x082fe400010f0eff */
[----:B------:R-:W4:Y:S04]  /*134d0*/  LDL.LU R12, [R1+0x480] ;  /* 0x00048000010c7983 */ /* 0x000f280000300800 */
[----:B------:R1:W-:Y:S02]  /*134e0*/  STL [R1+0x19c], R0 ;  /* 0x00019c0001007387 */ /* 0x0003e40000100800 */
[----:B-1----:R-:W-:-:S02]  /*134f0*/  LEA.HI.X.SX32 R0, R10, R8, 0x1, P5 ;  /* 0x000000080a007211 */ /* 0x002fc400028f0eff */
[----:B------:R-:W4:Y:S01]  /*13500*/  LDL.LU R10, [R1+0x484] ;  /* 0x00048400010a7983 */ /* 0x000f220000300800 */
[----:B------:R-:W-:-:S03]  /*13510*/  IADD3 R130, P4, PT, R6, R14, RZ ;  /* 0x0000000e06827210 */ /* 0x000fc60007f9e0ff */
[----:B------:R1:W-:Y:S04]  /*13520*/  STL [R1+0x1a0], R0 ;  /* 0x0001a00001007387 */ /* 0x0003e80000100800 */
[----:B------:R-:W4:Y:S01]  /*13530*/  LDL.LU R28, [R1+0x488] ;  /* 0x00048800011c7983 */ /* 0x000f220000300800 */
[----:B-1----:R-:W-:-:S03]  /*13540*/  LEA.HI.X.SX32 R0, R14, R8, 0x1, P4 ;  /* 0x000000080e007211 */ /* 0x002fc600020f0eff */
[----:B------:R-:W4:Y:S01]  /*13550*/  LDL.LU R14, [R1+0x48c] ;  /* 0x00048c00010e7983 */ /* 0x000f220000300800 */
[----:B------:R-:W-:-:S03]  /*13560*/  IADD3 R128, P1, PT, R6, R19, RZ ;  /* 0x0000001306807210 */ /* 0x000fc60007f3e0ff */
[----:B------:R1:W-:Y:S04]  /*13570*/  STL [R1+0x1a4], R0 ;  /* 0x0001a40001007387 */ /* 0x0003e80000100800 */
[----:B------:R-:W4:Y:S01]  /*13580*/  LDL.LU R29, [R1+0x490] ;  /* 0x00049000011d7983 */ /* 0x000f220000300800 */
[----:B------:R-:W-:Y:S02]  /*13590*/  IADD3 R35, P2, PT, R6, R15, RZ ;  /* 0x0000000f06237210 */ /* 0x000fe40007f5e0ff */
[----:B-1----:R-:W-:-:S05]  /*135a0*/  LEA.HI.X.SX32 R0, R19, R8, 0x1, P1 ;  /* 0x0000000813007211 */ /* 0x002fca00008f0eff */
        /* <DEDUP_REMOVED lines=10> */
[----:B-1----:R-:W-:Y:S02]  /*13650*/  LEA.HI.X.SX32 R0, R11, R8, 0x1, P4 ;  /* 0x000000080b007211 */ /* 0x002fe400020f0eff */
[C---:B------:R-:W-:Y:S01]  /*13660*/  IADD3 R41, P1, PT, R6.reuse, R9, RZ ;  /* 0x0000000906297210 */ /* 0x040fe20007f3e0ff */
[----:B------:R-:W4:Y:S04]  /*13670*/  LDL.LU R11, [R1+0x4a0] ;  /* 0x0004a000010b7983 */ /* 0x000f280000300800 */
[----:B------:R1:W-:Y:S01]  /*13680*/  STL [R1+0x1b4], R0 ;  /* 0x0001b40001007387 */ /* 0x0003e20000100800 */
[----:B------:R-:W-:-:S02]  /*13690*/  IADD3 R43, P2, PT, R6, R17, RZ ;  /* 0x00000011062b7210 */ /* 0x000fc40007f5e0ff */
[----:B-1----:R-:W-:Y:S02]  /*136a0*/  LEA.HI.X.SX32 R0, R9, R8, 0x1, P1 ;  /* 0x0000000809007211 */ /* 0x002fe400008f0eff */
[----:B------:R-:W4:Y:S04]  /*136b0*/  LDL.LU R9, [R1+0x4a4] ;  /* 0x0004a40001097983 */ /* 0x000f280000300800 */
[----:B------:R-:W4:Y:S01]  /*136c0*/  LDL.LU R13, [R1+0x4a8] ;  /* 0x0004a800010d7983 */ /* 0x000f220000300800 */
[----:B------:R-:W-:-:S03]  /*136d0*/  IADD3 R45, P5, PT, R6, R30, RZ ;  /* 0x0000001e062d7210 */ /* 0x000fc60007fbe0ff */
[----:B------:R1:W-:Y:S01]  /*136e0*/  STL [R1+0x1b8], R0 ;  /* 0x0001b80001007387 */ /* 0x0003e20000100800 */
[-C--:B------:R-:W-:Y:S02]  /*136f0*/  LEA.HI.X.SX32 R2, R30, R8.reuse, 0x1, P5 ;  /* 0x000000081e027211 */ /* 0x080fe400028f0eff */
[----:B-1----:R-:W-:Y:S02]  /*13700*/  LEA.HI.X.SX32 R0, R17, R8, 0x1, P2 ;  /* 0x0000000811007211 */ /* 0x002fe400010f0eff */
[----:B------:R-:W4:Y:S04]  /*13710*/  LDL.LU R17, [R1+0x4ac] ;  /* 0x0004ac0001117983 */ /* 0x000f280000300800 */
[----:B------:R-:W4:Y:S04]  /*13720*/  LDL.LU R27, [R1+0x4b0] ;  /* 0x0004b000011b7983 */ /* 0x000f280000300800 */
[----:B------:R1:W-:Y:S04]  /*13730*/  STL [R1+0x1bc], R0 ;  /* 0x0001bc0001007387 */ /* 0x0003e80000100800 */
[----:B------:R-:W-:Y:S01]  /*13740*/  STL [R1+0x1c0], R2 ;  /* 0x0001c00201007387 */ /* 0x000fe20000100800 */
[----:B--2---:R-:W-:-:S04]  /*13750*/  IADD3 R47, P4, PT, R6, R18, RZ ;  /* 0x00000012062f7210 */ /* 0x004fc80007f9e0ff */
[----:B-1----:R-:W-:Y:S02]  /*13760*/  LEA.HI.X.SX32 R0, R18, R8, 0x1, P4 ;  /* 0x0000000812007211 */ /* 0x002fe400020f0eff */
[----:B------:R-:W2:Y:S04]  /*13770*/  LDL.LU R18, [R1+0x4b4] ;  /* 0x0004b40001127983 */ /* 0x000ea80000300800 */
[----:B------:R1:W-:Y:S01]  /*13780*/  STL [R1+0x1c4], R0 ;  /* 0x0001c40001007387 */ /* 0x0003e20000100800 */
[----:B---3--:R-:W-:-:S04]  /*13790*/  IADD3 R49, P1, PT, R6, R16, RZ ;  /* 0x0000001006317210 */ /* 0x008fc80007f3e0ff */
[----:B-1----:R-:W-:Y:S02]  /*137a0*/  LEA.HI.X.SX32 R0, R16, R8, 0x1, P1 ;  /* 0x0000000810007211 */ /* 0x002fe400008f0eff */
[----:B------:R-:W3:Y:S01]  /*137b0*/  LDL.LU R16, [R1+0x4b8] ;  /* 0x0004b80001107983 */ /* 0x000ee20000300800 */
[----:B----4-:R-:W-:-:S03]  /*137c0*/  IADD3 R51, P2, PT, R6, R31, RZ ;  /* 0x0000001f06337210 */ /* 0x010fc60007f5e0ff */
[----:B------:R1:W-:Y:S01]  /*137d0*/  STL [R1+0x1c8], R0 ;  /* 0x0001c80001007387 */ /* 0x0003e20000100800 */
[----:B------:R-:W-:-:S05]  /*137e0*/  LEA.HI.X.SX32 R2, R31, R8, 0x1, P2 ;  /* 0x000000081f027211 */ /* 0x000fca00010f0eff */
[----:B------:R-:W-:Y:S01]  /*137f0*/  STL [R1+0x1cc], R2 ;  /* 0x0001cc0201007387 */ /* 0x000fe20000100800 */
[----:B------:R-:W-:-:S04]  /*13800*/  IADD3 R53, P5, PT, R6, R12, RZ ;  /* 0x0000000c06357210 */ /* 0x000fc80007fbe0ff */
[----:B-1----:R-:W-:Y:S02]  /*13810*/  LEA.HI.X.SX32 R0, R12, R8, 0x1, P5 ;  /* 0x000000080c007211 */ /* 0x002fe400028f0eff */
[----:B------:R-:W4:Y:S04]  /*13820*/  LDL.LU R12, [R1+0x4bc] ;  /* 0x0004bc00010c7983 */ /* 0x000f280000300800 */
[----:B------:R1:W-:Y:S01]  /*13830*/  STL [R1+0x1d0], R0 ;  /* 0x0001d00001007387 */ /* 0x0003e20000100800 */
[----:B------:R-:W-:-:S04]  /*13840*/  IADD3 R55, P4, PT, R6, R10, RZ ;  /* 0x0000000a06377210 */ /* 0x000fc80007f9e0ff */
[----:B-1----:R-:W-:Y:S02]  /*13850*/  LEA.HI.X.SX32 R0, R10, R8, 0x1, P4 ;  /* 0x000000080a007211 */ /* 0x002fe400020f0eff */
[----:B------:R-:W4:Y:S01]  /*13860*/  LDL.LU R10, [R1+0x4c0] ;  /* 0x0004c000010a7983 */ /* 0x000f220000300800 */
[----:B------:R-:W-:-:S04]  /*13870*/  IADD3 R57, P1, PT, R6, R28, RZ ;  /* 0x0000001c06397210 */ /* 0x000fc80007f3e0ff */
[----:B------:R-:W-:Y:S01]  /*13880*/  LEA.HI.X.SX32 R2, R28, R8, 0x1, P1 ;  /* 0x000000081c027211 */ /* 0x000fe200008f0eff */
[----:B------:R1:W-:Y:S01]  /*13890*/  STL [R1+0x1d4], R0 ;  /* 0x0001d40001007387 */ /* 0x0003e20000100800 */
[----:B------:R-:W-:-:S03]  /*138a0*/  IADD3 R59, P2, PT, R6, R14, RZ ;  /* 0x0000000e063b7210 */ /* 0x000fc60007f5e0ff */
[----:B------:R1:W-:Y:S02]  /*138b0*/  STL [R1+0x1d8], R2 ;  /* 0x0001d80201007387 */ /* 0x0003e40000100800 */
[----:B-1----:R-:W-:Y:S02]  /*138c0*/  LEA.HI.X.SX32 R0, R14, R8, 0x1, P2 ;  /* 0x000000080e007211 */ /* 0x002fe400010f0eff */
[----:B------:R-:W4:Y:S01]  /*138d0*/  LDL.LU R14, [R1+0x4c4] ;  /* 0x0004c400010e7983 */ /* 0x000f220000300800 */
[----:B------:R-:W-:-:S04]  /*138e0*/  IADD3 R61, P5, PT, R6, R29, RZ ;  /* 0x0000001d063d7210 */ /* 0x000fc80007fbe0ff */
[----:B------:R-:W-:Y:S01]  /*138f0*/  LEA.HI.X.SX32 R2, R29, R8, 0x1, P5 ;  /* 0x000000081d027211 */ /* 0x000fe200028f0eff */
[----:B------:R1:W-:Y:S01]  /*13900*/  STL [R1+0x1dc], R0 ;  /* 0x0001dc0001007387 */ /* 0x0003e20000100800 */
[----:B------:R-:W-:-:S03]  /*13910*/  IADD3 R63, P4, PT, R6, R26, RZ ;  /* 0x0000001a063f7210 */ /* 0x000fc60007f9e0ff */
[----:B------:R1:W-:Y:S02]  /*13920*/  STL [R1+0x1e4], R2 ;  /* 0x0001e40201007387 */ /* 0x0003e40000100800 */
[----:B-1----:R-:W-:-:S05]  /*13930*/  LEA.HI.X.SX32 R0, R26, R8, 0x1, P4 ;  /* 0x000000081a007211 */ /* 0x002fca00020f0eff */
[----:B------:R1:W-:Y:S01]  /*13940*/  STL [R1+0x1e8], R0 ;  /* 0x0001e80001007387 */ /* 0x0003e20000100800 */
[----:B------:R-:W-:-:S04]  /*13950*/  IADD3 R65, P1, PT, R6, R19, RZ ;  /* 0x0000001306417210 */ /* 0x000fc80007f3e0ff */
[----:B------:R-:W-:-:S05]  /*13960*/  LEA.HI.X.SX32 R2, R19, R8, 0x1, P1 ;  /* 0x0000000813027211 */ /* 0x000fca00008f0eff */
[----:B------:R1:W-:Y:S01]  /*13970*/  STL [R1+0x1ec], R2 ;  /* 0x0001ec0201007387 */ /* 0x0003e20000100800 */
[----:B------:R-:W-:-:S04]  /*13980*/  IADD3 R67, P2, PT, R6, R15, RZ ;  /* 0x0000000f06437210 */ /* 0x000fc80007f5e0ff */
[----:B-1----:R-:W-:Y:S02]  /*13990*/  LEA.HI.X.SX32 R0, R15, R8, 0x1, P2 ;  /* 0x000000080f007211 */ /* 0x002fe400010f0eff */
[----:B------:R-:W-:-:S03]  /*139a0*/  IADD3 R69, P5, PT, R6, R11, RZ ;  /* 0x0000000b06457210 */ /* 0x000fc60007fbe0ff */
[----:B------:R1:W-:Y:S01]  /*139b0*/  STL [R1+0x1f0], R0 ;  /* 0x0001f00001007387 */ /* 0x0003e20000100800 */
[----:B------:R-:W-:-:S05]  /*139c0*/  LEA.HI.X.SX32 R2, R11, R8, 0x1, P5 ;  /* 0x000000080b027211 */ /* 0x000fca00028f0eff */
[----:B------:R-:W-:Y:S01]  /*139d0*/  STL [R1+0x1f4], R2 ;  /* 0x0001f40201007387 */ /* 0x000fe20000100800 */
[----:B------:R-:W-:-:S04]  /*139e0*/  IADD3 R71, P4, PT, R6, R9, RZ ;  /* 0x0000000906477210 */ /* 0x000fc80007f9e0ff */
[----:B-1----:R-:W-:Y:S02]  /*139f0*/  LEA.HI.X.SX32 R0, R9, R8, 0x1, P4 ;  /* 0x0000000809007211 */ /* 0x002fe400020f0eff */
[C---:B------:R-:W-:Y:S01]  /*13a00*/  IADD3 R73, P1, PT, R6.reuse, R13, RZ ;  /* 0x0000000d06497210 */ /* 0x040fe20007f3e0ff */
[----:B------:R-:W4:Y:S04]  /*13a10*/  LDL.LU R9, [R1+0x4cc] ;  /* 0x0004cc0001097983 */ /* 0x000f280000300800 */
[----:B------:R-:W4:Y:S04]  /*13a20*/  LDL.LU R11, [R1+0x4d0] ;  /* 0x0004d000010b7983 */ /* 0x000f280000300800 */
[----:B------:R1:W-:Y:S01]  /*13a30*/  STL [R1+0x1f8], R0 ;  /* 0x0001f80001007387 */ /* 0x0003e20000100800 */
[----:B------:R-:W-:-:S02]  /*13a40*/  IADD3 R75, P2, PT, R6, R17, RZ ;  /* 0x00000011064b7210 */ /* 0x000fc40007f5e0ff */
[----:B-1----:R-:W-:Y:S02]  /*13a50*/  LEA.HI.X.SX32 R0, R13, R8, 0x1, P1 ;  /* 0x000000080d007211 */ /* 0x002fe400008f0eff */
[----:B------:R-:W4:Y:S04]  /*13a60*/  LDL.LU R13, [R1+0x2bc] ;  /* 0x0002bc00010d7983 */ /* 0x000f280000300800 */
[----:B------:R-:W4:Y:S01]  /*13a70*/  LDL.LU R15, [R1+0x2c0] ;  /* 0x0002c000010f7983 */ /* 0x000f220000300800 */
[----:B------:R-:W-:-:S03]  /*13a80*/  IADD3 R77, P5, PT, R6, R27, RZ ;  /* 0x0000001b064d7210 */ /* 0x000fc60007fbe0ff */
[----:B------:R1:W-:Y:S02]  /*13a90*/  STL [R1+0x1fc], R0 ;  /* 0x0001fc0001007387 */ /* 0x0003e40000100800 */
[-C--:B-1----:R-:W-:Y:S02]  /*13aa0*/  LEA.HI.X.SX32 R0, R17, R8.reuse, 0x1, P2 ;  /* 0x0000000811007211 */ /* 0x082fe400010f0eff */
[----:B------:R-:W4:Y:S04]  /*13ab0*/  LDL.LU R17, [R1+0x2c8] ;  /* 0x0002c80001117983 */ /* 0x000f280000300800 */
[----:B------:R-:W4:Y:S04]  /*13ac0*/  LDL.LU R19, [R1+0x758] ;  /* 0x0007580001137983 */ /* 0x000f280000300800 */
[----:B------:R1:W-:Y:S04]  /*13ad0*/  STL [R1+0x200], R0 ;  /* 0x0002000001007387 */ /* 0x0003e80000100800 */
[----:B------:R-:W4:Y:S04]  /*13ae0*/  LDL.LU R28, [R1+0x2d0] ;  /* 0x0002d000011c7983 */ /* 0x000f280000300800 */
[----:B------:R-:W4:Y:S01]  /*13af0*/  LDL.LU R30, [R1+0x2d4] ;  /* 0x0002d400011e7983 */ /* 0x000f220000300800 */
[----:B-1----:R-:W-:-:S05]  /*13b00*/  LEA.HI.X.SX32 R0, R27, R8, 0x1, P5 ;  /* 0x000000081b007211 */ /* 0x002fca00028f0eff */
[----:B------:R1:W-:Y:S04]  /*13b10*/  STL [R1+0x204], R0 ;  /* 0x0002040001007387 */ /* 0x0003e80000100800 */
[----:B------:R-:W4:Y:S04]  /*13b20*/  LDL.LU R32, [R1+0x2dc] ;  /* 0x0002dc0001207983 */ /* 0x000f280000300800 */
[----:B------:R-:W4:Y:S01]  /*13b30*/  LDL.LU R27, [R1+0x2e4] ;  /* 0x0002e400011b7983 */ /* 0x000f220000300800 */
[----:B--2---:R-:W-:-:S04]  /*13b40*/  IADD3 R79, P4, PT, R6, R18, RZ ;  /* 0x00000012064f7210 */ /* 0x004fc80007f9e0ff */
[----:B-1----:R-:W-:-:S05]  /*13b50*/  LEA.HI.X.SX32 R0, R18, R8, 0x1, P4 ;  /* 0x0000000812007211 */ /* 0x002fca00020f0eff */
[----:B------:R1:W-:Y:S04]  /*13b60*/  STL [R1+0x208], R0 ;  /* 0x0002080001007387 */ /* 0x0003e80000100800 */
[----:B------:R-:W2:Y:S01]  /*13b70*/  LDL.LU R29, [R1+0x2e8] ;  /* 0x0002e800011d7983 */ /* 0x000ea20000300800 */
[C---:B---3--:R-:W-:Y:S02]  /*13b80*/  IADD3 R81, P1, PT, R6.reuse, R16, RZ ;  /* 0x0000001006517210 */ /* 0x048fe40007f3e0ff */
[----:B----4-:R-:W-:-:S05]  /*13b90*/  IADD3 R87, P4, PT, R6, R14, RZ ;  /* 0x0000000e06577210 */ /* 0x010fca0007f9e0ff */
[----:B------:R3:W-:Y:S04]  /*13ba0*/  STL [R1+0x794], R87 ;  /* 0x0007945701007387 */ /* 0x0007e80000100800 */
[----:B------:R-:W4:Y:S01]  /*13bb0*/  LDL.LU R31, [R1+0x2f0] ;  /* 0x0002f000011f7983 */ /* 0x000f220000300800 */
[----:B------:R-:W-:-:S05]  /*13bc0*/  LEA.HI.X.SX32 R2, R16, R8, 0x1, P1 ;  /* 0x0000000810027211 */ /* 0x000fca00008f0eff */
[----:B------:R3:W-:Y:S04]  /*13bd0*/  STL [R1+0x20c], R2 ;  /* 0x00020c0201007387 */ /* 0x0007e80000100800 */
[----:B------:R-:W4:Y:S01]  /*13be0*/  LDL.LU R33, [R1+0x784] ;  /* 0x0007840001217983 */ /* 0x000f220000300800 */
[----:B-1----:R-:W1:Y:S01]  /*13bf0*/  S2R R0, SR_TID.X ;  /* 0x0000000000007919 */ /* 0x002e620000002100 */
[C---:B------:R-:W-:Y:S02]  /*13c00*/  IADD3 R83, P2, PT, R6.reuse, R12, RZ ;  /* 0x0000000c06537210 */ /* 0x040fe40007f5e0ff */
[----:B------:R-:W-:Y:S02]  /*13c10*/  IADD3 R85, P5, PT, R6, R10, RZ ;  /* 0x0000000a06557210 */ /* 0x000fe40007fbe0ff */
[----:B---3--:R-:W-:-:S02]  /*13c20*/  LEA.HI.X.SX32 R87, R12, R8, 0x1, P2 ;  /* 0x000000080c577211 */ /* 0x008fc400010f0eff */
[----:B------:R-:W-:-:S05]  /*13c30*/  LEA.HI.X.SX32 R2, R10, R8, 0x1, P5 ;  /* 0x000000080a027211 */ /* 0x000fca00028f0eff */
[----:B------:R-:W-:Y:S01]  /*13c40*/  STL [R1+0x214], R2 ;  /* 0x0002140201007387 */ /* 0x000fe20000100800 */
[----:B-1----:R-:W-:Y:S02]  /*13c50*/  SHF.R.U32.HI R10, RZ, 0x6, R0 ;  /* 0x00000006ff0a7819 */ /* 0x002fe40000011600 */
[----:B------:R-:W-:Y:S02]  /*13c60*/  LEA.HI R12, R0, 0x3e, RZ, 0x1a ;  /* 0x0000003e000c7811 */ /* 0x000fe400078fd0ff */
[----:B------:R-:W-:-:S05]  /*13c70*/  LEA.HI.X.SX32 R0, R14, R8, 0x1, P4 ;  /* 0x000000080e007211 */ /* 0x000fca00020f0eff */
[----:B------:R1:W-:Y:S02]  /*13c80*/  STL [R1+0x218], R0 ;  /* 0x0002180001007387 */ /* 0x0003e40000100800 */
[----:B-1----:R-:W1:Y:S01]  /*13c90*/  S2R R0, SR_TID.X ;  /* 0x0000000000007919 */ /* 0x002e620000002100 */
[----:B------:R-:W-:Y:S01]  /*13ca0*/  SGXT.U32 R10, R10, 0x1 ;  /* 0x000000010a0a781a */ /* 0x000fe20000000000 */
[----:B------:R-:W-:-:S03]  /*13cb0*/  IMAD R14, R12, UR16, RZ ;  /* 0x000000100c0e7c24 */ /* 0x000fc6000f8e02ff */
[----:B------:R-:W-:Y:S02]  /*13cc0*/  LOP3.LUT R10, R10, 0x3c, RZ, 0xfc, !PT ;  /* 0x0000003c0a0a7812 */ /* 0x000fe400078efcff */
[----:B------:R-:W-:Y:S02]  /*13cd0*/  SHF.R.S32.HI R6, RZ, 0x1f, R5 ;  /* 0x0000001fff067819 */ /* 0x000fe40000011405 */
[C---:B------:R-:W-:Y:S01]  /*13ce0*/  IADD3 R8, P1, PT, R5.reuse, R14, RZ ;  /* 0x0000000e05087210 */ /* 0x040fe20007f3e0ff */
[----:B------:R-:W-:Y:S01]  /*13cf0*/  IMAD R97, R10, UR16, RZ ;  /* 0x000000100a617c24 */ /* 0x000fe2000f8e02ff */
[C---:B------:R-:W-:Y:S01]  /*13d00*/  IADD3 R10, P4, PT, R5.reuse, R9, RZ ;  /* 0x00000009050a7210 */ /* 0x040fe20007f9e0ff */
[----:B------:R-:W3:Y:S01]  /*13d10*/  LDCU UR16, c[0x0][0x3a8] ;  /* 0x00007500ff1077ac */ /* 0x000ee20008000800 */
[----:B------:R-:W-:Y:S02]  /*13d20*/  IADD3 R12, P2, PT, R5, R11, RZ ;  /* 0x0000000b050c7210 */ /* 0x000fe40007f5e0ff */
[----:B------:R-:W-:-:S02]  /*13d30*/  LEA.HI.X.SX32 R189, R14, R6, 0x1, P1 ;  /* 0x000000060ebd7211 */ /* 0x000fc400008f0eff */
[-C--:B------:R-:W-:Y:S02]  /*13d40*/  LEA.HI.X.SX32 R9, R9, R6.reuse, 0x1, P4 ;  /* 0x0000000609097211 */ /* 0x080fe400020f0eff */
[----:B------:R-:W-:Y:S02]  /*13d50*/  LEA.HI.X.SX32 R11, R11, R6, 0x1, P2 ;  /* 0x000000060b0b7211 */ /* 0x000fe400010f0eff */
[----:B------:R-:W-:Y:S02]  /*13d60*/  IADD3 R16, P1, PT, R5, R15, RZ ;  /* 0x0000000f05107210 */ /* 0x000fe40007f3e0ff */
[--C-:B-1----:R-:W-:Y:S02]  /*13d70*/  SHF.R.U32.HI R89, RZ, 0x6, R0.reuse ;  /* 0x00000006ff597819 */ /* 0x102fe40000011600 */
[----:B------:R-:W-:Y:S02]  /*13d80*/  SHF.R.U32.HI R95, RZ, 0x6, R0 ;  /* 0x00000006ff5f7819 */ /* 0x000fe40000011600 */
[----:B------:R-:W-:-:S02]  /*13d90*/  SGXT.U32 R89, R89, 0x1 ;  /* 0x000000015959781a */ /* 0x000fc40000000000 */
[-C--:B------:R-:W-:Y:S02]  /*13da0*/  LEA.HI.X.SX32 R15, R15, R6.reuse, 0x1, P1 ;  /* 0x000000060f0f7211 */ /* 0x080fe400008f0eff */
[C---:B------:R-:W-:Y:S02]  /*13db0*/  IADD3 R18, P4, PT, R5.reuse, R17, RZ ;  /* 0x0000001105127210 */ /* 0x040fe40007f9e0ff */
[----:B------:R-:W-:Y:S02]  /*13dc0*/  IADD3 R20, P2, PT, R5, R19, RZ ;  /* 0x0000001305147210 */ /* 0x000fe40007f5e0ff */
[-C--:B------:R-:W-:Y:S02]  /*13dd0*/  LEA.HI.X.SX32 R17, R17, R6.reuse, 0x1, P4 ;  /* 0x0000000611117211 */ /* 0x080fe400020f0eff */
[----:B------:R-:W-:Y:S02]  /*13de0*/  LEA.HI.X.SX32 R19, R19, R6, 0x1, P2 ;  /* 0x0000000613137211 */ /* 0x000fe400010f0eff */
[----:B------:R-:W-:-:S02]  /*13df0*/  LOP3.LUT R89, R89, 0x3a, RZ, 0xfc, !PT ;  /* 0x0000003a59597812 */ /* 0x000fc400078efcff */
[----:B------:R-:W-:Y:S02]  /*13e00*/  IADD3 R22, P1, PT, R5, R28, RZ ;  /* 0x0000001c05167210 */ /* 0x000fe40007f3e0ff */
[----:B------:R-:W-:Y:S02]  /*13e10*/  SGXT.U32 R95, R95, 0x1 ;  /* 0x000000015f5f781a */ /* 0x000fe40000000000 */
[----:B------:R-:W-:Y:S01]  /*13e20*/  IADD3 R24, P4, PT, R5, R30, RZ ;  /* 0x0000001e05187210 */ /* 0x000fe20007f9e0ff */
[----:B------:R-:W-:Y:S01]  /*13e30*/  IMAD R93, R89, UR4, RZ ;  /* 0x00000004595d7c24 */ /* 0x000fe2000f8e02ff */
[-C--:B------:R-:W-:Y:S01]  /*13e40*/  LEA.HI.X.SX32 R21, R28, R6.reuse, 0x1, P1 ;  /* 0x000000061c157211 */ /* 0x080fe200008f0eff */
[----:B------:R-:W1:Y:S01]  /*13e50*/  LDCU.128 UR4, c[0x0][0x380] ;  /* 0x00007000ff0477ac */ /* 0x000e620008000c00 */
[----:B------:R-:W-:Y:S02]  /*13e60*/  LEA.HI.X.SX32 R23, R30, R6, 0x1, P4 ;  /* 0x000000061e177211 */ /* 0x000fe400020f0eff */
[----:B------:R-:W-:-:S02]  /*13e70*/  LOP3.LUT R95, R95, 0x38, RZ, 0xfc, !PT ;  /* 0x000000385f5f7812 */ /* 0x000fc400078efcff */
[----:B------:R-:W-:-:S04]  /*13e80*/  IADD3 R26, P2, PT, R5, R32, RZ ;  /* 0x00000020051a7210 */ /* 0x000fc80007f5e0ff */
[----:B------:R-:W-:Y:S01]  /*13e90*/  LEA.HI.X.SX32 R25, R32, R6, 0x1, P2 ;  /* 0x0000000620197211 */ /* 0x000fe200010f0eff */
[----:B------:R-:W-:Y:S01]  /*13ea0*/  IMAD R95, R95, UR8, RZ ;  /* 0x000000085f5f7c24 */ /* 0x000fe2000f8e02ff */
[--C-:B------:R-:W-:Y:S02]  /*13eb0*/  SHF.R.U32.HI R99, RZ, 0x6, R0.reuse ;  /* 0x00000006ff637819 */ /* 0x100fe40000011600 */
[--C-:B------:R-:W-:Y:S02]  /*13ec0*/  SHF.R.U32.HI R107, RZ, 0x6, R0.reuse ;  /* 0x00000006ff6b7819 */ /* 0x100fe40000011600 */
[----:B------:R-:W-:Y:S02]  /*13ed0*/  SHF.R.U32.HI R101, RZ, 0x6, R0 ;  /* 0x00000006ff657819 */ /* 0x000fe40000011600 */
[----:B------:R-:W-:-:S04]  /*13ee0*/  SGXT.U32 R107, R107, 0x1 ;  /* 0x000000016b6b781a */ /* 0x000fc80000000000 */
[----:B------:R-:W-:Y:S02]  /*13ef0*/  LOP3.LUT R107, R107, 0x34, RZ, 0xfc, !PT ;  /* 0x000000346b6b7812 */ /* 0x000fe400078efcff */
[----:B--2---:R-:W-:-:S04]  /*13f00*/  IADD3 R30, P1, PT, R5, R29, RZ ;  /* 0x0000001d051e7210 */ /* 0x004fc80007f3e0ff */
[----:B------:R-:W-:Y:S02]  /*13f10*/  LEA.HI.X.SX32 R29, R29, R6, 0x1, P1 ;  /* 0x000000061d1d7211 */ /* 0x000fe400008f0eff */
[----:B------:R-:W-:-:S04]  /*13f20*/  IADD3 R89, P1, PT, R5, R97, RZ ;  /* 0x0000006105597210 */ /* 0x000fc80007f3e0ff */
[----:B------:R-:W-:-:S05]  /*13f30*/  LEA.HI.X.SX32 R3, R97, R6, 0x1, P1 ;  /* 0x0000000661037211 */ /* 0x000fca00008f0eff */
[----:B------:R-:W-:Y:S01]  /*13f40*/  STL [R1+0x21c], R3 ;  /* 0x00021c0301007387 */ /* 0x000fe20000100800 */
[----:B------:R-:W-:Y:S01]  /*13f50*/  SGXT.U32 R101, R101, 0x1 ;  /* 0x000000016565781a */ /* 0x000fe20000000000 */
[----:B------:R-:W-:Y:S01]  /*13f60*/  IMAD R103, R107, UR13, RZ ;  /* 0x0000000d6b677c24 */ /* 0x000fe2000f8e02ff */
[----:B------:R-:W-:Y:S02]  /*13f70*/  SGXT.U32 R99, R99, 0x1 ;  /* 0x000000016363781a */ /* 0x000fe40000000000 */
[----:B------:R-:W-:Y:S02]  /*13f80*/  LOP3.LUT R101, R101, 0x36, RZ, 0xfc, !PT ;  /* 0x0000003665657812 */ /* 0x000fe400078efcff */
[----:B------:R-:W-:-:S03]  /*13f90*/  LOP3.LUT R99, R99, 0x32, RZ, 0xfc, !PT ;  /* 0x0000003263637812 */ /* 0x000fc600078efcff */
[----:B------:R-:W-:Y:S01]  /*13fa0*/  IMAD R101, R101, UR9, RZ ;  /* 0x0000000965657c24 */ /* 0x000fe2000f8e02ff */
[----:B----4-:R-:W-:-:S04]  /*13fb0*/  IADD3 R32, P4, PT, R5, R31, RZ ;  /* 0x0000001f05207210 */ /* 0x010fc80007f9e0ff */
[----:B------:R-:W-:Y:S02]  /*13fc0*/  LEA.HI.X.SX32 R31, R31, R6, 0x1, P4 ;  /* 0x000000061f1f7211 */ /* 0x000fe400020f0eff */
[----:B------:R-:W-:-:S04]  /*13fd0*/  IADD3 R91, P4, PT, R5, R93, RZ ;  /* 0x0000005d055b7210 */ /* 0x000fc80007f9e0ff */
[----:B------:R-:W-:Y:S02]  /*13fe0*/  LEA.HI.X.SX32 R2, R93, R6, 0x1, P4 ;  /* 0x000000065d027211 */ /* 0x000fe400020f0eff */
[----:B------:R-:W-:-:S04]  /*13ff0*/  IADD3 R93, P1, PT, R5, R95, RZ ;  /* 0x0000005f055d7210 */ /* 0x000fc80007f3e0ff */
[----:B------:R-:W-:Y:S01]  /*14000*/  LEA.HI.X.SX32 R0, R95, R6, 0x1, P1 ;  /* 0x000000065f007211 */ /* 0x000fe200008f0eff */
[----:B------:R-:W-:Y:S04]  /*14010*/  STL [R1+0x220], R2 ;  /* 0x0002200201007387 */ /* 0x000fe80000100800 */
[----:B------:R2:W-:Y:S02]  /*14020*/  STL [R1+0x224], R0 ;  /* 0x0002240001007387 */ /* 0x0005e40000100800 */
[----:B--2---:R-:W2:Y:S01]  /*14030*/  S2R R0, SR_TID.X ;  /* 0x0000000000007919 */ /* 0x004ea20000002100 */
[----:B------:R-:W-:Y:S01]  /*14040*/  IADD3 R34, P2, PT, R5, R33, RZ ;  /* 0x0000002105227210 */ /* 0x000fe20007f5e0ff */
[----:B------:R-:W-:Y:S01]  /*14050*/  IMAD R105, R99, UR15, RZ ;  /* 0x0000000f63697c24 */ /* 0x000fe2000f8e02ff */
[----:B------:R-:W-:-:S02]  /*14060*/  IADD3 R95, P1, PT, R5, R101, RZ ;  /* 0x00000065055f7210 */ /* 0x000fc40007f3e0ff */
[----:B------:R-:W-:Y:S02]  /*14070*/  LEA.HI.X.SX32 R33, R33, R6, 0x1, P2 ;  /* 0x0000000621217211 */ /* 0x000fe400010f0eff */
[C---:B------:R-:W-:Y:S02]  /*14080*/  IADD3 R97, P2, PT, R5.reuse, R103, RZ ;  /* 0x0000006705617210 */ /* 0x040fe40007f5e0ff */
[----:B------:R-:W-:Y:S02]  /*14090*/  IADD3 R99, P4, PT, R5, R105, RZ ;  /* 0x0000006905637210 */ /* 0x000fe40007f9e0ff */
[----:B--2---:R-:W-:-:S04]  /*140a0*/  SHF.R.U32.HI R113, RZ, 0x6, R0 ;  /* 0x00000006ff717819 */ /* 0x004fc80000011600 */
[----:B------:R-:W-:Y:S02]  /*140b0*/  SGXT.U32 R113, R113, 0x1 ;  /* 0x000000017171781a */ /* 0x000fe40000000000 */
[--C-:B------:R-:W-:Y:S02]  /*140c0*/  SHF.R.U32.HI R107, RZ, 0x6, R0.reuse ;  /* 0x00000006ff6b7819 */ /* 0x100fe40000011600 */
[----:B------:R-:W-:Y:S02]  /*140d0*/  LOP3.LUT R113, R113, 0x28, RZ, 0xfc, !PT ;  /* 0x0000002871717812 */ /* 0x000fe400078efcff */
[----:B------:R-:W-:Y:S02]  /*140e0*/  SHF.R.U32.HI R109, RZ, 0x6, R0 ;  /* 0x00000006ff6d7819 */ /* 0x000fe40000011600 */
[----:B------:R-:W-:Y:S01]  /*140f0*/  SGXT.U32 R107, R107, 0x1 ;  /* 0x000000016b6b781a */ /* 0x000fe20000000000 */
[----:B------:R-:W-:Y:S01]  /*14100*/  IMAD R117, R113, UR20, RZ ;  /* 0x0000001471757c24 */ /* 0x000fe2000f8e02ff */
[----:B------:R-:W-:-:S02]  /*14110*/  SGXT.U32 R109, R109, 0x1 ;  /* 0x000000016d6d781a */ /* 0x000fc40000000000 */
[--C-:B------:R-:W-:Y:S02]  /*14120*/  SHF.R.U32.HI R113, RZ, 0x6, R0.reuse ;  /* 0x00000006ff717819 */ /* 0x100fe40000011600 */
[----:B------:R-:W-:Y:S02]  /*14130*/  SHF.R.U32.HI R111, RZ, 0x6, R0 ;  /* 0x00000006ff6f7819 */ /* 0x000fe40000011600 */
[----:B------:R-:W-:Y:S02]  /*14140*/  LOP3.LUT R107, R107, 0x30, RZ, 0xfc, !PT ;  /* 0x000000306b6b7812 */ /* 0x000fe400078efcff */
[----:B------:R-:W-:Y:S02]  /*14150*/  LOP3.LUT R109, R109, 0x2c, RZ, 0xfc, !PT ;  /* 0x0000002c6d6d7812 */ /* 0x000fe400078efcff */
[----:B------:R-:W-:Y:S02]  /*14160*/  SGXT.U32 R113, R113, 0x1 ;  /* 0x000000017171781a */ /* 0x000fe40000000000 */
[----:B------:R-:W-:-:S02]  /*14170*/  SGXT.U32 R111, R111, 0x1 ;  /* 0x000000016f6f781a */ /* 0x000fc40000000000 */
[----:B------:R-:W-:Y:S01]  /*14180*/  SHF.R.U32.HI R124, RZ, 0x6, R0 ;  /* 0x00000006ff7c7819 */ /* 0x000fe20000011600 */
[----:B------:R-:W-:Y:S01]  /*14190*/  IMAD R107, R107, UR17, RZ ;  /* 0x000000116b6b7c24 */ /* 0x000fe2000f8e02ff */
[----:B------:R-:W-:Y:S01]  /*141a0*/  LOP3.LUT R113, R113, 0x26, RZ, 0xfc, !PT ;  /* 0x0000002671717812 */ /* 0x000fe200078efcff */
[----:B------:R-:W-:Y:S01]  /*141b0*/  IMAD R109, R109, UR18, RZ ;  /* 0x000000126d6d7c24 */ /* 0x000fe2000f8e02ff */
[-C--:B------:R-:W-:Y:S02]  /*141c0*/  LEA.HI.X.SX32 R4, R101, R6.reuse, 0x1, P1 ;  /* 0x0000000665047211 */ /* 0x080fe400008f0eff */
[----:B------:R-:W-:Y:S02]  /*141d0*/  LOP3.LUT R111, R111, 0x2a, RZ, 0xfc, !PT ;  /* 0x0000002a6f6f7812 */ /* 0x000fe400078efcff */
[----:B------:R-:W-:Y:S02]  /*141e0*/  SGXT.U32 R124, R124, 0x1 ;  /* 0x000000017c7c781a */ /* 0x000fe40000000000 */
[-C--:B------:R-:W-:Y:S01]  /*141f0*/  LEA.HI.X.SX32 R3, R103, R6.reuse, 0x1, P2 ;  /* 0x0000000667037211 */ /* 0x080fe200010f0eff */
[----:B------:R-:W-:Y:S01]  /*14200*/  IMAD R115, R113, UR21, RZ ;  /* 0x0000001571737c24 */ /* 0x000fe2000f8e02ff */
[----:B------:R-:W-:-:S02]  /*14210*/  LEA.HI.X.SX32 R2, R105, R6, 0x1, P4 ;  /* 0x0000000669027211 */ /* 0x000fc400020f0eff */
[C---:B------:R-:W-:Y:S01]  /*14220*/  IADD3 R101, P1, PT, R5.reuse, R107, RZ ;  /* 0x0000006b05657210 */ /* 0x040fe20007f3e0ff */
[----:B------:R-:W-:Y:S01]  /*14230*/  STL [R1+0x228], R4 ;  /* 0x0002280401007387 */ /* 0x000fe20000100800 */
[----:B------:R-:W-:Y:S01]  /*14240*/  IADD3 R103, P2, PT, R5, R109, RZ ;  /* 0x0000006d05677210 */ /* 0x000fe20007f5e0ff */
[----:B------:R-:W-:Y:S01]  /*14250*/  IMAD R111, R111, UR19, RZ ;  /* 0x000000136f6f7c24 */ /* 0x000fe2000f8e02ff */
[----:B------:R-:W-:Y:S02]  /*14260*/  SHF.R.U32.HI R113, RZ, 0x6, R0 ;  /* 0x00000006ff717819 */ /* 0x000fe40000011600 */
[----:B------:R-:W-:Y:S01]  /*14270*/  LOP3.LUT R124, R124, 0x22, RZ, 0xfc, !PT ;  /* 0x000000227c7c7812 */ /* 0x000fe200078efcff */
[----:B------:R2:W-:Y:S01]  /*14280*/  STL [R1+0x22c], R3 ;  /* 0x00022c0301007387 */ /* 0x0005e20000100800 */
[----:B------:R-:W-:-:S03]  /*14290*/  SGXT.U32 R113, R113, 0x1 ;  /* 0x000000017171781a */ /* 0x000fc60000000000 */
[----:B------:R4:W-:Y:S01]  /*142a0*/  STL [R1+0x230], R2 ;  /* 0x0002300201007387 */ /* 0x0009e20000100800 */
[----:B------:R-:W-:Y:S01]  /*142b0*/  IMAD R121, R124, UR23, RZ ;  /* 0x000000177c797c24 */ /* 0x000fe2000f8e02ff */
[----:B------:R-:W-:Y:S02]  /*142c0*/  IADD3 R105, P4, PT, R5, R111, RZ ;  /* 0x0000006f05697210 */ /* 0x000fe40007f9e0ff */
[-C--:B--2---:R-:W-:Y:S02]  /*142d0*/  LEA.HI.X.SX32 R3, R107, R6.reuse, 0x1, P1 ;  /* 0x000000066b037211 */ /* 0x084fe400008f0eff */
[----:B------:R-:W-:Y:S02]  /*142e0*/  SHF.R.U32.HI R124, RZ, 0x6, R0 ;  /* 0x00000006ff7c7819 */ /* 0x000fe40000011600 */
[----:B----4-:R-:W-:Y:S01]  /*142f0*/  LEA.HI.X.SX32 R2, R109, R6, 0x1, P2 ;  /* 0x000000066d027211 */ /* 0x010fe200010f0eff */
[----:B------:R-:W-:Y:S01]  /*14300*/  STL [R1+0x234], R3 ;  /* 0x0002340301007387 */ /* 0x000fe20000100800 */
[----:B------:R-:W-:-:S02]  /*14310*/  LOP3.LUT R113, R113, 0x24, RZ, 0xfc, !PT ;  /* 0x0000002471717812 */ /* 0x000fc400078efcff */
[----:B------:R-:W-:Y:S01]  /*14320*/  SGXT.U32 R124, R124, 0x1 ;  /* 0x000000017c7c781a */ /* 0x000fe20000000000 */
[----:B------:R2:W-:Y:S01]  /*14330*/  STL [R1+0x238], R2 ;  /* 0x0002380201007387 */ /* 0x0005e20000100800 */
[----:B------:R-:W-:Y:S01]  /*14340*/  IADD3 R107, P1, PT, R5, R117, RZ ;  /* 0x00000075056b7210 */ /* 0x000fe20007f3e0ff */
[----:B------:R-:W-:Y:S01]  /*14350*/  IMAD R113, R113, UR22, RZ ;  /* 0x0000001671717c24 */ /* 0x000fe2000f8e02ff */
[----:B------:R-:W-:Y:S02]  /*14360*/  LOP3.LUT R124, R124, 0x20, RZ, 0xfc, !PT ;  /* 0x000000207c7c7812 */ /* 0x000fe400078efcff */
[----:B--2---:R-:W-:Y:S02]  /*14370*/  LEA.HI.X.SX32 R2, R111, R6, 0x1, P4 ;  /* 0x000000066f027211 */ /* 0x004fe400020f0eff */
[----:B------:R-:W-:-:S03]  /*14380*/  IADD3 R111, P2, PT, R5, R113, RZ ;  /* 0x00000071056f7210 */ /* 0x000fc60007f5e0ff */
[----:B------:R2:W-:Y:S02]  /*14390*/  STL [R1+0x23c], R2 ;  /* 0x00023c0201007387 */ /* 0x0005e40000100800 */
[-C--:B--2---:R-:W-:Y:S02]  /*143a0*/  LEA.HI.X.SX32 R2, R117, R6.reuse, 0x1, P1 ;  /* 0x0000000675027211 */ /* 0x084fe400008f0eff */
[----:B------:R-:W-:Y:S01]  /*143b0*/  IADD3 R109, P1, PT, R5, R115, RZ ;  /* 0x00000073056d7210 */ /* 0x000fe20007f3e0ff */
[----:B------:R-:W-:Y:S02]  /*143c0*/  IMAD R117, R124, UR24, RZ ;  /* 0x000000187c757c24 */ /* 0x000fe4000f8e02ff */
[----:B------:R2:W-:Y:S01]  /*143d0*/  STL [R1+0x240], R2 ;  /* 0x0002400201007387 */ /* 0x0005e20000100800 */
[----:B------:R-:W-:Y:S02]  /*143e0*/  LEA.HI.X.SX32 R3, R115, R6, 0x1, P1 ;  /* 0x0000000673037211 */ /* 0x000fe400008f0eff */
[----:B------:R-:W-:-:S03]  /*143f0*/  SHF.L.U64.HI R187, R185, 0x2, R187 ;  /* 0x00000002b9bb7819 */ /* 0x000fc600000102bb */
[----:B------:R4:W-:Y:S01]  /*14400*/  STL [R1+0x244], R3 ;  /* 0x0002440301007387 */ /* 0x0009e20000100800 */
[-C--:B--2---:R-:W-:Y:S02]  /*14410*/  LEA.HI.X.SX32 R2, R113, R6.reuse, 0x1, P2 ;  /* 0x0000000671027211 */ /* 0x084fe400010f0eff */
[C---:B------:R-:W-:Y:S02]  /*14420*/  IADD3 R113, P1, PT, R5.reuse, R121, RZ ;  /* 0x0000007905717210 */ /* 0x040fe40007f3e0ff */
[----:B------:R-:W-:Y:S01]  /*14430*/  IADD3 R115, P2, PT, R5, R117, RZ ;  /* 0x0000007505737210 */ /* 0x000fe20007f5e0ff */
[----:B------:R2:W-:Y:S01]  /*14440*/  STL [R1+0x248], R2 ;  /* 0x0002480201007387 */ /* 0x0005e20000100800 */
[-C--:B----4-:R-:W-:Y:S01]  /*14450*/  LEA.HI.X.SX32 R3, R121, R6.reuse, 0x1, P1 ;  /* 0x0000000679037211 */ /* 0x090fe200008f0eff */
[----:B------:R-:W-:Y:S01]  /*14460*/  IMAD.SHL.U32 R185, R185, 0x4, RZ ;  /* 0x00000004b9b97824 */ /* 0x000fe200078e00ff */
[C---:B------:R-:W-:Y:S01]  /*14470*/  SHF.L.U64.HI R183, R181.reuse, 0x2, R183 ;  /* 0x00000002b5b77819 */ /* 0x040fe200000102b7 */
[----:B------:R-:W-:Y:S01]  /*14480*/  IMAD.SHL.U32 R181, R181, 0x4, RZ ;  /* 0x00000004b5b57824 */ /* 0x000fe200078e00ff */
[----:B------:R-:W-:Y:S01]  /*14490*/  SHF.L.U64.HI R179, R177, 0x2, R179 ;  /* 0x00000002b1b37819 */ /* 0x000fe200000102b3 */
[----:B------:R-:W-:Y:S01]  /*144a0*/  STL [R1+0x24c], R3 ;  /* 0x00024c0301007387 */ /* 0x000fe20000100800 */
[----:B--2---:R-:W-:Y:S01]  /*144b0*/  LEA.HI.X.SX32 R2, R117, R6, 0x1, P2 ;  /* 0x0000000675027211 */ /* 0x004fe200010f0eff */
[----:B------:R-:W-:Y:S01]  /*144c0*/  IMAD.SHL.U32 R177, R177, 0x4, RZ ;  /* 0x00000004b1b17824 */ /* 0x000fe200078e00ff */
[----:B------:R-:W-:-:S03]  /*144d0*/  SHF.L.U64.HI R175, R173, 0x2, R175 ;  /* 0x00000002adaf7819 */ /* 0x000fc600000102af */
[----:B------:R2:W-:Y:S01]  /*144e0*/  STL [R1+0x250], R2 ;  /* 0x0002500201007387 */ /* 0x0005e20000100800 */
[----:B------:R-:W-:-:S03]  /*144f0*/  IMAD.SHL.U32 R173, R173, 0x4, RZ ;  /* 0x00000004adad7824 */ /* 0x000fc600078e00ff */
[----:B------:R-:W-:Y:S01]  /*14500*/  STL [R1+0x130], R187 ;  /* 0x000130bb01007387 */ /* 0x000fe20000100800 */
[----:B------:R-:W-:-:S03]  /*14510*/  SHF.L.U64.HI R171, R169, 0x2, R171 ;  /* 0x00000002a9ab7819 */ /* 0x000fc600000102ab */
[----:B------:R-:W-:Y:S01]  /*14520*/  STL [R1+0x12c], R185 ;  /* 0x00012cb901007387 */ /* 0x000fe20000100800 */
[----:B------:R-:W-:-:S03]  /*14530*/  IMAD.SHL.U32 R169, R169, 0x4, RZ ;  /* 0x00000004a9a97824 */ /* 0x000fc600078e00ff */
[----:B------:R-:W-:Y:S01]  /*14540*/  STL [R1+0x128], R183 ;  /* 0x000128b701007387 */ /* 0x000fe20000100800 */
[----:B------:R-:W-:-:S03]  /*14550*/  SHF.R.U32.HI R124, RZ, 0x6, R0 ;  /* 0x00000006ff7c7819 */ /* 0x000fc60000011600 */
[----:B------:R-:W-:Y:S01]  /*14560*/  STL [R1+0x124], R181 ;  /* 0x000124b501007387 */ /* 0x000fe20000100800 */
[C---:B------:R-:W-:Y:S01]  /*14570*/  SHF.L.U64.HI R167, R165.reuse, 0x2, R167 ;  /* 0x00000002a5a77819 */ /* 0x040fe200000102a7 */
[----:B------:R-:W-:Y:S02]  /*14580*/  IMAD.SHL.U32 R165, R165, 0x4, RZ ;  /* 0x00000004a5a57824 */ /* 0x000fe400078e00ff */
[----:B------:R-:W-:Y:S01]  /*14590*/  STL [R1+0x120], R179 ;  /* 0x000120b301007387 */ /* 0x000fe20000100800 */
[----:B------:R-:W-:-:S03]  /*145a0*/  SHF.L.U64.HI R163, R161, 0x2, R163 ;  /* 0x00000002a1a37819 */ /* 0x000fc600000102a3 */
[----:B------:R-:W-:Y:S01]  /*145b0*/  STL [R1+0x11c], R177 ;  /* 0x00011cb101007387 */ /* 0x000fe20000100800 */
[----:B------:R-:W-:-:S03]  /*145c0*/  IMAD.SHL.U32 R161, R161, 0x4, RZ ;  /* 0x00000004a1a17824 */ /* 0x000fc600078e00ff */
[----:B------:R-:W-:Y:S01]  /*145d0*/  STL [R1+0x118], R175 ;  /* 0x000118af01007387 */ /* 0x000fe20000100800 */
[----:B------:R-:W-:-:S03]  /*145e0*/  SGXT.U32 R124, R124, 0x1 ;  /* 0x000000017c7c781a */ /* 0x000fc60000000000 */
        /* <DEDUP_REMOVED lines=8> */
[----:B------:R-:W-:-:S03]  /*14670*/  LOP3.LUT R124, R124, 0x1c, RZ, 0xfc, !PT ;  /* 0x0000001c7c7c7812 */ /* 0x000fc600078efcff */
        /* <DEDUP_REMOVED lines=8> */
[----:B------:R-:W-:-:S03]  /*14700*/  SHF.L.U64.HI R143, R141, 0x2, R143 ;  /* 0x000000028d8f7819 */ /* 0x000fc6000001028f */
[----:B------:R-:W-:Y:S01]  /*14710*/  STL [R1+0xf4], R157 ;  /* 0x0000f49d01007387 */ /* 0x000fe20000100800 */
[----:B------:R-:W-:-:S03]  /*14720*/  IMAD R119, R124, UR25, RZ ;  /* 0x000000197c777c24 */ /* 0x000fc6000f8e02ff */
[----:B------:R-:W-:Y:S01]  /*14730*/  STL [R1+0xf0], R155 ;  /* 0x0000f09b01007387 */ /* 0x000fe20000100800 */
[----:B------:R-:W-:Y:S01]  /*14740*/  IMAD.SHL.U32 R141, R141, 0x4, RZ ;  /* 0x000000048d8d7824 */ /* 0x000fe200078e00ff */
[--C-:B------:R-:W-:Y:S02]  /*14750*/  SHF.R.U32.HI R124, RZ, 0x6, R0.reuse ;  /* 0x00000006ff7c7819 */ /* 0x100fe40000011600 */
[----:B------:R-:W-:Y:S01]  /*14760*/  STL [R1+0xec], R153 ;  /* 0x0000ec9901007387 */ /* 0x000fe20000100800 */
[--C-:B------:R-:W-:Y:S02]  /*14770*/  SHF.R.U32.HI R123, RZ, 0x6, R0.reuse ;  /* 0x00000006ff7b7819 */ /* 0x100fe40000011600 */
[C---:B------:R-:W-:Y:S01]  /*14780*/  SHF.L.U64.HI R139, R137.reuse, 0x2, R139 ;  /* 0x00000002898b7819 */ /* 0x040fe2000001028b */
[----:B------:R-:W-:Y:S01]  /*14790*/  STL [R1+0xe8], R151 ;  /* 0x0000e89701007387 */ /* 0x000fe20000100800 */
[----:B------:R-:W-:Y:S01]  /*147a0*/  SHF.R.U32.HI R0, RZ, 0x6, R0 ;  /* 0x00000006ff007819 */ /* 0x000fe20000011600 */
[----:B------:R-:W-:-:S02]  /*147b0*/  IMAD.SHL.U32 R137, R137, 0x4, RZ ;  /* 0x0000000489897824 */ /* 0x000fc400078e00ff */
[----:B------:R-:W-:Y:S01]  /*147c0*/  STL [R1+0xe4], R149 ;  /* 0x0000e49501007387 */ /* 0x000fe20000100800 */
[C---:B------:R-:W-:Y:S01]  /*147d0*/  SHF.L.U64.HI R135, R133.reuse, 0x2, R135 ;  /* 0x0000000285877819 */ /* 0x040fe20000010287 */
[----:B------:R-:W-:Y:S02]  /*147e0*/  IMAD.SHL.U32 R133, R133, 0x4, RZ ;  /* 0x0000000485857824 */ /* 0x000fe400078e00ff */
[----:B------:R-:W-:Y:S01]  /*147f0*/  STL [R1+0xe0], R147 ;  /* 0x0000e09301007387 */ /* 0x000fe20000100800 */
[----:B------:R-:W-:-:S03]  /*14800*/  SHF.L.U64.HI R131, R129, 0x2, R131 ;  /* 0x0000000281837819 */ /* 0x000fc60000010283 */
[----:B------:R-:W-:Y:S01]  /*14810*/  STL [R1+0xdc], R145 ;  /* 0x0000dc9101007387 */ /* 0x000fe20000100800 */
[----:B------:R-:W-:Y:S01]  /*14820*/  SGXT.U32 R0, R0, 0x1 ;  /* 0x000000010000781a */ /* 0x000fe20000000000 */
[----:B------:R-:W-:Y:S02]  /*14830*/  IMAD.SHL.U32 R129, R129, 0x4, RZ ;  /* 0x0000000481817824 */ /* 0x000fe400078e00ff */
[----:B------:R-:W-:Y:S01]  /*14840*/  STL [R1+0xd8], R143 ;  /* 0x0000d88f01007387 */ /* 0x000fe20000100800 */
[----:B------:R-:W-:-:S03]  /*14850*/  SGXT.U32 R124, R124, 0x1 ;  /* 0x000000017c7c781a */ /* 0x000fc60000000000 */
[----:B------:R-:W-:Y:S01]  /*14860*/  STL [R1+0xd4], R141 ;  /* 0x0000d48d01007387 */ /* 0x000fe20000100800 */
[----:B------:R-:W-:Y:S02]  /*14870*/  SGXT.U32 R123, R123, 0x1 ;  /* 0x000000017b7b781a */ /* 0x000fe40000000000 */
[C---:B------:R-:W-:Y:S01]  /*14880*/  SHF.L.U64.HI R127, R126.reuse, 0x2, R127 ;  /* 0x000000027e7f7819 */ /* 0x040fe2000001027f */
[----:B------:R-:W-:Y:S01]  /*14890*/  STL [R1+0xd0], R139 ;  /* 0x0000d08b01007387 */ /* 0x000fe20000100800 */
[----:B------:R-:W-:Y:S01]  /*148a0*/  IMAD.SHL.U32 R126, R126, 0x4, RZ ;  /* 0x000000047e7e7824 */ /* 0x000fe200078e00ff */
[----:B------:R-:W-:Y:S02]  /*148b0*/  SHF.L.U64.HI R125, R122, 0x2, R125 ;  /* 0x000000027a7d7819 */ /* 0x000fe4000001027d */
[----:B------:R-:W-:Y:S01]  /*148c0*/  STL [R1+0xcc], R137 ;  /* 0x0000cc8901007387 */ /* 0x000fe20000100800 */
[----:B------:R-:W-:Y:S01]  /*148d0*/  LOP3.LUT R0, R0, 0x1a, RZ, 0xfc, !PT ;  /* 0x0000001a00007812 */ /* 0x000fe200078efcff */
[----:B------:R-:W-:-:S02]  /*148e0*/  IMAD.SHL.U32 R122, R122, 0x4, RZ ;  /* 0x000000047a7a7824 */ /* 0x000fc400078e00ff */
[----:B------:R-:W-:Y:S01]  /*148f0*/  STL [R1+0xc8], R135 ;  /* 0x0000c88701007387 */ /* 0x000fe20000100800 */
[----:B------:R-:W-:-:S03]  /*14900*/  LOP3.LUT R123, R123, 0x18, RZ, 0xfc, !PT ;  /* 0x000000187b7b7812 */ /* 0x000fc600078efcff */
[----:B------:R-:W-:Y:S01]  /*14910*/  STL [R1+0xc4], R133 ;  /* 0x0000c48501007387 */ /* 0x000fe20000100800 */
[----:B------:R-:W-:Y:S02]  /*14920*/  LOP3.LUT R124, R124, 0x16, RZ, 0xfc, !PT ;  /* 0x000000167c7c7812 */ /* 0x000fe400078efcff */
[C---:B------:R-:W-:Y:S01]  /*14930*/  SHF.L.U64.HI R120, R118.reuse, 0x2, R120 ;  /* 0x0000000276787819 */ /* 0x040fe20000010278 */
[----:B------:R-:W-:Y:S01]  /*14940*/  STL [R1+0xc0], R131 ;  /* 0x0000c08301007387 */ /* 0x000fe20000100800 */
[----:B------:R-:W-:Y:S01]  /*14950*/  IMAD.SHL.U32 R118, R118, 0x4, RZ ;  /* 0x0000000476767824 */ /* 0x000fe200078e00ff */
[C---:B------:R-:W-:Y:S02]  /*14960*/  SHF.L.U64.HI R116, R114.reuse, 0x2, R116 ;  /* 0x0000000272747819 */ /* 0x040fe40000010274 */
[----:B------:R-:W-:Y:S01]  /*14970*/  STL [R1+0xbc], R129 ;  /* 0x0000bc8101007387 */ /* 0x000fe20000100800 */
[----:B------:R-:W-:-:S03]  /*14980*/  IMAD.SHL.U32 R114, R114, 0x4, RZ ;  /* 0x0000000472727824 */ /* 0x000fc600078e00ff */
[----:B------:R-:W-:Y:S01]  /*14990*/  STL [R1+0xb8], R127 ;  /* 0x0000b87f01007387 */ /* 0x000fe20000100800 */
[----:B--2---:R-:W-:Y:S01]  /*149a0*/  IMAD R2, R0, UR26, RZ ;  /* 0x0000001a00027c24 */ /* 0x004fe2000f8e02ff */
[----:B------:R-:W-:Y:S02]  /*149b0*/  SHF.L.U64.HI R112, R110, 0x2, R112 ;  /* 0x000000026e707819 */ /* 0x000fe40000010270 */
[----:B------:R-:W-:Y:S01]  /*149c0*/  STL [R1+0xb4], R126 ;  /* 0x0000b47e01007387 */ /* 0x000fe20000100800 */
[----:B------:R-:W-:Y:S01]  /*149d0*/  IADD3 R14, P5, PT, R5, R13, RZ ;  /* 0x0000000d050e7210 */ /* 0x000fe20007fbe0ff */
[----:B------:R-:W-:Y:S02]  /*149e0*/  IMAD R0, R123, UR27, RZ ;  /* 0x0000001b7b007c24 */ /* 0x000fe4000f8e02ff */
[----:B------:R-:W-:Y:S01]  /*149f0*/  STL [R1+0xb0], R125 ;  /* 0x0000b07d01007387 */ /* 0x000fe20000100800 */
[----:B------:R-:W-:Y:S01]  /*14a00*/  IADD3 R117, P1, PT, R5, R119, RZ ;  /* 0x0000007705757210 */ /* 0x000fe20007f3e0ff */
[----:B---3--:R-:W-:-:S02]  /*14a10*/  IMAD R124, R124, UR16, RZ ;  /* 0x000000107c7c7c24 */ /* 0x008fc4000f8e02ff */
[----:B------:R-:W-:Y:S01]  /*14a20*/  STL [R1+0xac], R122 ;  /* 0x0000ac7a01007387 */ /* 0x000fe20000100800 */
[----:B------:R-:W-:Y:S01]  /*14a30*/  IMAD.SHL.U32 R110, R110, 0x4, RZ ;  /* 0x000000046e6e7824 */ /* 0x000fe200078e00ff */
[C---:B------:R-:W-:Y:S02]  /*14a40*/  SHF.L.U64.HI R108, R106.reuse, 0x2, R108 ;  /* 0x000000026a6c7819 */ /* 0x040fe4000001026c */
[----:B------:R-:W-:Y:S01]  /*14a50*/  STL [R1+0xa8], R120 ;  /* 0x0000a87801007387 */ /* 0x000fe20000100800 */
[----:B------:R-:W-:Y:S01]  /*14a60*/  IMAD.SHL.U32 R106, R106, 0x4, RZ ;  /* 0x000000046a6a7824 */ /* 0x000fe200078e00ff */
[C---:B------:R-:W-:Y:S02]  /*14a70*/  SHF.L.U64.HI R104, R102.reuse, 0x2, R104 ;  /* 0x0000000266687819 */ /* 0x040fe40000010268 */
[----:B------:R-:W-:Y:S01]  /*14a80*/  STL [R1+0xa4], R118 ;  /* 0x0000a47601007387 */ /* 0x000fe20000100800 */
[----:B------:R-:W-:Y:S01]  /*14a90*/  LEA.HI.X.SX32 R13, R13, R6, 0x1, P5 ;  /* 0x000000060d0d7211 */ /* 0x000fe200028f0eff */
[----:B------:R-:W-:-:S02]  /*14aa0*/  IMAD.SHL.U32 R102, R102, 0x4, RZ ;  /* 0x0000000466667824 */ /* 0x000fc400078e00ff */
[----:B------:R-:W-:Y:S01]  /*14ab0*/  STL [R1+0xa0], R116 ;  /* 0x0000a07401007387 */ /* 0x000fe20000100800 */
[----:B------:R-:W-:-:S03]  /*14ac0*/  LEA.HI.X.SX32 R4, R119, R6, 0x1, P1 ;  /* 0x0000000677047211 */ /* 0x000fc600008f0eff */
[----:B------:R-:W-:Y:S01]  /*14ad0*/  STL [R1+0x9c], R114 ;  /* 0x00009c7201007387 */ /* 0x000fe20000100800 */
[C---:B------:R-:W-:Y:S02]  /*14ae0*/  IADD3 R28, P5, PT, R5.reuse, R27, RZ ;  /* 0x0000001b051c7210 */ /* 0x040fe40007fbe0ff */
[C---:B------:R-:W-:Y:S01]  /*14af0*/  IADD3 R119, P1, PT, R5.reuse, R2, RZ ;  /* 0x0000000205777210 */ /* 0x040fe20007f3e0ff */
[----:B------:R-:W-:Y:S01]  /*14b00*/  STL [R1+0x98], R112 ;  /* 0x0000987001007387 */ /* 0x000fe20000100800 */
[C---:B------:R-:W-:Y:S02]  /*14b10*/  IADD3 R121, P2, PT, R5.reuse, R0, RZ ;  /* 0x0000000005797210 */ /* 0x040fe40007f5e0ff */
[----:B------:R-:W-:Y:S01]  /*14b20*/  IADD3 R123, P4, PT, R5, R124, RZ ;  /* 0x0000007c057b7210 */ /* 0x000fe20007f9e0ff */
[----:B------:R-:W-:Y:S01]  /*14b30*/  STL [R1+0x94], R110 ;  /* 0x0000946e01007387 */ /* 0x000fe20000100800 */
[C---:B------:R-:W-:Y:S01]  /*14b40*/  SHF.L.U64.HI R100, R98.reuse, 0x2, R100 ;  /* 0x0000000262647819 */ /* 0x040fe20000010264 */
[----:B------:R-:W2:Y:S01]  /*14b50*/  LDC R5, c[0x0][0x3a0] ;  /* 0x0000e800ff057b82 */ /* 0x000ea20000000800 */
[----:B------:R-:W-:Y:S01]  /*14b60*/  IMAD.SHL.U32 R98, R98, 0x4, RZ ;  /* 0x0000000462627824 */ /* 0x000fe200078e00ff */
[----:B------:R-:W-:Y:S01]  /*14b70*/  STL [R1+0x90], R108 ;  /* 0x0000906c01007387 */ /* 0x000fe20000100800 */
[C---:B------:R-:W-:Y:S01]  /*14b80*/  SHF.L.U64.HI R96, R94.reuse, 0x2, R96 ;  /* 0x000000025e607819 */ /* 0x040fe20000010260 */
[----:B------:R-:W-:-:S02]  /*14b90*/  IMAD.SHL.U32 R94, R94, 0x4, RZ ;  /* 0x000000045e5e7824 */ /* 0x000fc400078e00ff */
        /* <DEDUP_REMOVED lines=36> */
[----:B------:R-:W-:-:S03]  /*14de0*/  LEA.HI.X.SX32 R3, R2, R6, 0x1, P1 ;  /* 0x0000000602037211 */ /* 0x000fc600008f0eff */
[----:B------:R-:W-:Y:S01]  /*14df0*/  STL [R1+0x44], R70 ;  /* 0x0000444601007387 */ /* 0x000fe20000100800 */
[C---:B------:R-:W-:Y:S01]  /*14e00*/  SHF.L.U64.HI R56, R54.reuse, 0x2, R56 ;  /* 0x0000000236387819 */ /* 0x040fe20000010238 */
[----:B------:R-:W-:Y:S02]  /*14e10*/  IMAD.SHL.U32 R54, R54, 0x4, RZ ;  /* 0x0000000436367824 */ /* 0x000fe400078e00ff */
[----:B------:R-:W-:Y:S01]  /*14e20*/  STL [R1+0x40], R68 ;  /* 0x0000404401007387 */ /* 0x000fe20000100800 */
[----:B------:R-:W-:-:S03]  /*14e30*/  LEA.HI.X.SX32 R2, R0, R6, 0x1, P2 ;  /* 0x0000000600027211 */ /* 0x000fc600010f0eff */
[----:B------:R-:W-:Y:S01]  /*14e40*/  STL [R1+0x3c], R66 ;  /* 0x00003c4201007387 */ /* 0x000fe20000100800 */
[-C--:B------:R-:W-:Y:S02]  /*14e50*/  LEA.HI.X.SX32 R27, R27, R6.reuse, 0x1, P5 ;  /* 0x000000061b1b7211 */ /* 0x080fe400028f0eff */
[----:B------:R-:W-:Y:S01]  /*14e60*/  LEA.HI.X.SX32 R0, R124, R6, 0x1, P4 ;  /* 0x000000067c007211 */ /* 0x000fe200020f0eff */
[----:B------:R-:W-:Y:S01]  /*14e70*/  STL [R1+0x38], R64 ;  /* 0x0000384001007387 */ /* 0x000fe20000100800 */
[C---:B------:R-:W-:Y:S01]  /*14e80*/  SHF.L.U64.HI R52, R50.reuse, 0x2, R52 ;  /* 0x0000000232347819 */ /* 0x040fe20000010234 */
[----:B--2---:R-:W-:Y:S02]  /*14e90*/  VIADD R6, R5, 0x3f ;  /* 0x0000003f05067836 */ /* 0x004fe40000000000 */
[----:B------:R-:W-:Y:S01]  /*14ea0*/  STL [R1+0x34], R62 ;  /* 0x0000343e01007387 */ /* 0x000fe20000100800 */
[----:B------:R-:W-:Y:S01]  /*14eb0*/  IMAD.SHL.U32 R50, R50, 0x4, RZ ;  /* 0x0000000432327824 */ /* 0x000fe200078e00ff */
[----:B------:R-:W-:-:S02]  /*14ec0*/  SHF.L.U64.HI R48, R46, 0x2, R48 ;  /* 0x000000022e307819 */ /* 0x000fc40000010230 */
[----:B------:R-:W-:Y:S01]  /*14ed0*/  STL [R1+0x30], R60 ;  /* 0x0000303c01007387 */ /* 0x000fe20000100800 */
[----:B------:R-:W-:Y:S01]  /*14ee0*/  IMAD.SHL.U32 R46, R46, 0x4, RZ ;  /* 0x000000042e2e7824 */ /* 0x000fe200078e00ff */
[C---:B------:R-:W-:Y:S02]  /*14ef0*/  SHF.L.U64.HI R44, R42.reuse, 0x2, R44 ;  /* 0x000000022a2c7819 */ /* 0x040fe4000001022c */
[----:B------:R-:W-:Y:S01]  /*14f00*/  STL [R1+0x2c], R58 ;  /* 0x00002c3a01007387 */ /* 0x000fe20000100800 */
[----:B------:R-:W-:-:S03]  /*14f10*/  IMAD.SHL.U32 R42, R42, 0x4, RZ ;  /* 0x000000042a2a7824 */ /* 0x000fc600078e00ff */
[----:B------:R-:W-:Y:S01]  /*14f20*/  STL [R1+0x28], R56 ;  /* 0x0000283801007387 */ /* 0x000fe20000100800 */
[----:B------:R-:W-:-:S03]  /*14f30*/  SHF.R.S32.HI R5, RZ, 0x1f, R6 ;  /* 0x0000001fff057819 */ /* 0x000fc60000011406 */
[----:B------:R-:W-:Y:S01]  /*14f40*/  STL [R1+0x24], R54 ;  /* 0x0000243601007387 */ /* 0x000fe20000100800 */
[----:B------:R-:W-:-:S03]  /*14f50*/  SHF.L.U64.HI R40, R38, 0x2, R40 ;  /* 0x0000000226287819 */ /* 0x000fc60000010228 */
[----:B------:R-:W-:Y:S04]  /*14f60*/  STL [R1+0x20], R52 ;  /* 0x0000203401007387 */ /* 0x000fe80000100800 */
[----:B------:R-:W-:Y:S01]  /*14f70*/  STL [R1+0x1c], R50 ;  /* 0x00001c3201007387 */ /* 0x000fe20000100800 */
[----:B------:R-:W-:-:S03]  /*14f80*/  LEA.HI R5, R5, R6, RZ, 0x6 ;  /* 0x0000000605057211 */ /* 0x000fc600078f30ff */
[----:B------:R-:W-:Y:S01]  /*14f90*/  STL [R1+0x18], R48 ;  /* 0x0000183001007387 */ /* 0x000fe20000100800 */
[----:B------:R-:W-:Y:S01]  /*14fa0*/  SHF.L.U64.HI R5, R7, 0x2, R190 ;  /* 0x0000000207057819 */ /* 0x000fe200000102be */
[----:B------:R-:W-:Y:S01]  /*14fb0*/  IMAD.SHL.U32 R38, R38, 0x4, RZ ;  /* 0x0000000426267824 */ /* 0x000fe200078e00ff */
[----:B------:R-:W-:Y:S01]  /*14fc0*/  SHF.L.U64.HI R36, R252, 0x2, R36 ;  /* 0x00000002fc247819 */ /* 0x000fe20000010224 */
[----:B------:R-:W-:Y:S01]  /*14fd0*/  STL [R1+0x14], R46 ;  /* 0x0000142e01007387 */ /* 0x000fe20000100800 */
[----:B---3--:R-:W-:Y:S01]  /*14fe0*/  SHF.L.U64.HI R82, R83, 0x2, R87 ;  /* 0x0000000253527819 */ /* 0x008fe20000010257 */
[----:B------:R-:W2:Y:S02]  /*14ff0*/  LDC R6, c[0x0][0x3a0] ;  /* 0x0000e800ff067b82 */ /* 0x000ea40000000800 */
[----:B------:R-:W-:Y:S04]  /*15000*/  STL [R1+0x10], R44 ;  /* 0x0000102c01007387 */ /* 0x000fe80000100800 */
[----:B------:R-:W-:Y:S04]  /*15010*/  STL [R1+0xc], R42 ;  /* 0x00000c2a01007387 */ /* 0x000fe80000100800 */
[----:B------:R-:W-:Y:S04]  /*15020*/  STL [R1+0x8], R40 ;  /* 0x0000082801007387 */ /* 0x000fe80000100800 */
[----:B------:R-:W3:Y:S04]  /*15030*/  LDL.LU R190, [R1+0x134] ;  /* 0x0001340001be7983 */ /* 0x000ee80000300800 */
[----:B------:R-:W-:Y:S04]  /*15040*/  STL [R1+0x4], R38 ;  /* 0x0000042601007387 */ /* 0x000fe80000100800 */
[----:B------:R-:W4:Y:S04]  /*15050*/  LDL R185, [R1+0x138] ;  /* 0x0001380001b97983 */ /* 0x000f280000100800 */
[----:B------:R1:W-:Y:S04]  /*15060*/  STL [R1], R36 ;  /* 0x0000002401007387 */ /* 0x0003e80000100800 */
[----:B------:R-:W2:Y:S04]  /*15070*/  LDL.LU R183, [R1+0x13c] ;  /* 0x00013c0001b77983 */ /* 0x000ea80000300800 */
[----:B------:R-:W2:Y:S04]  /*15080*/  LDL.LU R181, [R1+0x140] ;  /* 0x0001400001b57983 */ /* 0x000ea80000300800 */
[----:B------:R-:W2:Y:S04]  /*15090*/  LDL.LU R179, [R1+0x144] ;  /* 0x0001440001b37983 */ /* 0x000ea80000300800 */
[----:B------:R-:W2:Y:S04]  /*150a0*/  LDL.LU R177, [R1+0x148] ;  /* 0x0001480001b17983 */ /* 0x000ea80000300800 */
[----:B------:R-:W2:Y:S04]  /*150b0*/  LDL.LU R175, [R1+0x14c] ;  /* 0x00014c0001af7983 */ /* 0x000ea80000300800 */
[----:B------:R-:W2:Y:S04]  /*150c0*/  LDL.LU R173, [R1+0x150] ;  /* 0x0001500001ad7983 */ /* 0x000ea80000300800 */
[----:B------:R-:W2:Y:S04]  /*150d0*/  LDL.LU R171, [R1+0x154] ;  /* 0x0001540001ab7983 */ /* 0x000ea80000300800 */
[----:B------:R-:W2:Y:S04]  /*150e0*/  LDL.LU R169, [R1+0x158] ;  /* 0x0001580001a97983 */ /* 0x000ea80000300800 */
[----:B------:R-:W2:Y:S01]  /*150f0*/  LDL.LU R167, [R1+0x15c] ;  /* 0x00015c0001a77983 */ /* 0x000ea20000300800 */
[----:B---3--:R-:W-:-:S03]  /*15100*/  SHF.L.U64.HI R187, R186, 0x2, R190 ;  /* 0x00000002babb7819 */ /* 0x008fc600000102be */
[----:B------:R-:W3:Y:S04]  /*15110*/  LDL.LU R190, [R1+0x160] ;  /* 0x0001600001be7983 */ /* 0x000ee80000300800 */
        /* <DEDUP_REMOVED lines=20> */
[----:B------:R-:W1:Y:S04]  /*15260*/  LDL.LU R127, [R1+0x1b0] ;  /* 0x0001b000017f7983 */ /* 0x000e680000300800 */
[----:B------:R-:W2:Y:S01]  /*15270*/  LDL.LU R112, [R1+0x1b4] ;  /* 0x0001b40001707983 */ /* 0x000ea20000300800 */
[----:B---3--:R-:W-:-:S03]  /*15280*/  SHF.L.U64.HI R143, R142, 0x2, R190 ;  /* 0x000000028e8f7819 */ /* 0x008fc600000102be */
[----:B------:R-:W3:Y:S04]  /*15290*/  LDL.LU R190, [R1+0x1b8] ;  /* 0x0001b80001be7983 */ /* 0x000ee80000300800 */
[----:B------:R-:W2:Y:S04]  /*152a0*/  LDL.LU R114, [R1+0x1bc] ;  /* 0x0001bc0001727983 */ /* 0x000ea80000300800 */
[----:B------:R-:W4:Y:S04]  /*152b0*/  LDL.LU R126, [R1+0x1c0] ;  /* 0x0001c000017e7983 */ /* 0x000f280000300800 */
[----:B------:R-:W4:Y:S04]  /*152c0*/  LDL.LU R116, [R1+0x1c4] ;  /* 0x0001c40001747983 */ /* 0x000f280000300800 */
[----:B------:R-:W4:Y:S04]  /*152d0*/  LDL.LU R118, [R1+0x1c8] ;  /* 0x0001c80001767983 */ /* 0x000f280000300800 */
[----:B------:R-:W4:Y:S04]  /*152e0*/  LDL.LU R120, [R1+0x1cc] ;  /* 0x0001cc0001787983 */ /* 0x000f280000300800 */
[----:B------:R-:W4:Y:S04]  /*152f0*/  LDL.LU R104, [R1+0x1d0] ;  /* 0x0001d00001687983 */ /* 0x000f280000300800 */
[----:B------:R-:W4:Y:S01]  /*15300*/  LDL.LU R122, [R1+0x1d4] ;  /* 0x0001d400017a7983 */ /* 0x000f220000300800 */
[----:B-1----:R-:W-:-:S03]  /*15310*/  SHF.L.U64.HI R36, R37, 0x2, R127 ;  /* 0x0000000225247819 */ /* 0x002fc6000001027f */
[----:B------:R-:W4:Y:S04]  /*15320*/  LDL.LU R127, [R1+0x1d8] ;  /* 0x0001d800017f7983 */ /* 0x000f280000300800 */
[----:B------:R-:W4:Y:S04]  /*15330*/  LDL.LU R106, [R1+0x1dc] ;  /* 0x0001dc00016a7983 */ /* 0x000f280000300800 */
[----:B------:R-:W4:Y:S04]  /*15340*/  LDL.LU R108, [R1+0x1e4] ;  /* 0x0001e400016c7983 */ /* 0x000f280000300800 */
[----:B------:R-:W4:Y:S01]  /*15350*/  LDL.LU R110, [R1+0x1e8] ;  /* 0x0001e800016e7983 */ /* 0x000f220000300800 */
[----:B---3--:R-:W-:-:S03]  /*15360*/  SHF.L.U64.HI R40, R41, 0x2, R190 ;  /* 0x0000000229287819 */ /* 0x008fc600000102be */
[----:B------:R-:W3:Y:S01]  /*15370*/  LDL.LU R190, [R1+0x1ec] ;  /* 0x0001ec0001be7983 */ /* 0x000ee20000300800 */
[----:B--2---:R-:W-:Y:S02]  /*15380*/  SHF.L.U64.HI R38, R39, 0x2, R112 ;  /* 0x0000000227267819 */ /* 0x004fe40000010270 */
[----:B------:R-:W-:Y:S01]  /*15390*/  SHF.L.U64.HI R42, R43, 0x2, R114 ;  /* 0x000000022b2a7819 */ /* 0x000fe20000010272 */
[----:B------:R-:W2:Y:S01]  /*153a0*/  LDL.LU R112, [R1+0x1f0] ;  /* 0x0001f00001707983 */ /* 0x000ea20000300800 */
[----:B----4-:R-:W-:-:S03]  /*153b0*/  SHF.L.U64.HI R44, R45, 0x2, R126 ;  /* 0x000000022d2c7819 */ /* 0x010fc6000001027e */
[----:B------:R-:W4:Y:S04]  /*153c0*/  LDL.LU R114, [R1+0x1f4] ;  /* 0x0001f40001727983 */ /* 0x000f280000300800 */
[----:B------:R-:W2:Y:S01]  /*153d0*/  LDL.LU R126, [R1+0x1f8] ;  /* 0x0001f800017e7983 */ /* 0x000ea20000300800 */
[----:B------:R-:W-:Y:S02]  /*153e0*/  SHF.L.U64.HI R46, R47, 0x2, R116 ;  /* 0x000000022f2e7819 */ /* 0x000fe40000010274 */
[----:B------:R-:W-:Y:S01]  /*153f0*/  SHF.L.U64.HI R48, R49, 0x2, R118 ;  /* 0x0000000231307819 */ /* 0x000fe20000010276 */
[----:B------:R-:W4:Y:S01]  /*15400*/  LDL.LU R116, [R1+0x1fc] ;  /* 0x0001fc0001747983 */ /* 0x000f220000300800 */
[----:B------:R-:W-:-:S03]  /*15410*/  SHF.L.U64.HI R50, R51, 0x2, R120 ;  /* 0x0000000233327819 */ /* 0x000fc60000010278 */
[----:B------:R-:W4:Y:S04]  /*15420*/  LDL.LU R118, [R1+0x200] ;  /* 0x0002000001767983 */ /* 0x000f280000300800 */
[----:B------:R-:W4:Y:S01]  /*15430*/  LDL.LU R120, [R1+0x204] ;  /* 0x0002040001787983 */ /* 0x000f220000300800 */
[----:B------:R-:W-:-:S03]  /*15440*/  SHF.L.U64.HI R54, R55, 0x2, R122 ;  /* 0x0000000237367819 */ /* 0x000fc6000001027a */
[----:B------:R-:W4:Y:S01]  /*15450*/  LDL.LU R122, [R1+0x208] ;  /* 0x00020800017a7983 */ /* 0x000f220000300800 */
[----:B------:R-:W-:-:S03]  /*15460*/  SHF.L.U64.HI R56, R57, 0x2, R127 ;  /* 0x0000000239387819 */ /* 0x000fc6000001027f */
[----:B------:R-:W4:Y:S01]  /*15470*/  LDL.LU R127, [R1+0x20c] ;  /* 0x00020c00017f7983 */ /* 0x000f220000300800 */
[----:B---3--:R-:W-:-:S03]  /*15480*/  SHF.L.U64.HI R64, R65, 0x2, R190 ;  /* 0x0000000241407819 */ /* 0x008fc600000102be */
[----:B------:R-:W3:Y:S01]  /*15490*/  LDL.LU R190, [R1+0x214] ;  /* 0x0002140001be7983 */ /* 0x000ee20000300800 */
[----:B------:R-:W-:Y:S02]  /*154a0*/  SHF.L.U64.HI R52, R53, 0x2, R104 ;  /* 0x0000000235347819 */ /* 0x000fe40000010268 */
[----:B------:R-:W-:Y:S02]  /*154b0*/  SHF.L.U64.HI R58, R59, 0x2, R106 ;  /* 0x000000023b3a7819 */ /* 0x000fe4000001026a */
[----:B------:R-:W-:Y:S02]  /*154c0*/  SHF.L.U64.HI R60, R61, 0x2, R108 ;  /* 0x000000023d3c7819 */ /* 0x000fe4000001026c */
[----:B--2---:R-:W-:Y:S02]  /*154d0*/  SHF.L.U64.HI R70, R71, 0x2, R126 ;  /* 0x0000000247467819 */ /* 0x004fe4000001027e */
[----:B------:R-:W2:Y:S04]  /*154e0*/  LDL.LU R126, [R1+0x218] ;  /* 0x00021800017e7983 */ /* 0x000ea80000300800 */
[----:B------:R-:W2:Y:S01]  /*154f0*/  LDL.LU R100, [R1+0x21c] ;  /* 0x00021c0001647983 */ /* 0x000ea20000300800 */
[----:B------:R-:W-:-:S03]  /*15500*/  SHF.L.U64.HI R62, R63, 0x2, R110 ;  /* 0x000000023f3e7819 */ /* 0x000fc6000001026e */
[----:B------:R-:W2:Y:S01]  /*15510*/  LDL.LU R102, [R1+0x220] ;  /* 0x0002200001667983 */ /* 0x000ea20000300800 */
[----:B------:R-:W-:-:S03]  /*15520*/  SHF.L.U64.HI R66, R67, 0x2, R112 ;  /* 0x0000000243427819 */ /* 0x000fc60000010270 */
[----:B------:R-:W2:Y:S01]  /*15530*/  LDL.LU R104, [R1+0x224] ;  /* 0x0002240001687983 */ /* 0x000ea20000300800 */
[----:B----4-:R-:W-:-:S03]  /*15540*/  SHF.L.U64.HI R68, R69, 0x2, R114 ;  /* 0x0000000245447819 */ /* 0x010fc60000010272 */
[----:B------:R-:W4:Y:S04]  /*15550*/  LDL.LU R106, [R1+0x228] ;  /* 0x00022800016a7983 */ /* 0x000f280000300800 */
[----:B------:R-:W2:Y:S04]  /*15560*/  LDL.LU R108, [R1+0x22c] ;  /* 0x00022c00016c7983 */ /* 0x000ea80000300800 */
[----:B------:R-:W2:Y:S04]  /*15570*/  LDL.LU R110, [R1+0x230] ;  /* 0x00023000016e7983 */ /* 0x000ea80000300800 */
[----:B------:R-:W2:Y:S04]  /*15580*/  LDL.LU R112, [R1+0x234] ;  /* 0x0002340001707983 */ /* 0x000ea80000300800 */
[----:B------:R-:W2:Y:S01]  /*15590*/  LDL.LU R114, [R1+0x238] ;  /* 0x0002380001727983 */ /* 0x000ea20000300800 */
[----:B------:R-:W-:-:S03]  /*155a0*/  SHF.L.U64.HI R72, R73, 0x2, R116 ;  /* 0x0000000249487819 */ /* 0x000fc60000010274 */
[----:B------:R-:W2:Y:S01]  /*155b0*/  LDL.LU R87, [R1+0x794] ;  /* 0x0007940001577983 */ /* 0x000ea20000300800 */
[----:B------:R-:W-:Y:S02]  /*155c0*/  SHF.L.U64.HI R74, R75, 0x2, R118 ;  /* 0x000000024b4a7819 */ /* 0x000fe40000010276 */
[----:B------:R-:W-:Y:S01]  /*155d0*/  SHF.L.U64.HI R76, R77, 0x2, R120 ;  /* 0x000000024d4c7819 */ /* 0x000fe20000010278 */
[----:B------:R-:W2:Y:S01]  /*155e0*/  LDL.LU R116, [R1+0x23c] ;  /* 0x00023c0001747983 */ /* 0x000ea20000300800 */
[----:B------:R-:W-:-:S03]  /*155f0*/  SHF.L.U64.HI R78, R79, 0x2, R122 ;  /* 0x000000024f4e7819 */ /* 0x000fc6000001027a */
[----:B------:R-:W4:Y:S04]  /*15600*/  LDL.LU R118, [R1+0x240] ;  /* 0x0002400001767983 */ /* 0x000f280000300800 */
[----:B------:R-:W4:Y:S04]  /*15610*/  LDL.LU R120, [R1+0x244] ;  /* 0x0002440001787983 */ /* 0x000f280000300800 */
[----:B------:R-:W4:Y:S01]  /*15620*/  LDL.LU R122, [R1+0x248] ;  /* 0x00024800017a7983 */ /* 0x000f220000300800 */
[----:B------:R-:W-:-:S03]  /*15630*/  SHF.L.U64.HI R80, R81, 0x2, R127 ;  /* 0x0000000251507819 */ /* 0x000fc6000001027f */
[----:B------:R-:W4:Y:S01]  /*15640*/  LDL.LU R127, [R1+0x24c] ;  /* 0x00024c00017f7983 */ /* 0x000f220000300800 */
[----:B---3--:R-:W-:Y:S02]  /*15650*/  SHF.L.U64.HI R84, R85, 0x2, R190 ;  /* 0x0000000255547819 */ /* 0x008fe400000102be */
[----:B------:R-:W1:Y:S02]  /*15660*/  LDC R190, c[0x0][0x3a0] ;  /* 0x0000e800ffbe7b82 */ /* 0x000e640000000800 */
[----:B-1----:R-:W-:Y:S02]  /*15670*/  VIADD R98, R190, 0x3f ;  /* 0x0000003fbe627836 */ /* 0x002fe40000000000 */
[----:B------:R-:W3:Y:S01]  /*15680*/  LDL.LU R190, [R1+0x250] ;  /* 0x0002500001be7983 */ /* 0x000ee20000300800 */
[----:B--2---:R-:W-:Y:S02]  /*15690*/  SHF.L.U64.HI R88, R89, 0x2, R100 ;  /* 0x0000000259587819 */ /* 0x004fe40000010264 */
[----:B------:R-:W-:-:S02]  /*156a0*/  SHF.L.U64.HI R86, R87, 0x2, R126 ;  /* 0x0000000257567819 */ /* 0x000fc4000001027e */
[----:B------:R-:W-:-:S04]  /*156b0*/  SHF.R.S32.HI R126, RZ, 0x1f, R98 ;  /* 0x0000001fff7e7819 */ /* 0x000fc80000011462 */
[----:B------:R-:W-:Y:S02]  /*156c0*/  LEA.HI R126, R126, R98, RZ, 0x6 ;  /* 0x000000627e7e7211 */ /* 0x000fe400078f30ff */
[----:B------:R-:W-:Y:S02]  /*156d0*/  SHF.L.U64.HI R98, R99, 0x2, R110 ;  /* 0x0000000263627819 */ /* 0x000fe4000001026e */
[----:B------:R-:W-:Y:S02]  /*156e0*/  SHF.R.S32.HI R126, RZ, 0x6, R126 ;  /* 0x00000006ff7e7819 */ /* 0x000fe4000001147e */
[----:B----4-:R-:W-:Y:S02]  /*156f0*/  SHF.L.U64.HI R110, R111, 0x2, R122 ;  /* 0x000000026f6e7819 */ /* 0x010fe4000001027a */
[----:B------:R-:W-:Y:S02]  /*15700*/  SHF.L.U64.HI R122, R123, 0x2, R0 ;  /* 0x000000027b7a7819 */ /* 0x000fe40000010200 */
[----:B------:R-:W1:Y:S01]  /*15710*/  S2R R0, SR_TID.X ;  /* 0x0000000000007919 */ /* 0x000e620000002100 */
[----:B------:R-:W-:-:S02]  /*15720*/  SHF.L.U64.HI R100, R101, 0x2, R112 ;  /* 0x0000000265647819 */ /* 0x000fc40000010270 */
[----:B------:R-:W-:Y:S02]  /*15730*/  SHF.L.U64.HI R112, R113, 0x2, R127 ;  /* 0x0000000271707819 */ /* 0x000fe4000001027f */
[----:B------:R-:W-:Y:S02]  /*15740*/  VIMNMX R127, PT, PT, R126, 0x2, !PT ;  /* 0x000000027e7f7848 */ /* 0x000fe40007fe0100 */
[----:B------:R-:W-:Y:S02]  /*15750*/  SHF.L.U64.HI R92, R93, 0x2, R104 ;  /* 0x000000025d5c7819 */ /* 0x000fe40000010268 */
[----:B------:R-:W-:Y:S01]  /*15760*/  SHF.L.U64.HI R94, R95, 0x2, R106 ;  /* 0x000000025f5e7819 */ /* 0x000fe2000001026a */
[----:B------:R-:W-:Y:S01]  /*15770*/  VIADD R127, R127, 0xffffffff ;  /* 0xffffffff7f7f7836 */ /* 0x000fe20000000000 */
[----:B------:R-:W-:Y:S02]  /*15780*/  SHF.L.U64.HI R104, R105, 0x2, R116 ;  /* 0x0000000269687819 */ /* 0x000fe40000010274 */
[----:B------:R-:W-:-:S02]  /*15790*/  SHF.L.U64.HI R96, R97, 0x2, R108 ;  /* 0x0000000261607819 */ /* 0x000fc4000001026c */
[----:B------:R-:W-:Y:S02]  /*157a0*/  SHF.L.U64.HI R106, R107, 0x2, R118 ;  /* 0x000000026b6a7819 */ /* 0x000fe40000010276 */
[----:B------:R-:W-:Y:S02]  /*157b0*/  SHF.L.U64.HI R116, R117, 0x2, R4 ;  /* 0x0000000275747819 */ /* 0x000fe40000010204 */
[----:B------:R-:W-:Y:S01]  /*157c0*/  SHF.L.U64.HI R108, R109, 0x2, R120 ;  /* 0x000000026d6c7819 */ /* 0x000fe20000010278 */
[----:B------:R2:W5:Y:S01]  /*157d0*/  LDL.LU R4, [R1+0x790] ;  /* 0x0007900001047983 */ /* 0x0005620000300800 */
[----:B------:R-:W-:Y:S02]  /*157e0*/  SHF.L.U64.HI R118, R119, 0x2, R3 ;  /* 0x0000000277767819 */ /* 0x000fe40000010203 */
[----:B------:R-:W-:Y:S01]  /*157f0*/  SHF.L.U64.HI R120, R121, 0x2, R2 ;  /* 0x0000000279787819 */ /* 0x000fe20000010202 */
[----:B------:R2:W5:Y:S04]  /*15800*/  LDL.LU R3, [R1+0x78c] ;  /* 0x00078c0001037983 */ /* 0x0005680000300800 */
[----:B------:R2:W5:Y:S04]  /*15810*/  LDL.LU R2, [R1+0x788] ;  /* 0x0007880001027983 */ /* 0x0005680000300800 */
[----:B------:R2:W-:Y:S01]  /*15820*/  STL [R1+0x134], R127 ;  /* 0x0001347f01007387 */ /* 0x0005e20000100800 */
[----:B------:R-:W-:Y:S01]  /*15830*/  UIMAD.WIDE.U32 UR14, UR14, 0xc, UR6 ;  /* 0x0000000c0e0e78a5 */ /* 0x000fe2000f8e0006 */
[----:B------:R-:W-:Y:S01]  /*15840*/  VIADD R124, R6, 0xffffff40 ;  /* 0xffffff40067c7836 */ /* 0x000fe20000000000 */
[----:B------:R-:W-:Y:S01]  /*15850*/  UIMAD.WIDE.U32 UR8, UR11, 0xc, UR4 ;  /* 0x0000000c0b0878a5 */ /* 0x000fe2000f8e0004 */
[----:B------:R-:W-:Y:S01]  /*15860*/  SHF.L.U64.HI R90, R91, 0x2, R102 ;  /* 0x000000025b5a7819 */ /* 0x000fe20000010266 */
[----:B------:R-:W-:Y:S01]  /*15870*/  IMAD.SHL.U32 R6, R7, 0x4, RZ ;  /* 0x0000000407067824 */ /* 0x000fe200078e00ff */
[----:B-1----:R-:W-:-:S02]  /*15880*/  SHF.R.U32.HI R0, RZ, 0x6, R0 ;  /* 0x00000006ff007819 */ /* 0x002fc40000011600 */
[----:B------:R-:W-:Y:S01]  /*15890*/  SHF.L.U64.HI R102, R103, 0x2, R114 ;  /* 0x0000000267667819 */ /* 0x000fe20000010272 */
[----:B------:R-:W-:Y:S01]  /*158a0*/  UIMAD UR12, UR12, 0xc, URZ ;  /* 0x0000000c0c0c78a4 */ /* 0x000fe2000f8e02ff */
[----:B------:R-:W-:Y:S01]  /*158b0*/  SHF.L.U64.HI R7, R8, 0x2, R189 ;  /* 0x0000000208077819 */ /* 0x000fe200000102bd */
[----:B------:R-:W-:Y:S01]  /*158c0*/  UIMAD UR10, UR10, 0xc, URZ ;  /* 0x0000000c0a0a78a4 */ /* 0x000fe2000f8e02ff */
[----:B------:R-:W-:Y:S01]  /*158d0*/  SHF.L.U64.HI R9, R10, 0x2, R9 ;  /* 0x000000020a097819 */ /* 0x000fe20000010209 */
[----:B------:R-:W-:Y:S01]  /*158e0*/  IMAD.SHL.U32 R8, R8, 0x4, RZ ;  /* 0x0000000408087824 */ /* 0x000fe200078e00ff */
        /* <DEDUP_REMOVED lines=142> */
[----:B------:R-:W-:Y:S01]  /*161d0*/  SGXT.U32 R0, R0, 0x1 ;  /* 0x000000010000781a */ /* 0x000fe20000000000 */
[----:B------:R-:W-:-:S02]  /*161e0*/  IMAD.SHL.U32 R134, R134, 0x4, RZ ;  /* 0x0000000486867824 */ /* 0x000fc400078e00ff */
[----:B------:R-:W-:Y:S02]  /*161f0*/  IMAD.SHL.U32 R132, R132, 0x4, RZ ;  /* 0x0000000484847824 */ /* 0x000fe400078e00ff */
[----:B------:R-:W-:Y:S02]  /*16200*/  IMAD.SHL.U32 R130, R130, 0x4, RZ ;  /* 0x0000000482827824 */ /* 0x000fe400078e00ff */
[----:B------:R-:W-:Y:S02]  /*16210*/  IMAD.SHL.U32 R128, R128, 0x4, RZ ;  /* 0x0000000480807824 */ /* 0x000fe400078e00ff */
[----:B------:R-:W-:Y:S02]  /*16220*/  IMAD.SHL.U32 R35, R35, 0x4, RZ ;  /* 0x0000000423237824 */ /* 0x000fe400078e00ff */
[----:B------:R-:W-:Y:S02]  /*16230*/  IMAD.SHL.U32 R37, R37, 0x4, RZ ;  /* 0x0000000425257824 */ /* 0x000fe400078e00ff */
        /* <DEDUP_REMOVED lines=28> */
[----:B------:R-:W-:Y:S01]  /*16400*/  IMAD.SHL.U32 R95, R95, 0x4, RZ ;  /* 0x000000045f5f7824 */ /* 0x000fe200078e00ff */
[----:B---3--:R-:W-:Y:S01]  /*16410*/  SHF.L.U64.HI R114, R115, 0x2, R190 ;  /* 0x0000000273727819 */ /* 0x008fe200000102be */
[----:B------:R-:W-:Y:S02]  /*16420*/  VIADD R190, R126, 0xfffffffd ;  /* 0xfffffffd7ebe7836 */ /* 0x000fe40000000000 */
        /* <DEDUP_REMOVED lines=14> */
[----:B------:R-:W-:Y:S01]  /*16510*/  IMAD.MOV.U32 R126, RZ, RZ, RZ ;  /* 0x000000ffff7e7224 */ /* 0x000fe200078e00ff */
[----:B------:R-:W-:Y:S01]  /*16520*/  UMOV UR39, 0x1 ;  /* 0x0000000100277882 */ /* 0x000fe20000000000 */
[----:B------:R-:W-:Y:S01]  /*16530*/  UMOV UR38, 0x2 ;  /* 0x0000000200267882 */ /* 0x000fe20000000000 */
[----:B------:R-:W-:Y:S01]  /*16540*/  UMOV UR6, URZ ;  /* 0x000000ff00067c82 */ /* 0x000fe20008000000 */
[----:B------:R-:W-:Y:S01]  /*16550*/  UMOV UR5, URZ ;  /* 0x000000ff00057c82 */ /* 0x000fe20008000000 */
[----:B------:R-:W-:Y:S01]  /*16560*/  UMOV UR4, URZ ;  /* 0x000000ff00047c82 */ /* 0x000fe20008000000 */
[----:B------:R-:W-:Y:S02]  /*16570*/  UIADD3 UR37, UPT, UPT, UR15, UR12, URZ ;  /* 0x0000000c0f257290 */ /* 0x000fe4000fffe0ff */
[----:B------:R-:W-:Y:S01]  /*16580*/  UIADD3 UR36, UPT, UPT, UR9, UR10, URZ ;  /* 0x0000000a09247290 */ /* 0x000fe2000fffe0ff */
[----:B------:R-:W-:Y:S01]  /*16590*/  UMOV UR68, UR14 ;  /* 0x0000000e00447c82 */ /* 0x000fe20008000000 */
[----:B--2---:R-:W-:-:S10]  /*165a0*/  UMOV UR70, UR8 ;  /* 0x0000000800467c82 */ /* 0x004fd40008000000 */
.L_x_10:
[----:B------:R-:W-:Y:S01]  /*165b0*/  UIADD3 UR6, UPT, UPT, UR6, 0x1, URZ ;  /* 0x0000000106067890 */ /* 0x000fe2000fffe0ff */
[----:B------:R-:W-:-:S04]  /*165c0*/  DEPBAR.LE SB0, 0x2 ;  /* 0x000080800000791a */ /* 0x000fc80000000000 */
[----:B------:R-:W-:Y:S01]  /*165d0*/  ULEA UR31, UR39, UR33, 0x3 ;  /* 0x00000021271f7291 */ /* 0x000fe2000f8e18ff */
[----:B------:R-:W-:Y:S01]  /*165e0*/  IMAD.U32 R126, R126, -0x80000000, RZ ;  /* 0x800000007e7e7824 */ /* 0x000fe200078e00ff */
[----:B------:R-:W-:Y:S02]  /*165f0*/  UISETP.GT.AND UP1, UPT, UR6, 0x2, UPT ;  /* 0x000000020600788c */ /* 0x000fe4000bf24270 */
[----:B------:R-:W-:Y:S02]  /*16600*/  UIADD3 UR31, UPT, UPT, UR31, 0x3c000, URZ ;  /* 0x0003c0001f1f7890 */ /* 0x000fe4000fffe0ff */
[----:B------:R-:W-:Y:S01]  /*16610*/  USEL UR6, UR6, URZ, !UP1 ;  /* 0x000000ff06067287 */ /* 0x000fe2000c800000 */
[----:B------:R-:W-:Y:S06]  /*16620*/  BAR.SYNC.DEFER_BLOCKING 0x0 ;  /* 0x0000000000007b1d */ /* 0x000fec0000010000 */
[----:B------:R-:W-:Y:S05]  /*16630*/  @P0 BRA `(.L_x_8) ;  /* 0x0000000400100947 */ /* 0x000fea0003800000 */
[----:B------:R-:W-:Y:S02]  /*16640*/  ULEA UR9, UR6, UR33, 0xe ;  /* 0x0000002106097291 */ /* 0x000fe4000f8e70ff */
[----:B------:R-:W-:Y:S02]  /*16650*/  ULEA UR8, UR6, UR33, 0x10 ;  /* 0x0000002106087291 */ /* 0x000fe4000f8e80ff */
[----:B------:R-:W-:Y:S02]  /*16660*/  UIADD3 UR9, UPT, UPT, UR9, 0x30000, URZ ;  /* 0x0003000009097890 */ /* 0x000fe4000fffe0ff */
[----:B------:R-:W-:Y:S02]  /*16670*/  USHF.R.U32.HI UR18, URZ, 0x4, UR8 ;  /* 0x00000004ff127899 */ /* 0x000fe40008011608 */
[----:B------:R-:W-:Y:S02]  /*16680*/  USHF.R.U32.HI UR9, URZ, 0x4, UR9 ;  /* 0x00000004ff097899 */ /* 0x000fe40008011609 */
[----:B------:R-:W-:-:S02]  /*16690*/  USGXT.U32 UR18, UR18, 0xe ;  /* 0x0000000e1212789a */ /* 0x000fc40008000000 */
[----:B------:R-:W-:Y:S02]  /*166a0*/  USGXT.U32 UR16, UR9, 0xe ;  /* 0x0000000e0910789a */ /* 0x000fe40008000000 */
[----:B------:R-:W-:Y:S02]  /*166b0*/  UIADD3 UR14, UP2, UPT, UR18, 0x2, URZ ;  /* 0x00000002120e7890 */ /* 0x000fe4000ff5e0ff */
[----:B------:R-:W-:Y:S01]  /*166c0*/  UIADD3 UR12, UP1, UPT, UR16, 0x2, URZ ;  /* 0x00000002100c7890 */ /* 0x000fe2000ff3e0ff */
[----:B------:R-:W-:Y:S01]  /*166d0*/  UMOV UR8, URZ ;  /* 0x000000ff00087c82 */ /* 0x000fe20008000000 */
[----:B------:R-:W-:Y:S01]  /*166e0*/  UMOV UR7, URZ ;  /* 0x000000ff00077c82 */ /* 0x000fe20008000000 */
[----:B------:R-:W-:Y:S02]  /*166f0*/  UIADD3.X UR15, UPT, UPT, UR8, 0x40004040, URZ, UP2, !UPT ;  /* 0x40004040080f7890 */ /* 0x000fe400097fe4ff */
[----:B------:R-:W-:Y:S02]  /*16700*/  UIADD3 UR56, UP5, UPT, UR14, 0x2, URZ ;  /* 0x000000020e387890 */ /* 0x000fe4000ffbe0ff */
[----:B------:R-:W-:-:S02]  /*16710*/  UIADD3.X UR13, UPT, UPT, UR7, 0x40004040, URZ, UP1, !UPT ;  /* 0x40004040070d7890 */ /* 0x000fc40008ffe4ff */
[----:B------:R-:W-:Y:S02]  /*16720*/  UIADD3 UR58, UP6, UPT, UR14, 0x4, URZ ;  /* 0x000000040e3a7890 */ /* 0x000fe4000ffde0ff */
[----:B------:R-:W-:Y:S02]  /*16730*/  UIADD3 UR60, UP1, UPT, UR14, 0x7fe, URZ ;  /* 0x000007fe0e3c7890 */ /* 0x000fe4000ff3e0ff */
[----:B------:R-:W-:Y:S02]  /*16740*/  UIADD3 UR64, UP2, UPT, UR14, 0x800, URZ ;  /* 0x000008000e407890 */ /* 0x000fe4000ff5e0ff */
[----:B------:R-:W-:Y:S02]  /*16750*/  UIADD3 UR62, UP4, UPT, UR12, 0x2, URZ ;  /* 0x000000020c3e7890 */ /* 0x000fe4000ff9e0ff */
[----:B------:R-:W-:Y:S02]  /*16760*/  UIADD3 UR66, UP3, UPT, UR14, 0x802, URZ ;  /* 0x000008020e427890 */ /* 0x000fe4000ff7e0ff */
[----:B------:R-:W-:-:S02]  /*16770*/  UIADD3.X UR57, UPT, UPT, UR15, URZ, URZ, UP5, !UPT ;  /* 0x000000ff0f397290 */ /* 0x000fc4000affe4ff */
[----:B------:R-:W-:Y:S02]  /*16780*/  UIADD3 UR22, UP5, UPT, UR12, 0x4, URZ ;  /* 0x000000040c167890 */ /* 0x000fe4000ffbe0ff */
[----:B------:R-:W-:Y:S01]  /*16790*/  UIADD3.X UR59, UPT, UPT, UR15, URZ, URZ, UP6, !UPT ;  /* 0x000000ff0f3b7290 */ /* 0x000fe2000b7fe4ff */
[----:B------:R-:W-:Y:S01]  /*167a0*/  UMOV UR8, UR31 ;  /* 0x0000001f00087c82 */ /* 0x000fe20008000000 */
[----:B------:R-:W-:Y:S01]  /*167b0*/  UMOV UR9, URZ ;  /* 0x000000ff00097c82 */ /* 0x000fe20008000000 */
[----:B------:R-:W-:Y:S02]  /*167c0*/  UIADD3 UR24, UP6, UPT, UR12, 0x1fe, URZ ;  /* 0x000001fe0c187890 */ /* 0x000fe4000ffde0ff */
[----:B------:R-:W-:Y:S02]  /*167d0*/  UIADD3.X UR61, UPT, UPT, UR15, URZ, URZ, UP1, !UPT ;  /* 0x000000ff0f3d7290 */ /* 0x000fe40008ffe4ff */
[----:B------:R-:W-:Y:S02]  /*167e0*/  UIADD3 UR26, UP1, UPT, UR12, 0x200, URZ ;  /* 0x000002000c1a7890 */ /* 0x000fe4000ff3e0ff */
[----:B------:R-:W-:Y:S01]  /*167f0*/  UIADD3.X UR65, UPT, UPT, UR15, URZ, URZ, UP2, !UPT ;  /* 0x000000ff0f417290 */ /* 0x000fe200097fe4ff */
[----:B------:R-:W-:Y:S01]  /*16800*/  UMOV UR7, UR8 ;  /* 0x0000000800077c82 */ /* 0x000fe20008000000 */
[----:B------:R-:W-:-:S02]  /*16810*/  UIADD3.X UR63, UPT, UPT, UR13, URZ, URZ, UP4, !UPT ;  /* 0x000000ff0d3f7290 */ /* 0x000fc4000a7fe4ff */
[----:B------:R-:W-:Y:S02]  /*16820*/  UIADD3 UR28, UP2, UPT, UR12, 0x202, URZ ;  /* 0x000002020c1c7890 */ /* 0x000fe4000ff5e0ff */
[----:B------:R-:W-:Y:S02]  /*16830*/  UIADD3.X UR67, UPT, UPT, UR15, URZ, URZ, UP3, !UPT ;  /* 0x000000ff0f437290 */ /* 0x000fe40009ffe4ff */
[----:B------:R-:W-:Y:S02]  /*16840*/  UIADD3 UR8, UP4, UPT, UR14, 0x804, URZ ;  /* 0x000008040e087890 */ /* 0x000fe4000ff9e0ff */
[----:B------:R-:W-:Y:S02]  /*16850*/  UIADD3 UR34, UP3, UPT, UR12, 0x204, URZ ;  /* 0x000002040c227890 */ /* 0x000fe4000ff7e0ff */
[----:B------:R-:W-:Y:S02]  /*16860*/  UIADD3.X UR23, UPT, UPT, UR13, URZ, URZ, UP5, !UPT ;  /* 0x000000ff0d177290 */ /* 0x000fe4000affe4ff */
[----:B------:R-:W-:-:S02]  /*16870*/  UIADD3.X UR25, UPT, UPT, UR13, URZ, URZ, UP6, !UPT ;  /* 0x000000ff0d197290 */ /* 0x000fc4000b7fe4ff */
[----:B------:R-:W-:Y:S02]  /*16880*/  UIADD3.X UR27, UPT, UPT, UR13, URZ, URZ, UP1, !UPT ;  /* 0x000000ff0d1b7290 */ /* 0x000fe40008ffe4ff */
[----:B------:R-:W-:Y:S01]  /*16890*/  UIADD3.X UR29, UPT, UPT, UR13, URZ, URZ, UP2, !UPT ;  /* 0x000000ff0d1d7290 */ /* 0x000fe200097fe4ff */
[----:B------:R-:W-:Y:S01]  /*168a0*/  UMOV UR20, 0x0 ;  /* 0x0000000000147882 */ /* 0x000fe20000000000 */
[----:B------:R-:W-:Y:S01]  /*168b0*/  UMOV UR21, 0x4400910 ;  /* 0x0440091000157882 */ /* 0x000fe20000000000 */
[----:B------:R-:W-:Y:S01]  /*168c0*/  UMOV UR19, 0x40004040 ;  /* 0x4000404000137882 */ /* 0x000fe20000000000 */
[----:B------:R-:W-:Y:S01]  /*168d0*/  UMOV UR17, 0x40004040 ;  /* 0x4000404000117882 */ /* 0x000fe20000000000 */
[----:B------:R-:W-:Y:S01]  /*168e0*/  UIADD3.X UR9, UPT, UPT, UR15, URZ, URZ, UP4, !UPT ;  /* 0x000000ff0f097290 */ /* 0x000fe2000a7fe4ff */
[----:B------:R1:W-:Y:S01]  /*168f0*/  UTCHMMA gdesc[UR16], gdesc[UR18], tmem[UR32], tmem[UR20], idesc[UR21], UPT ;  /* 0x00ff1412100075ea */ /* 0x0003e2000b800020 */
[----:B------:R-:W-:Y:S01]  /*16900*/  UIADD3.X UR35, UPT, UPT, UR13, URZ, URZ, UP3, !UPT ;  /* 0x000000ff0d237290 */ /* 0x000fe20009ffe4ff */
[----:B------:R-:W-:Y:S01]  /*16910*/  UMOV UR10, 0x0 ;  /* 0x00000000000a7882 */ /* 0x000fe20000000000 */
[----:B------:R-:W-:Y:S01]  /*16920*/  UMOV UR11, 0x4400910 ;  /* 0x04400910000b7882 */ /* 0x000fe20000000000 */
[----:B------:R-:W-:Y:S01]  /*16930*/  UMOV UR50, 0x0 ;  /* 0x0000000000327882 */ /* 0x000fe20000000000 */
[----:B------:R-:W-:Y:S01]  /*16940*/  UMOV UR51, 0x4400910 ;  /* 0x0440091000337882 */ /* 0x000fe20000000000 */
        /* <DEDUP_REMOVED lines=19> */
.L_x_8:
[----:B------:R-:W2:Y:S01]  /*16a80*/  LDC R127, c[0x0][0x3a0] ;  /* 0x0000e800ff7f7b82 */ /* 0x000ea20000000800 */
[----:B-1----:R-:W-:Y:S01]  /*16a90*/  UMOV UR7, UR5 ;  /* 0x0000000500077c82 */ /* 0x002fe20008000000 */
[----:B------:R-:W1:Y:S01]  /*16aa0*/  SYNCS.PHASECHK.TRANS64.TRYWAIT P2, [UR40], R126 ;  /* 0x0000007eff0075a7 */ /* 0x000e620008041128 */
[----:B--2---:R-:W-:-:S05]  /*16ab0*/  VIADD R190, R127, 0x3f ;  /* 0x0000003f7fbe7836 */ /* 0x004fca0000000000 */
[----:B------:R-:W-:-:S04]  /*16ac0*/  SHF.R.S32.HI R127, RZ, 0x1f, R190 ;  /* 0x0000001fff7f7819 */ /* 0x000fc800000114be */
[----:B------:R-:W-:-:S04]  /*16ad0*/  LEA.HI R127, R127, R190, RZ, 0x6 ;  /* 0x000000be7f7f7211 */ /* 0x000fc800078f30ff */
[----:B------:R-:W-:-:S05]  /*16ae0*/  SHF.R.S32.HI R127, RZ, 0x6, R127 ;  /* 0x00000006ff7f7819 */ /* 0x000fca000001147f */
[----:B------:R-:W-:-:S05]  /*16af0*/  VIADD R127, R127, 0xfffffffd ;  /* 0xfffffffd7f7f7836 */ /* 0x000fca0000000000 */
[----:B------:R-:W-:Y:S01]  /*16b00*/  ISETP.LE.AND P1, PT, R127, UR4, PT ;  /* 0x000000047f007c0c */ /* 0x000fe2000bf23270 */
[----:B-1----:R-:W-:-:S12]  /*16b10*/  @!P2 BRA `(.L_x_9) ;  /* 0x000000780084a947 */ /* 0x002fd80003800000 */
.L_x_16:
[----:B------:R-:W-:Y:S01]  /*16b20*/  BAR.SYNC.DEFER_BLOCKING 0x0 ;  /* 0x0000000000007b1d */ /* 0x000fe20000010000 */
[CC--:B------:R-:W-:Y:S01]  /*16b30*/  ISETP.GE.AND P2, PT, R0.reuse, R124.reuse, PT ;  /* 0x0000007c0000720c */ /* 0x0c0fe20003f46270 */
[----:B------:R-:W-:Y:S01]  /*16b40*/  UIADD3 UR38, UPT, UPT, UR38, 0x1, URZ ;  /* 0x0000000126267890 */ /* 0x000fe2000fffe0ff */
[----:B------:R-:W-:Y:S02]  /*16b50*/  LOP3.LUT R127, R0, 0x2, RZ, 0xfc, !PT ;  /* 0x00000002007f7812 */ /* 0x000fe400078efcff */
[----:B------:R-:W-:Y:S01]  /*16b60*/  SEL R126, RZ, 0x4, P2 ;  /* 0x00000004ff7e7807 */ /* 0x000fe20001000000 */
[----:B------:R-:W-:Y:S01]  /*16b70*/  UISETP.GT.AND UP1, UPT, UR38, 0x2, UPT ;  /* 0x000000022600788c */ /* 0x000fe2000bf24270 */
[----:B------:R-:W-:Y:S02]  /*16b80*/  ISETP.GE.AND P4, PT, R127, R124, PT ;  /* 0x0000007c7f00720c */ /* 0x000fe40003f86270 */
[----:B------:R-:W-:Y:S01]  /*16b90*/  SEL R126, R126, RZ, !P1 ;  /* 0x000000ff7e7e7207 */ /* 0x000fe20004800000 */
[----:B------:R-:W-:Y:S01]  /*16ba0*/  USEL UR38, UR38, URZ, !UP1 ;  /* 0x000000ff26267287 */ /* 0x000fe2000c800000 */
[----:B------:R-:W-:-:S02]  /*16bb0*/  LOP3.LUT R191, R0, 0x22, RZ, 0xfc, !PT ;  /* 0x0000002200bf7812 */ /* 0x000fc400078efcff */
[----:B------:R-:W-:Y:S01]  /*16bc0*/  ISETP.NE.U32.AND P2, PT, R126, RZ, PT ;  /* 0x000000ff7e00720c */ /* 0x000fe20003f45070 */
[----:B------:R-:W-:Y:S01]  /*16bd0*/  ULEA UR5, UR38, UR33, 0xe ;  /* 0x0000002126057291 */ /* 0x000fe2000f8e70ff */
[----:B------:R-:W-:-:S04]  /*16be0*/  SEL R126, RZ, 0x4, P4 ;  /* 0x00000004ff7e7807 */ /* 0x000fc80002000000 */
[----:B------:R-:W-:Y:S01]  /*16bf0*/  SEL R126, R126, RZ, !P1 ;  /* 0x000000ff7e7e7207 */ /* 0x000fe20004800000 */
[----:B-----5:R-:W-:-:S03]  /*16c00*/  VIADD R190, R3, UR5 ;  /* 0x0000000503be7c36 */ /* 0x020fc60008000000 */
[----:B------:R-:W-:Y:S02]  /*16c10*/  ISETP.NE.U32.AND P4, PT, R126, RZ, PT ;  /* 0x000000ff7e00720c */ /* 0x000fe40003f85070 */
[----:B------:R-:W-:-:S04]  /*16c20*/  IADD3 R126, P5, PT, R34, UR70, RZ ;  /* 0x00000046227e7c10 */ /* 0x000fc8000ffbe0ff */
[----:B------:R-:W-:-:S05]  /*16c30*/  IADD3.X R127, PT, PT, R33, UR36, RZ, P5, !PT ;  /* 0x00000024217f7c10 */ /* 0x000fca000affe4ff */
[----:B------:R-:W-:Y:S01]  /*16c40*/  @!PT LDS RZ, [RZ] ;  /* 0x00000000fffff984 */ /* 0x000fe20000000800 */
[----:B------:R-:W-:Y:S01]  /*16c50*/  @!PT LDS RZ, [RZ] ;  /* 0x00000000fffff984 */ /* 0x000fe20000000800 */
[----:B------:R-:W-:Y:S01]  /*16c60*/  @!PT LDS RZ, [RZ] ;  /* 0x00000000fffff984 */ /* 0x000fe20000000800 */
[----:B------:R1:W-:Y:S02]  /*16c70*/  LDGSTS.E [R190+0x30000], desc[UR42][R126.64], P2 ;  /* 0x300000007ebe7fae */ /* 0x0003e400091a102a */
[----:B-1----:R-:W-:-:S04]  /*16c80*/  IADD3 R126, P2, PT, R32, UR70, RZ ;  /* 0x00000046207e7c10 */ /* 0x002fc8000ff5e0ff */
[----:B------:R-:W-:-:S05]  /*16c90*/  IADD3.X R127, PT, PT, R31, UR36, RZ, P2, !PT ;  /* 0x000000241f7f7c10 */ /* 0x000fca00097fe4ff */
[----:B------:R1:W-:Y:S01]  /*16ca0*/  LDGSTS.E [R190+0x30008], desc[UR42][R126.64], P4 ;  /* 0x300080007ebe7fae */ /* 0x0003e2000a1a102a */
[----:B------:R-:W-:Y:S02]  /*16cb0*/  ISETP.GE.AND P4, PT, R191, R124, PT ;  /* 0x0000007cbf00720c */ /* 0x000fe40003f86270 */
[C---:B------:R-:W-:Y:S02]  /*16cc0*/  LOP3.LUT R191, R0.reuse, 0x6, RZ, 0xfc, !PT ;  /* 0x0000000600bf7812 */ /* 0x040fe400078efcff */
[----:B-1----:R-:W-:-:S04]  /*16cd0*/  LOP3.LUT R127, R0, 0x20, RZ, 0xfc, !PT ;  /* 0x00000020007f7812 */ /* 0x002fc800078efcff */
[----:B------:R-:W-:-:S04]  /*16ce0*/  ISETP.GE.AND P2, PT, R127, R124, PT ;  /* 0x0000007c7f00720c */ /* 0x000fc80003f46270 */
[----:B------:R-:W-:-:S04]  /*16cf0*/  SEL R126, RZ, 0x4, P2 ;  /* 0x00000004ff7e7807 */ /* 0x000fc80001000000 */
[----:B------:R-:W-:-:S04]  /*16d00*/  SEL R126, R126, RZ, !P1 ;  /* 0x000000ff7e7e7207 */ /* 0x000fc80004800000 */
[----:B------:R-:W-:Y:S02]  /*16d10*/  ISETP.NE.U32.AND P2, PT, R126, RZ, PT ;  /* 0x000000ff7e00720c */ /* 0x000fe40003f45070 */
[----:B------:R-:W-:-:S04]  /*16d20*/  SEL R126, RZ, 0x4, P4 ;  /* 0x00000004ff7e7807 */ /* 0x000fc80002000000 */
[----:B------:R-:W-:-:S04]  /*16d30*/  SEL R126, R126, RZ, !P1 ;  /* 0x000000ff7e7e7207 */ /* 0x000fc80004800000 */
[----:B------:R-:W-:Y:S02]  /*16d40*/  ISETP.NE.U32.AND P4, PT, R126, RZ, PT ;  /* 0x000000ff7e00720c */ /* 0x000fe40003f85070 */
[----:B------:R-:W-:-:S04]  /*16d50*/  IADD3 R126, P5, PT, R115, UR70, RZ ;  /* 0x00000046737e7c10 */ /* 0x000fc8000ffbe0ff */
[----:B------:R-:W-:-:S05]  /*16d60*/  IADD3.X R127, PT, PT, R114, UR36, RZ, P5, !PT ;  /* 0x00000024727f7c10 */ /* 0x000fca000affe4ff */
[----:B------:R1:W-:Y:S02]  /*16d70*/  LDGSTS.E [R190+0x32000], desc[UR42][R126.64], P2 ;  /* 0x320000007ebe7fae */ /* 0x0003e400091a102a */
[----:B-1----:R-:W-:-:S04]  /*16d80*/  IADD3 R126, P2, PT, R113, UR70, RZ ;  /* 0x00000046717e7c10 */ /* 0x002fc8000ff5e0ff */
[----:B------:R-:W-:-:S05]  /*16d90*/  IADD3.X R127, PT, PT, R112, UR36, RZ, P2, !PT ;  /* 0x00000024707f7c10 */ /* 0x000fca00097fe4ff */
[----:B------:R1:W-:Y:S01]  /*16da0*/  LDGSTS.E [R190+0x32008], desc[UR42][R126.64], P4 ;  /* 0x320080007ebe7fae */ /* 0x0003e2000a1a102a */
[----:B------:R-:W-:Y:S02]  /*16db0*/  ISETP.GE.AND P4, PT, R191, R124, PT ;  /* 0x0000007cbf00720c */ /* 0x000fe40003f86270 */
[----:B------:R-:W-:Y:S02]  /*16dc0*/  LOP3.LUT R191, R3, 0x10, RZ, 0x3c, !PT ;  /* 0x0000001003bf7812 */ /* 0x000fe400078e3cff */
[----:B-1----:R-:W-:-:S03]  /*16dd0*/  LOP3.LUT R127, R0, 0x4, RZ, 0xfc, !PT ;  /* 0x00000004007f7812 */ /* 0x002fc600078efcff */
[----:B------:R-:W-:Y:S01]  /*16de0*/  VIADD R190, R191, UR5 ;  /* 0x00000005bfbe7c36 */ /* 0x000fe20008000000 */
[----:B------:R-:W-:Y:S02]  /*16df0*/  LOP3.LUT R191, R0, 0x26, RZ, 0xfc, !PT ;  /* 0x0000002600bf7812 */ /* 0x000fe400078efcff */
        /* <DEDUP_REMOVED lines=48> */
[----:B------:R-:W2:Y:S01]  /*17100*/  S2R R191, SR_TID.X ;  /* 0x0000000000bf7919 */ /* 0x000ea20000002100 */
[----:B-1----:R-:W-:-:S04]  /*17110*/  LOP3.LUT R127, R0, 0x28, RZ, 0xfc, !PT ;  /* 0x00000028007f7812 */ /* 0x002fc800078efcff */
[----:B------:R-:W-:-:S04]  /*17120*/  ISETP.GE.AND P2, PT, R127, R124, PT ;  /* 0x0000007c7f00720c */ /* 0x000fc80003f46270 */
[----:B------:R-:W-:-:S04]  /*17130*/  SEL R126, RZ, 0x4, P2 ;  /* 0x00000004ff7e7807 */ /* 0x000fc80001000000 */
[----:B------:R-:W-:-:S04]  /*17140*/  SEL R126, R126, RZ, !P1 ;  /* 0x000000ff7e7e7207 */ /* 0x000fc80004800000 */
[----:B------:R-:W-:Y:S02]  /*17150*/  ISETP.NE.U32.AND P2, PT, R126, RZ, PT ;  /* 0x000000ff7e00720c */ /* 0x000fe40003f45070 */
[----:B------:R-:W-:-:S04]  /*17160*/  SEL R126, RZ, 0x4, P4 ;  /* 0x00000004ff7e7807 */ /* 0x000fc80002000000 */
[----:B------:R-:W-:Y:S02]  /*17170*/  SEL R126, R126, RZ, !P1 ;  /* 0x000000ff7e7e7207 */ /* 0x000fe40004800000 */
[----:B--2---:R-:W-:Y:S02]  /*17180*/  LEA.HI R191, R191, 0xe, RZ, 0x1a ;  /* 0x0000000ebfbf7811 */ /* 0x004fe400078fd0ff */
        /* <DEDUP_REMOVED lines=10> */
[----:B------:R-:W-:Y:S02]  /*17230*/  VIADD R190, R191, UR5 ;  /* 0x00000005bfbe7c36 */ /* 0x000fe40008000000 */
[----:B------:R-:W1:Y:S01]  /*17240*/  S2R R191, SR_TID.X ;  /* 0x0000000000bf7919 */ /* 0x000e620000002100 */
        /* <DEDUP_REMOVED lines=8> */
[----:B------:R-:W-:Y:S02]  /*172d0*/  IADD3.X R127, PT, PT, R21, UR36, RZ, P5, !PT ;  /* 0x00000024157f7c10 */ /* 0x000fe4000affe4ff */
[----:B-1----:R-:W-:-:S03]  /*172e0*/  LEA.HI R191, R191, 0x2e, RZ, 0x1a ;  /* 0x0000002ebfbf7811 */ /* 0x002fc600078fd0ff */
        /* <DEDUP_REMOVED lines=151> */
[----:B--2---:R-:W-:Y:S02]  /*17c60*/  LOP3.LUT R191, R191, 0x3f, RZ, 0xc0, !PT ;  /* 0x0000003fbfbf7812 */ /* 0x004fe400078ec0ff */
[----:B------:R-:W-:Y:S02]  /*17c70*/  ISETP.NE.U32.AND P4, PT, R126, RZ, PT ;  /* 0x000000ff7e00720c */ /* 0x000fe40003f85070 */
[----:B------:R-:W-:-:S04]  /*17c80*/  IADD3 R126, P5, PT, R89, UR70, RZ ;  /* 0x00000046597e7c10 */ /* 0x000fc8000ffbe0ff */
[----:B------:R-:W-:-:S05]  /*17c90*/  IADD3.X R127, PT, PT, R88, UR36, RZ, P5, !PT ;  /* 0x00000024587f7c10 */ /* 0x000fca000affe4ff */
[----:B------:R1:W-:Y:S02]  /*17ca0*/  LDGSTS.E [R190+0x32000], desc[UR42][R126.64], P2 ;  /* 0x320000007ebe7fae */ /* 0x0003e400091a102a */
[----:B-1----:R-:W-:-:S04]  /*17cb0*/  IADD3 R126, P2, PT, R8, UR70, RZ ;  /* 0x00000046087e7c10 */ /* 0x002fc8000ff5e0ff */
[----:B------:R-:W-:Y:S02]  /*17cc0*/  IADD3.X R127, PT, PT, R7, UR36, RZ, P2, !PT ;  /* 0x00000024077f7c10 */ /* 0x000fe400097fe4ff */
[----:B------:R-:W-:Y:S01]  /*17cd0*/  ISETP.GE.AND P2, PT, R191, R124, PT ;  /* 0x0000007cbf00720c */ /* 0x000fe20003f46270 */
[----:B------:R-:W-:Y:S01]  /*17ce0*/  ULEA UR5, UR38, UR33, 0x10 ;  /* 0x0000002126057291 */ /* 0x000fe2000f8e80ff */
[----:B------:R-:W2:Y:S04]  /*17cf0*/  LDL R191, [R1+0x58] ;  /* 0x0000580001bf7983 */ /* 0x000ea80000100800 */
[----:B------:R1:W-:Y:S04]  /*17d00*/  LDGSTS.E [R190+0x32008], desc[UR42][R126.64], P4 ;  /* 0x320080007ebe7fae */ /* 0x0003e8000a1a102a */
[----:B------:R-:W0:Y:S01]  /*17d10*/  LDGDEPBAR ;  /* 0x00000000000079af */ /* 0x000e220000000000 */
[----:B-1----:R-:W-:-:S04]  /*17d20*/  SEL R126, RZ, 0x4, P2 ;  /* 0x00000004ff7e7807 */ /* 0x002fc80001000000 */
[----:B------:R-:W-:-:S04]  /*17d30*/  SEL R126, R126, RZ, !P1 ;  /* 0x000000ff7e7e7207 */ /* 0x000fc80004800000 */
[----:B------:R-:W-:Y:S02]  /*17d40*/  ISETP.NE.U32.AND P1, PT, R126, RZ, PT ;  /* 0x000000ff7e00720c */ /* 0x000fe40003f25070 */
[----:B------:R-:W-:Y:S01]  /*17d50*/  IADD3 R126, P2, PT, R6, UR68, RZ ;  /* 0x00000044067e7c10 */ /* 0x000fe2000ff5e0ff */
[----:B------:R-:W-:-:S03]  /*17d60*/  VIADD R190, R4, UR5 ;  /* 0x0000000504be7c36 */ /* 0x000fc60008000000 */
[----:B------:R-:W-:-:S07]  /*17d70*/  IADD3.X R127, PT, PT, R5, UR37, RZ, P2, !PT ;  /* 0x00000025057f7c10 */ /* 0x000fce00097fe4ff */
[----:B------:R1:W-:Y:S02]  /*17d80*/  LDGSTS.E [R190], desc[UR42][R126.64], P1 ;  /* 0x000000007ebe7fae */ /* 0x0003e400089a102a */
[----:B-1----:R-:W-:-:S04]  /*17d90*/  IADD3 R126, P2, PT, R81, UR68, RZ ;  /* 0x00000044517e7c10 */ /* 0x002fc8000ff5e0ff */
[----:B------:R-:W-:-:S05]  /*17da0*/  IADD3.X R127, PT, PT, R80, UR37, RZ, P2, !PT ;  /* 0x00000025507f7c10 */ /* 0x000fca00097fe4ff */
[----:B------:R1:W-:Y:S02]  /*17db0*/  LDGSTS.E [R190+0x400], desc[UR42][R126.64], P1 ;  /* 0x004000007ebe7fae */ /* 0x0003e400089a102a */
        /* <DEDUP_REMOVED lines=62> */
[----:B------:R1:W-:Y:S04]  /*181a0*/  LDGSTS.E [R190+0x5800], desc[UR42][R126.64], P1 ;  /* 0x058000007ebe7fae */ /* 0x0003e800089a102a */
[----:B------:R-:W1:Y:S02]  /*181b0*/  LDL R127, [R1+0x14] ;  /* 0x00001400017f7983 */ /* 0x000e640000100800 */
[----:B-1----:R-:W-:Y:S02]  /*181c0*/  IADD3 R126, P2, PT, R127, UR68, RZ ;  /* 0x000000447f7e7c10 */ /* 0x002fe4000ff5e0ff */
[----:B------:R-:W3:Y:S02]  /*181d0*/  LDL R127, [R1+0x18] ;  /* 0x00001800017f7983 */ /* 0x000ee40000100800 */
[----:B---3--:R-:W-:-:S05]  /*181e0*/  IADD3.X R127, PT, PT, R127, UR37, RZ, P2, !PT ;  /* 0x000000257f7f7c10 */ /* 0x008fca00097fe4ff */
[----:B------:R1:W-:Y:S04]  /*181f0*/  LDGSTS.E [R190+0x5c00], desc[UR42][R126.64], P1 ;  /* 0x05c000007ebe7fae */ /* 0x0003e800089a102a */
[----:B------:R-:W1:Y:S02]  /*18200*/  LDL R127, [R1+0x34] ;  /* 0x00003400017f7983 */ /* 0x000e640000100800 */
[----:B-1----:R-:W-:Y:S02]  /*18210*/  IADD3 R126, P2, PT, R127, UR68, RZ ;  /* 0x000000447f7e7c10 */ /* 0x002fe4000ff5e0ff */
[----:B------:R-:W3:Y:S02]  /*18220*/  LDL R127, [R1+0x38] ;  /* 0x00003800017f7983 */ /* 0x000ee40000100800 */
[----:B---3--:R-:W-:-:S05]  /*18230*/  IADD3.X R127, PT, PT, R127, UR37, RZ, P2, !PT ;  /* 0x000000257f7f7c10 */ /* 0x008fca00097fe4ff */
[----:B------:R1:W-:Y:S04]  /*18240*/  LDGSTS.E [R190+0x6000], desc[UR42][R126.64], P1 ;  /* 0x060000007ebe7fae */ /* 0x0003e800089a102a */
[----:B------:R-:W1:Y:S02]  /*18250*/  LDL R127, [R1+0x54] ;  /* 0x00005400017f7983 */ /* 0x000e640000100800 */
[----:B-1----:R-:W-:-:S04]  /*18260*/  IADD3 R126, P2, PT, R127, UR68, RZ ;  /* 0x000000447f7e7c10 */ /* 0x002fc8000ff5e0ff */
[----:B--2---:R-:W-:Y:S02]  /*18270*/  IADD3.X R127, PT, PT, R191, UR37, RZ, P2, !PT ;  /* 0x00000025bf7f7c10 */ /* 0x004fe400097fe4ff */
[----:B------:R-:W2:Y:S04]  /*18280*/  LDL R191, [R1+0x118] ;  /* 0x0001180001bf7983 */ /* 0x000ea80000100800 */
[----:B------:R1:W-:Y:S04]  /*18290*/  LDGSTS.E [R190+0x6400], desc[UR42][R126.64], P1 ;  /* 0x064000007ebe7fae */ /* 0x0003e800089a102a */
[----:B------:R-:W1:Y:S02]  /*182a0*/  LDL R127, [R1+0x74] ;  /* 0x00007400017f7983 */ /* 0x000e640000100800 */
[----:B-1----:R-:W-:-:S02]  /*182b0*/  IADD3 R126, P2, PT, R127, UR68, RZ ;  /* 0x000000447f7e7c10 */ /* 0x002fc4000ff5e0ff */
        /* <DEDUP_REMOVED lines=26> */
[----:B------:R-:W-:-:S03]  /*18460*/  LOP3.LUT R191, R4, 0x20, RZ, 0x3c, !PT ;  /* 0x0000002004bf7812 */ /* 0x000fc600078e3cff */
[----:B------:R1:W-:Y:S02]  /*18470*/  LDGSTS.E [R190+0x7c00], desc[UR42][R126.64], P1 ;  /* 0x07c000007ebe7fae */ /* 0x0003e400089a102a */
[----:B------:R-:W-:Y:S01]  /*18480*/  VIADD R191, R191, UR5 ;  /* 0x00000005bfbf7c36 */ /* 0x000fe20008000000 */
[----:B-1----:R-:W-:Y:S01]  /*18490*/  IADD3 R126, P2, PT, R87, UR68, RZ ;  /* 0x00000044577e7c10 */ /* 0x002fe2000ff5e0ff */
[----:B------:R-:W2:Y:S03]  /*184a0*/  LDL R190, [R1+0x60] ;  /* 0x0000600001be7983 */ /* 0x000ea60000100800 */
        /* <DEDUP_REMOVED lines=65> */
[----:B------:R-:W3:Y:S01]  /*188c0*/  LDL R127, [R1] ;  /* 0x00000000017f7983 */ /* 0x000ee20000100800 */
[----:B-1----:R-:W-:-:S04]  /*188d0*/  IADD3 R126, P2, PT, R252, UR68, RZ ;  /* 0x00000044fc7e7c10 */ /* 0x002fc8000ff5e0ff */
        /* <DEDUP_REMOVED lines=280> */
[----:B------:R-:W3:Y:S01]  /*19a60*/  LDL R127, [R1+0x130] ;  /* 0x00013000017f7983 */ /* 0x000ee20000100800 */
[----:B------:R-:W-:Y:S02]  /*19a70*/  UIADD3 UR4, UPT, UPT, UR4, 0x1, URZ ;  /* 0x0000000104047890 */ /* 0x000fe4000fffe0ff */
[----:B------:R-:W-:-:S04]  /*19a80*/  UIADD3 UR39, UPT, UPT, UR39, 0x1, URZ ;  /* 0x0000000127277890 */ /* 0x000fc8000fffe0ff */
[----:B------:R-:W-:Y:S02]  /*19a90*/  UISETP.GT.AND UP1, UPT, UR39, 0x1, UPT ;  /* 0x000000012700788c */ /* 0x000fe4000bf24270 */
[----:B------:R-:W-:Y:S02]  /*19aa0*/  UIADD3 UR68, UP2, UPT, UR68, UR71, URZ ;  /* 0x0000004744447290 */ /* 0x000fe4000ff5e0ff */
[----:B------:R-:W-:Y:S02]  /*19ab0*/  UIADD3 UR70, UP3, UPT, UR70, UR69, URZ ;  /* 0x0000004546467290 */ /* 0x000fe4000ff7e0ff */
[----:B------:R-:W-:Y:S02]  /*19ac0*/  USEL UR5, URZ, 0x1, !UP1 ;  /* 0x00000001ff057887 */ /* 0x000fe4000c800000 */
[----:B------:R-:W-:Y:S02]  /*19ad0*/  UIADD3.X UR36, UPT, UPT, UR36, UR41, URZ, UP3, !UPT ;  /* 0x0000002924247290 */ /* 0x000fe40009ffe4ff */
[----:B------:R-:W-:-:S02]  /*19ae0*/  USEL UR39, UR39, URZ, !UP1 ;  /* 0x000000ff27277287 */ /* 0x000fc4000c800000 */
[----:B------:R-:W-:Y:S01]  /*19af0*/  ULOP3.LUT UR5, UR7, UR5, URZ, 0x3c, !UPT ;  /* 0x0000000507057292 */ /* 0x000fe2000f8e3cff */
[----:B------:R-:W-:Y:S01]  /*19b00*/  UMOV UR40, UR31 ;  /* 0x0000001f00287c82 */ /* 0x000fe20008000000 */
[----:B------:R-:W-:Y:S01]  /*19b10*/  VIADD R124, R124, 0xffffffc0 ;  /* 0xffffffc07c7c7836 */ /* 0x000fe20000000000 */
[----:B---3--:R-:W-:-:S05]  /*19b20*/  IADD3.X R127, PT, PT, R127, UR37, RZ, P2, !PT ;  /* 0x000000257f7f7c10 */ /* 0x008fca00097fe4ff */
[----:B------:R1:W-:Y:S01]  /*19b30*/  LDGSTS.E [R191+0x7f00], desc[UR42][R126.64], P1 ;  /* 0x07f000007ebf7fae */ /* 0x0003e200089a102a */
[----:B--2---:R-:W-:Y:S01]  /*19b40*/  ISETP.NE.U32.AND P1, PT, R190, UR4, PT ;  /* 0x00000004be007c0c */ /* 0x004fe2000bf25070 */
[----:B------:R-:W-:Y:S02]  /*19b50*/  UIADD3.X UR37, UPT, UPT, UR37, UR72, URZ, UP2, !UPT ;  /* 0x0000004825257290 */ /* 0x000fe400097fe4ff */
[----:B------:R-:W0:Y:S01]  /*19b60*/  LDGDEPBAR ;  /* 0x00000000000079af */ /* 0x000e220000000000 */
[----:B-1----:R-:W-:-:S09]  /*19b70*/  IMAD.U32 R126, RZ, RZ, UR7 ;  /* 0x00000007ff7e7e24 */ /* 0x002fd2000f8e00ff */
[----:B------:R-:W-:Y:S05]  /*19b80*/  @P1 BRA `(.L_x_10) ;  /* 0xffffffc800881947 */ /* 0x000fea000383ffff */
.L_x_7:
[----:B----4-:R-:W2:Y:S01]  /*19b90*/  LDL.LU R126, [R1+0x4c8] ;  /* 0x0004c800017e7983 */ /* 0x010ea20000300800 */
[----:B------:R-:W2:Y:S01]  /*19ba0*/  LDCU.128 UR8, c[0x0][0x390] ;  /* 0x00007200ff0877ac */ /* 0x000ea20008000c00 */
[----:B------:R-:W1:Y:S02]  /*19bb0*/  LDC R0, c[0x0][0x3b8] ;  /* 0x0000ee00ff007b82 */ /* 0x000e640000000800 */
[----:B------:R-:W3:Y:S01]  /*19bc0*/  LDL.LU R127, [R1+0x4e4] ;  /* 0x0004e400017f7983 */ /* 0x000ee20000300800 */
[----:B------:R-:W4:Y:S03]  /*19bd0*/  LDCU UR4, c[0x0][0x3b4] ;  /* 0x00007680ff0477ac */ /* 0x000f260008000800 */
[----:B------:R-:W3:Y:S04]  /*19be0*/  LDL.LU R191, [R1+0x4e0] ;  /* 0x0004e00001bf7983 */ /* 0x000ee80000300800 */
[----:B------:R-:W3:Y:S01]  /*19bf0*/  LDL.LU R190, [R1+0x4dc] ;  /* 0x0004dc0001be7983 */ /* 0x000ee20000300800 */
[----:B-1---5:R-:W-:-:S04]  /*19c00*/  IMAD R5, R2, R0, RZ ;  /* 0x0000000002057224 */ /* 0x022fc800078e02ff */
[----:B------:R-:W-:-:S04]  /*19c10*/  IMAD R7, R0, 0x2, R5 ;  /* 0x0000000200077824 */ /* 0x000fc800078e0205 */
[----:B------:R-:W-:-:S04]  /*19c20*/  IMAD R9, R0, 0x2, R7 ;  /* 0x0000000200097824 */ /* 0x000fc800078e0207 */
[----:B------:R-:W-:-:S04]  /*19c30*/  IMAD R11, R0, 0x2, R9 ;  /* 0x00000002000b7824 */ /* 0x000fc800078e0209 */
[----:B------:R-:W-:Y:S01]  /*19c40*/  IMAD R13, R0, 0x2, R11 ;  /* 0x00000002000d7824 */ /* 0x000fe200078e020b */
[C---:B--2---:R-:W-:Y:S01]  /*19c50*/  ISETP.GE.AND P2, PT, R126.reuse, UR10, PT ;  /* 0x0000000a7e007c0c */ /* 0x044fe2000bf46270 */
[----:B----4-:R-:W-:-:S03]  /*19c60*/  IMAD R132, R126, UR4, RZ ;  /* 0x000000047e847c24 */ /* 0x010fc6000f8e02ff */
[----:B---3--:R-:W-:Y:S02]  /*19c70*/  ISETP.LT.AND P5, PT, R127, UR11, !P2 ;  /* 0x0000000b7f007c0c */ /* 0x008fe4000d7a1270 */
[----:B------:R-:W1:Y:S01]  /*19c80*/  S2R R127, SR_TID.X ;  /* 0x00000000007f7919 */ /* 0x000e620000002100 */
[----:B------:R-:W-:Y:S02]  /*19c90*/  LEA R3, P4, R132, UR8, 0x2 ;  /* 0x0000000884037c11 */ /* 0x000fe4000f8810ff */
[----:B------:R-:W-:Y:S02]  /*19ca0*/  ISETP.LT.AND P1, PT, R191, UR11, !P2 ;  /* 0x0000000bbf007c0c */ /* 0x000fe4000d721270 */
[----:B------:R-:W-:Y:S01]  /*19cb0*/  ISETP.LT.AND P0, PT, R190, UR11, !P2 ;  /* 0x0000000bbe007c0c */ /* 0x000fe2000d701270 */
[C---:B-1----:R-:W-:Y:S02]  /*19cc0*/  IMAD.SHL.U32 R17, R127.reuse, 0x80, RZ ;  /* 0x000000807f117824 */ /* 0x042fe400078e00ff */
[----:B------:R-:W-:-:S03]  /*19cd0*/  IMAD.SHL.U32 R135, R127, 0x10, RZ ;  /* 0x000000107f877824 */ /* 0x000fc600078e00ff */
[----:B------:R-:W-:Y:S02]  /*19ce0*/  LOP3.LUT R17, R17, 0x800, RZ, 0xc0, !PT ;  /* 0x0000080011117812 */ /* 0x000fe400078ec0ff */
[----:B------:R-:W-:Y:S01]  /*19cf0*/  LOP3.LUT R4, R135, 0xf0, RZ, 0xc0, !PT ;  /* 0x000000f087047812 */ /* 0x000fe200078ec0ff */
[----:B------:R-:W-:Y:S06]  /*19d00*/  @!P6 BRA `(.L_x_11) ;  /* 0x000000000010e947 */ /* 0x000fec0003800000 */
[----:B------:R-:W-:-:S06]  /*19d10*/  USHF.L.U32 UR7, UR7, 0x1f, URZ ;  /* 0x0000001f07077899 */ /* 0x000fcc00080006ff */
[----:B------:R-:W-:-:S04]  /*19d20*/  IMAD.U32 R6, RZ, RZ, UR7 ;  /* 0x00000007ff067e24 */ /* 0x000fc8000f8e00ff */
[----:B------:R-:W1:Y:S02]  /*19d30*/  SYNCS.PHASECHK.TRANS64.TRYWAIT P6, [UR31], R6 ;  /* 0x00000006ff0075a7 */ /* 0x000e6400080c111f */
[----:B-1----:R-:W-:Y:S05]  /*19d40*/  @!P6 BRA `(.L_x_12) ;  /* 0x000000480004e947 */ /* 0x002fea0003800000 */
.L_x_11:
[----:B------:R-:W2:Y:S01]  /*19d50*/  LDL.LU R8, [R1+0x4d8] ;  /* 0x0004d80001087983 */ /* 0x000ea20000300800 */
[----:B------:R-:W-:-:S04]  /*19d60*/  DEPBAR.LE SB0, 0x0 ;  /* 0x000080000000791a */ /* 0x000fc80000000000 */
[----:B------:R-:W3:Y:S01]  /*19d70*/  LDL.LU R6, [R1+0x4d4] ;  /* 0x0004d40001067983 */ /* 0x000ee20000300800 */
[----:B------:R-:W-:Y:S01]  /*19d80*/  IMAD R15, R0, 0x2, R13 ;  /* 0x00000002000f7824 */ /* 0x000fe200078e020d */
[----:B------:R-:W-:Y:S01]  /*19d90*/  IADD3 R23, PT, PT, R4, UR33, R17 ;  /* 0x0000002104177c10 */ /* 0x000fe2000fffe011 */
[----:B------:R-:W1:Y:S01]  /*19da0*/  LDCU UR4, c[0x0][0x39c] ;  /* 0x00007380ff0477ac */ /* 0x000e620008000800 */
[----:B------:R-:W-:Y:S01]  /*19db0*/  BAR.SYNC.DEFER_BLOCKING 0x0 ;  /* 0x0000000000007b1d */ /* 0x000fe20000010000 */
[----:B------:R-:W-:Y:S01]  /*19dc0*/  IMAD R17, R0, 0x2, R15 ;  /* 0x0000000200117824 */ /* 0x000fe200078e020f */
[----:B------:R-:W-:Y:S02]  /*19dd0*/  LEA.HI.X.SX32 R132, R132, UR9, 0x2, P4 ;  /* 0x0000000984847c11 */ /* 0x000fe4000a0f16ff */
[CC--:B------:R-:W-:Y:S01]  /*19de0*/  LEA R176, P4, R5.reuse, R3.reuse, 0x2 ;  /* 0x0000000305b07211 */ /* 0x0c0fe200078810ff */
[C---:B------:R-:W-:Y:S01]  /*19df0*/  IMAD R19, R0.reuse, 0x2, R17 ;  /* 0x0000000200137824 */ /* 0x040fe200078e0211 */
[----:B------:R-:W4:Y:S01]  /*19e00*/  LDCU UR6, c[0x0][0x39c] ;  /* 0x00007380ff0677ac */ /* 0x000f220008000800 */
[----:B------:R-:W5:Y:S02]  /*19e10*/  LDL.LU R196, [R1+0x580] ;  /* 0x0005800001c47983 */ /* 0x000f640000300800 */
[C---:B------:R-:W-:Y:S01]  /*19e20*/  IMAD R21, R0.reuse, 0x2, R19 ;  /* 0x0000000200157824 */ /* 0x040fe200078e0213 */
[----:B------:R-:W1:Y:S01]  /*19e30*/  LDCU UR5, c[0x0][0x39c] ;  /* 0x00007380ff0577ac */ /* 0x000e620008000800 */
[----:B------:R-:W1:Y:S01]  /*19e40*/  LDCU UR7, c[0x0][0x39c] ;  /* 0x00007380ff0777ac */ /* 0x000e620008000800 */
[----:B------:R-:W1:Y:S02]  /*19e50*/  @!P3 SYNCS.CCTL.IV [UR33+0x3c000] ;  /* 0x03c00000ff00b9b1 */ /* 0x000e640008000021 */
[----:B-1----:R-:W-:Y:S01]  /*19e60*/  BAR.SYNC.DEFER_BLOCKING 0x0 ;  /* 0x0000000000007b1d */ /* 0x002fe20000010000 */
[----:B------:R-:W-:Y:S01]  /*19e70*/  LEA.HI.X.SX32 R177, R5, R132, 0x2, P4 ;  /* 0x0000008405b17211 */ /* 0x000fe200020f16ff */
[----:B------:R-:W-:Y:S01]  /*19e80*/  IMAD R5, R0, 0x2, R21 ;  /* 0x0000000200057824 */ /* 0x000fe200078e0215 */
[----:B------:R-:W-:-:S04]  /*19e90*/  LEA R140, P4, R9, R3, 0x2 ;  /* 0x00000003098c7211 */ /* 0x000fc800078810ff */
[----:B------:R-:W-:Y:S01]  /*19ea0*/  LEA.HI.X.SX32 R141, R9, R132, 0x2, P4 ;  /* 0x00000084098d7211 */ /* 0x000fe200020f16ff */
[----:B------:R-:W4:Y:S01]  /*19eb0*/  LDL.LU R179, [R1+0x584] ;  /* 0x0005840001b37983 */ /* 0x000f220000300800 */
[----:B------:R-:W-:-:S03]  /*19ec0*/  LEA R136, P4, R13, R3, 0x2 ;  /* 0x000000030d887211 */ /* 0x000fc600078810ff */
[----:B------:R-:W4:Y:S01]  /*19ed0*/  LDL.LU R178, [R1+0x57c] ;  /* 0x00057c0001b27983 */ /* 0x000f220000300800 */
[----:B------:R-:W1:Y:S01]  /*19ee0*/  @!P3 SYNCS.CCTL.IV [UR33+0x3c008] ;  /* 0x03c00800ff00b9b1 */ /* 0x000e620008000021 */
[----:B------:R-:W-:-:S04]  /*19ef0*/  LEA R142, P3, R7, R3, 0x2 ;  /* 0x00000003078e7211 */ /* 0x000fc800078610ff */
[----:B------:R-:W-:Y:S01]  /*19f00*/  LEA.HI.X.SX32 R143, R7, R132, 0x2, P3 ;  /* 0x00000084078f7211 */ /* 0x000fe200018f16ff */
[----:B------:R-:W-:Y:S01]  /*19f10*/  IMAD R7, R0, 0x2, R5 ;  /* 0x0000000200077824 */ /* 0x000fe200078e0205 */
[----:B------:R-:W-:-:S03]  /*19f20*/  LEA R138, P3, R11, R3, 0x2 ;  /* 0x000000030b8a7211 */ /* 0x000fc600078610ff */
[C---:B------:R-:W-:Y:S01]  /*19f30*/  IMAD R9, R0.reuse, 0x2, R7 ;  /* 0x0000000200097824 */ /* 0x040fe200078e0207 */
[-C--:B------:R-:W-:Y:S02]  /*19f40*/  LEA.HI.X.SX32 R139, R11, R132.reuse, 0x2, P3 ;  /* 0x000000840b8b7211 */ /* 0x080fe400018f16ff */
[-C--:B------:R-:W-:Y:S01]  /*19f50*/  LEA R174, P3, R15, R3.reuse, 0x2 ;  /* 0x000000030fae7211 */ /* 0x080fe200078610ff */
[C---:B------:R-:W-:Y:S01]  /*19f60*/  IMAD R11, R0.reuse, 0x2, R9 ;  /* 0x00000002000b7824 */ /* 0x040fe200078e0209 */
[-C--:B------:R-:W-:Y:S02]  /*19f70*/  LEA.HI.X.SX32 R137, R13, R132.reuse, 0x2, P4 ;  /* 0x000000840d897211 */ /* 0x080fe400020f16ff */
[-C--:B------:R-:W-:Y:S02]  /*19f80*/  LEA R172, P4, R17, R3.reuse, 0x2 ;  /* 0x0000000311ac7211 */ /* 0x080fe400078810ff */
[-C--:B------:R-:W-:Y:S02]  /*19f90*/  LEA.HI.X.SX32 R175, R15, R132.reuse, 0x2, P3 ;  /* 0x000000840faf7211 */ /* 0x080fe400018f16ff */
[----:B------:R-:W-:Y:S01]  /*19fa0*/  LEA R170, P3, R19, R3, 0x2 ;  /* 0x0000000313aa7211 */ /* 0x000fe200078610ff */
[----:B------:R-:W-:Y:S01]  /*19fb0*/  IMAD R13, R0, 0x2, R11 ;  /* 0x00000002000d7824 */ /* 0x000fe200078e020b */
[----:B------:R-:W-:-:S02]  /*19fc0*/  LEA.HI.X.SX32 R173, R17, R132, 0x2, P4 ;  /* 0x0000008411ad7211 */ /* 0x000fc400020f16ff */
[-C--:B------:R-:W-:Y:S02]  /*19fd0*/  LEA R168, P4, R21, R3.reuse, 0x2 ;  /* 0x0000000315a87211 */ /* 0x080fe400078810ff */
[-C--:B------:R-:W-:Y:S01]  /*19fe0*/  LEA.HI.X.SX32 R171, R19, R132.reuse, 0x2, P3 ;  /* 0x0000008413ab7211 */ /* 0x080fe200018f16ff */
[C---:B------:R-:W-:Y:S01]  /*19ff0*/  IMAD R15, R0.reuse, 0x2, R13 ;  /* 0x00000002000f7824 */ /* 0x040fe200078e020d */
[-C--:B------:R-:W-:Y:S02]  /*1a000*/  LEA R166, P3, R5, R3.reuse, 0x2 ;  /* 0x0000000305a67211 */ /* 0x080fe400078610ff */
[-C--:B------:R-:W-:Y:S02]  /*1a010*/  LEA.HI.X.SX32 R169, R21, R132.reuse, 0x2, P4 ;  /* 0x0000008415a97211 */ /* 0x080fe400020f16ff */
[-C--:B------:R-:W-:Y:S02]  /*1a020*/  LEA R164, P4, R7, R3.reuse, 0x2 ;  /* 0x0000000307a47211 */ /* 0x080fe400078810ff */
[----:B------:R-:W-:Y:S01]  /*1a030*/  LEA.HI.X.SX32 R167, R5, R132, 0x2, P3 ;  /* 0x0000008405a77211 */ /* 0x000fe200018f16ff */
[----:B------:R-:W-:Y:S01]  /*1a040*/  IMAD R5, R0, 0x2, R15 ;  /* 0x0000000200057824 */ /* 0x000fe200078e020f */
[----:B------:R-:W-:-:S02]  /*1a050*/  LEA R162, P3, R9, R3, 0x2 ;  /* 0x0000000309a27211 */ /* 0x000fc400078610ff */
[-C--:B------:R-:W-:Y:S01]  /*1a060*/  LEA.HI.X.SX32 R165, R7, R132.reuse, 0x2, P4 ;  /* 0x0000008407a57211 */ /* 0x080fe200020f16ff */
[C---:B------:R-:W-:Y:S01]  /*1a070*/  IMAD R7, R0.reuse, 0x2, R5 ;  /* 0x0000000200077824 */ /* 0x040fe200078e0205 */
[-C--:B------:R-:W-:Y:S02]  /*1a080*/  LEA R160, P4, R11, R3.reuse, 0x2 ;  /* 0x000000030ba07211 */ /* 0x080fe400078810ff */
[-C--:B------:R-:W-:Y:S02]  /*1a090*/  LEA.HI.X.SX32 R163, R9, R132.reuse, 0x2, P3 ;  /* 0x0000008409a37211 */ /* 0x080fe400018f16ff */
[-C--:B------:R-:W-:Y:S01]  /*1a0a0*/  LEA R158, P3, R13, R3.reuse, 0x2 ;  /* 0x000000030d9e7211 */ /* 0x080fe200078610ff */
[----:B------:R-:W-:Y:S01]  /*1a0b0*/  IMAD R9, R0, 0x2, R7 ;  /* 0x0000000200097824 */ /* 0x000fe200078e0207 */
[----:B------:R-:W-:Y:S02]  /*1a0c0*/  LEA.HI.X.SX32 R161, R11, R132, 0x2, P4 ;  /* 0x000000840ba17211 */ /* 0x000fe400020f16ff */
[----:B------:R-:W-:-:S02]  /*1a0d0*/  LEA R156, P4, R15, R3, 0x2 ;  /* 0x000000030f9c7211 */ /* 0x000fc400078810ff */
[-C--:B------:R-:W-:Y:S01]  /*1a0e0*/  LEA.HI.X.SX32 R159, R13, R132.reuse, 0x2, P3 ;  /* 0x000000840d9f7211 */ /* 0x080fe200018f16ff */
[C---:B------:R-:W-:Y:S01]  /*1a0f0*/  IMAD R11, R0.reuse, 0x2, R9 ;  /* 0x00000002000b7824 */ /* 0x040fe200078e0209 */
[-C--:B------:R-:W-:Y:S02]  /*1a100*/  LEA R154, P3, R5, R3.reuse, 0x2 ;  /* 0x00000003059a7211 */ /* 0x080fe400078610ff */
[-C--:B------:R-:W-:Y:S02]  /*1a110*/  LEA.HI.X.SX32 R157, R15, R132.reuse, 0x2, P4 ;  /* 0x000000840f9d7211 */ /* 0x080fe400020f16ff */
[----:B------:R-:W-:Y:S02]  /*1a120*/  LEA R152, P4, R7, R3, 0x2 ;  /* 0x0000000307987211 */ /* 0x000fe400078810ff */
[-C--:B------:R-:W-:Y:S01]  /*1a130*/  LEA.HI.X.SX32 R155, R5, R132.reuse, 0x2, P3 ;  /* 0x00000084059b7211 */ /* 0x080fe200018f16ff */
[----:B------:R-:W-:Y:S01]  /*1a140*/  IMAD R5, R0, 0x2, R11 ;  /* 0x0000000200057824 */ /* 0x000fe200078e020b */
[----:B------:R-:W-:-:S02]  /*1a150*/  LEA.HI.X.SX32 R153, R7, R132, 0x2, P4 ;  /* 0x0000008407997211 */ /* 0x000fc400020f16ff */
[-C--:B------:R-:W-:Y:S01]  /*1a160*/  LEA R148, P4, R11, R3.reuse, 0x2 ;  /* 0x000000030b947211 */ /* 0x080fe200078810ff */
[----:B------:R-:W-:Y:S01]  /*1a170*/  IMAD R134, R0, 0x2, R5 ;  /* 0x0000000200867824 */ /* 0x000fe200078e0205 */
[-C--:B------:R-:W-:Y:S02]  /*1a180*/  LEA R150, P3, R9, R3.reuse, 0x2 ;  /* 0x0000000309967211 */ /* 0x080fe400078610ff */
[-C--:B------:R-:W-:Y:S02]  /*1a190*/  LEA.HI.X.SX32 R149, R11, R132.reuse, 0x2, P4 ;  /* 0x000000840b957211 */ /* 0x080fe400020f16ff */
[----:B------:R-:W-:Y:S02]  /*1a1a0*/  LEA.HI.X.SX32 R151, R9, R132, 0x2, P3 ;  /* 0x0000008409977211 */ /* 0x000fe400018f16ff */
[-C--:B------:R-:W-:Y:S02]  /*1a1b0*/  LEA R144, P4, R134, R3.reuse, 0x2 ;  /* 0x0000000386907211 */ /* 0x080fe400078810ff */
[----:B------:R-:W-:-:S02]  /*1a1c0*/  LEA R146, P3, R5, R3, 0x2 ;  /* 0x0000000305927211 */ /* 0x000fc400078610ff */
[-C--:B------:R-:W-:Y:S02]  /*1a1d0*/  LEA.HI.X.SX32 R145, R134, R132.reuse, 0x2, P4 ;  /* 0x0000008486917211 */ /* 0x080fe400020f16ff */
[----:B------:R-:W-:Y:S02]  /*1a1e0*/  LEA.HI.X.SX32 R147, R5, R132, 0x2, P3 ;  /* 0x0000008405937211 */ /* 0x000fe400018f16ff */
[----:B------:R-:W-:Y:S02]  /*1a1f0*/  ISETP.LT.AND P4, PT, R2, UR11, !P2 ;  /* 0x0000000b02007c0c */ /* 0x000fe4000d781270 */
[----:B--2---:R-:W-:Y:S02]  /*1a200*/  ISETP.LT.AND P6, PT, R8, UR11, !P2 ;  /* 0x0000000b08007c0c */ /* 0x004fe4000d7c1270 */
[----:B------:R-:W2:Y:S02]  /*1a210*/  S2R R8, SR_TID.X ;  /* 0x0000000000087919 */ /* 0x000ea40000002100 */
[----:B------:R-:W-:-:S02]  /*1a220*/  P2R R133, PR, RZ, 0x40 ;  /* 0x00000040ff857803 */ /* 0x000fc40000000000 */
[----:B---3--:R-:W-:Y:S01]  /*1a230*/  ISETP.LT.AND P3, PT, R6, UR11, !P2 ;  /* 0x0000000b06007c0c */ /* 0x008fe2000d761270 */
[----:B--2---:R-:W-:-:S05]  /*1a240*/  IMAD.SHL.U32 R4, R8, 0x8, RZ ;  /* 0x0000000808047824 */ /* 0x004fca00078e00ff */
[----:B------:R-:W-:-:S05]  /*1a250*/  LOP3.LUT R4, R4, 0x300, RZ, 0xc0, !PT ;  /* 0x0000030004047812 */ /* 0x000fca00078ec0ff */
[----:B------:R-:W-:Y:S02]  /*1a260*/  IMAD.IADD R2, R4, 0x1, R23 ;  /* 0x0000000104027824 */ /* 0x000fe400078e0217 */
[----:B------:R-:W-:Y:S01]  /*1a270*/  LDTM.16dp32bit_t0_t15.x128 R4, tmem[UR30] ;  /* 0x0000001e000479ee */ /* 0x000fe20008b80000 */
[----:B------:R-:W2:Y:S01]  /*1a280*/  LDTM.16dp32bit_t16_t31.x128 R4, tmem[UR30+0x80] ;  /* 0x0000801e000479ee */ /* 0x000ea20008ba0000 */
[----:B------:R-:W-:Y:S01]  /*1a290*/  NOP ;  /* 0x0000000000007918 */ /* 0x000fe20000000000 */
[----:B--2---:R-:W-:Y:S02]  /*1a2a0*/  IMAD.MOV.U32 R184, RZ, RZ, R4 ;  /* 0x000000ffffb87224 */ /* 0x004fe400078e0004 */
[----:B------:R-:W-:Y:S02]  /*1a2b0*/  IMAD.MOV.U32 R185, RZ, RZ, R6 ;  /* 0x000000ffffb97224 */ /* 0x000fe400078e0006 */
[----:B------:R-:W-:Y:S02]  /*1a2c0*/  IMAD.MOV.U32 R186, RZ, RZ, R8 ;  /* 0x000000ffffba7224 */ /* 0x000fe400078e0008 */
[----:B------:R-:W-:-:S02]  /*1a2d0*/  IMAD.MOV.U32 R187, RZ, RZ, R10 ;  /* 0x000000ffffbb7224 */ /* 0x000fc400078e000a */
[----:B------:R-:W-:Y:S02]  /*1a2e0*/  IMAD.MOV.U32 R188, RZ, RZ, R5 ;  /* 0x000000ffffbc7224 */ /* 0x000fe400078e0005 */
[----:B------:R-:W-:Y:S02]  /*1a2f0*/  IMAD.MOV.U32 R189, RZ, RZ, R7 ;  /* 0x000000ffffbd7224 */ /* 0x000fe400078e0007 */
[----:B------:R-:W-:Y:S02]  /*1a300*/  IMAD.MOV.U32 R190, RZ, RZ, R9 ;  /* 0x000000ffffbe7224 */ /* 0x000fe400078e0009 */
[----:B------:R-:W-:Y:S01]  /*1a310*/  IMAD.MOV.U32 R191, RZ, RZ, R11 ;  /* 0x000000ffffbf7224 */ /* 0x000fe200078e000b */
[----:B-1----:R1:W-:Y:S04]  /*1a320*/  STS.128 [R2], R184 ;  /* 0x000000b802007388 */ /* 0x0023e80000000c00 */
[----:B------:R2:W-:Y:S01]  /*1a330*/  STS.128 [R2+0x400], R188 ;  /* 0x000400bc02007388 */ /* 0x0005e20000000c00 */
[----:B------:R-:W-:Y:S01]  /*1a340*/  LOP3.LUT R4, R135, 0x7f0, RZ, 0xc0, !PT ;  /* 0x000007f087047812 */ /* 0x000fe200078ec0ff */
[----:B------:R-:W-:Y:S06]  /*1a350*/  BAR.SYNC.DEFER_BLOCKING 0x0 ;  /* 0x0000000000007b1d */ /* 0x000fec0000010000 */
[----:B------:R-:W3:Y:S04]  /*1a360*/  LDS.128 R180, [R4+UR33] ;  /* 0x0000002104b47984 */ /* 0x000ee80008000c00 */
[----:B------:R-:W-:Y:S01]  /*1a370*/  LDS.128 R8, [R4+UR33+0x800] ;  /* 0x0008002104087984 */ /* 0x000fe20008000c00 */
[----:B-1----:R-:W-:-:S02]  /*1a380*/  IMAD.MOV.U32 R184, RZ, RZ, R12 ;  /* 0x000000ffffb87224 */ /* 0x002fc400078e000c */
[----:B------:R-:W-:Y:S02]  /*1a390*/  IMAD.MOV.U32 R185, RZ, RZ, R14 ;  /* 0x000000ffffb97224 */ /* 0x000fe400078e000e */
[----:B------:R-:W-:Y:S02]  /*1a3a0*/  IMAD.MOV.U32 R186, RZ, RZ, R16 ;  /* 0x000000ffffba7224 */ /* 0x000fe400078e0010 */
[----:B------:R-:W-:Y:S01]  /*1a3b0*/  IMAD.MOV.U32 R187, RZ, RZ, R18 ;  /* 0x000000ffffbb7224 */ /* 0x000fe200078e0012 */
[----:B------:R-:W-:Y:S01]  /*1a3c0*/  BAR.SYNC.DEFER_BLOCKING 0x0 ;  /* 0x0000000000007b1d */ /* 0x000fe20000010000 */
[----:B--2---:R-:W-:Y:S02]  /*1a3d0*/  IMAD.MOV.U32 R188, RZ, RZ, R13 ;  /* 0x000000ffffbc7224 */ /* 0x004fe400078e000d */
[----:B------:R-:W-:Y:S02]  /*1a3e0*/  IMAD.MOV.U32 R189, RZ, RZ, R15 ;  /* 0x000000ffffbd7224 */ /* 0x000fe400078e000f */
[----:B------:R-:W-:-:S02]  /*1a3f0*/  IMAD.MOV.U32 R190, RZ, RZ, R17 ;  /* 0x000000ffffbe7224 */ /* 0x000fc400078e0011 */
[----:B------:R-:W-:Y:S01]  /*1a400*/  IMAD.MOV.U32 R191, RZ, RZ, R19 ;  /* 0x000000ffffbf7224 */ /* 0x000fe200078e0013 */
[----:B------:R1:W-:Y:S04]  /*1a410*/  STS.128 [R2], R184 ;  /* 0x000000b802007388 */ /* 0x0003e80000000c00 */
[----:B------:R2:W-:Y:S01]  /*1a420*/  STS.128 [R2+0x400], R188 ;  /* 0x000400bc02007388 */ /* 0x0005e20000000c00 */
[----:B------:R-:W-:Y:S01]  /*1a430*/  BAR.SYNC.DEFER_BLOCKING 0x0 ;  /* 0x0000000000007b1d */ /* 0x000fe20000010000 */
[----:B------:R-:W-:Y:S02]  /*1a440*/  IMAD.MOV.U32 R192, RZ, RZ, R21 ;  /* 0x000000ffffc07224 */ /* 0x000fe400078e0015 */
[----:B------:R-:W-:-:S03]  /*1a450*/  IMAD.MOV.U32 R193, RZ, RZ, R23 ;  /* 0x000000ffffc17224 */ /* 0x000fc600078e0017 */
[----:B------:R-:W3:Y:S04]  /*1a460*/  LDS.128 R16, [R4+UR33] ;  /* 0x0000002104107984 */ /* 0x000ee80008000c00 */
[----:B------:R-:W-:Y:S01]  /*1a470*/  LDS.128 R12, [R4+UR33+0x800] ;  /* 0x00080021040c7984 */ /* 0x000fe20008000c00 */
[----:B-1----:R-:W-:Y:S02]  /*1a480*/  IMAD.MOV.U32 R184, RZ, RZ, R20 ;  /* 0x000000ffffb87224 */ /* 0x002fe400078e0014 */
[----:B------:R-:W-:Y:S01]  /*1a490*/  IMAD.MOV.U32 R185, RZ, RZ, R22 ;  /* 0x000000ffffb97224 */ /* 0x000fe200078e0016 */
[----:B------:R-:W-:Y:S01]  /*1a4a0*/  BAR.SYNC.DEFER_BLOCKING 0x0 ;  /* 0x0000000000007b1d */ /* 0x000fe20000010000 */
[----:B------:R-:W-:Y:S02]  /*1a4b0*/  IMAD.MOV.U32 R186, RZ, RZ, R24 ;  /* 0x000000ffffba7224 */ /* 0x000fe400078e0018 */
[----:B------:R-:W-:-:S02]  /*1a4c0*/  IMAD.MOV.U32 R187, RZ, RZ, R26 ;  /* 0x000000ffffbb7224 */ /* 0x000fc400078e001a */
[----:B------:R-:W-:Y:S02]  /*1a4d0*/  IMAD.MOV.U32 R194, RZ, RZ, R25 ;  /* 0x000000ffffc27224 */ /* 0x000fe400078e0019 */
[----:B------:R-:W-:Y:S01]  /*1a4e0*/  IMAD.MOV.U32 R195, RZ, RZ, R27 ;  /* 0x000000ffffc37224 */ /* 0x000fe200078e001b */
[----:B------:R1:W-:Y:S04]  /*1a4f0*/  STS.128 [R2], R184 ;  /* 0x000000b802007388 */ /* 0x0003e80000000c00 */
[----:B------:R3:W-:Y:S01]  /*1a500*/  STS.128 [R2+0x400], R192 ;  /* 0x000400c002007388 */ /* 0x0007e20000000c00 */
[----:B------:R-:W-:Y:S01]  /*1a510*/  BAR.SYNC.DEFER_BLOCKING 0x0 ;  /* 0x0000000000007b1d */ /* 0x000fe20000010000 */
[----:B--2---:R-:W-:Y:S02]  /*1a520*/  IMAD.MOV.U32 R188, RZ, RZ, R29 ;  /* 0x000000ffffbc7224 */ /* 0x004fe400078e001d */
[----:B------:R-:W-:-:S03]  /*1a530*/  IMAD.MOV.U32 R189, RZ, RZ, R31 ;  /* 0x000000ffffbd7224 */ /* 0x000fc600078e001f */
[----:B------:R-:W2:Y:S04]  /*1a540*/  LDS.128 R24, [R4+UR33] ;  /* 0x0000002104187984 */ /* 0x000ea80008000c00 */
        /* <DEDUP_REMOVED lines=11> */
[----:B---3--:R-:W-:Y:S02]  /*1a600*/  IMAD.MOV.U32 R192, RZ, RZ, R37 ;  /* 0x000000ffffc07224 */ /* 0x008fe400078e0025 */
        /* <DEDUP_REMOVED lines=137> */
[----:B------:R-:W-:Y:S01]  /*1aea0*/  STS.128 [R2+0x400], R188 ;  /* 0x000400bc02007388 */ /* 0x000fe20000000c00 */
        /* <DEDUP_REMOVED lines=14> */
[----:B------:R-:W-:Y:S06]  /*1af90*/  BAR.SYNC.DEFER_BLOCKING 0x0 ;  /* 0x0000000000007b1d */ /* 0x000fec0000010000 */
[----:B------:R-:W2:Y:S04]  /*1afa0*/  LDS.128 R116, [R4+UR33] ;  /* 0x0000002104747984 */ /* 0x000ea80008000c00 */
[----:B------:R-:W-:Y:S01]  /*1afb0*/  LDS.128 R120, [R4+UR33+0x800] ;  /* 0x0008002104787984 */ /* 0x000fe20008000c00 */
[----:B-1----:R-:W-:-:S02]  /*1afc0*/  IMAD.MOV.U32 R184, RZ, RZ, R124 ;  /* 0x000000ffffb87224 */ /* 0x002fc400078e007c */
[----:B------:R-:W-:Y:S02]  /*1afd0*/  IMAD.MOV.U32 R124, RZ, RZ, R125 ;  /* 0x000000ffff7c7224 */ /* 0x000fe400078e007d */
[----:B------:R-:W-:Y:S02]  /*1afe0*/  IMAD.MOV.U32 R185, RZ, RZ, R126 ;  /* 0x000000ffffb97224 */ /* 0x000fe400078e007e */
[----:B------:R-:W-:Y:S02]  /*1aff0*/  IMAD.MOV.U32 R125, RZ, RZ, R127 ;  /* 0x000000ffff7d7224 */ /* 0x000fe400078e007f */
[----:B------:R-:W-:Y:S02]  /*1b000*/  IMAD.MOV.U32 R186, RZ, RZ, R128 ;  /* 0x000000ffffba7224 */ /* 0x000fe400078e0080 */
[----:B------:R-:W-:Y:S01]  /*1b010*/  IMAD.MOV.U32 R187, RZ, RZ, R130 ;  /* 0x000000ffffbb7224 */ /* 0x000fe200078e0082 */
[----:B------:R-:W-:Y:S01]  /*1b020*/  BAR.SYNC.DEFER_BLOCKING 0x0 ;  /* 0x0000000000007b1d */ /* 0x000fe20000010000 */
[----:B------:R-:W-:-:S02]  /*1b030*/  IMAD.MOV.U32 R126, RZ, RZ, R129 ;  /* 0x000000ffff7e7224 */ /* 0x000fc400078e0081 */
[----:B------:R-:W-:-:S03]  /*1b040*/  IMAD.MOV.U32 R127, RZ, RZ, R131 ;  /* 0x000000ffff7f7224 */ /* 0x000fc600078e0083 */
[----:B------:R1:W-:Y:S04]  /*1b050*/  STS.128 [R2], R184 ;  /* 0x000000b802007388 */ /* 0x0003e80000000c00 */
[----:B------:R-:W-:Y:S01]  /*1b060*/  STS.128 [R2+0x400], R124 ;  /* 0x0004007c02007388 */ /* 0x000fe20000000c00 */
[----:B------:R-:W-:Y:S06]  /*1b070*/  BAR.SYNC.DEFER_BLOCKING 0x0 ;  /* 0x0000000000007b1d */ /* 0x000fec0000010000 */
[----:B-1----:R-:W2:Y:S04]  /*1b080*/  LDL.LU R185, [R1+0x588] ;  /* 0x0005880001b97983 */ /* 0x002ea80000300800 */
[----:B------:R-:W2:Y:S04]  /*1b090*/  LDL.LU R184, [R1+0x658] ;  /* 0x0006580001b87983 */ /* 0x000ea80000300800 */
[----:B------:R-:W-:Y:S04]  /*1b0a0*/  @P4 STG.E desc[UR42][R176.64], R180 ;  /* 0x000000b4b0004986 */ /* 0x000fe8000c10192a */
[----:B------:R1:W-:Y:S01]  /*1b0b0*/  @P5 STG.E desc[UR42][R142.64], R181 ;  /* 0x000000b58e005986 */ /* 0x0003e2000c10192a */
[----:B----4-:R-:W-:-:S03]  /*1b0c0*/  ISETP.LT.AND P5, PT, R179, UR11, !P2 ;  /* 0x0000000bb3007c0c */ /* 0x010fc6000d7a1270 */
[----:B-1----:R-:W4:Y:S04]  /*1b0d0*/  LDL.LU R181, [R1+0x654] ;  /* 0x0006540001b57983 */ /* 0x002f280000300800 */
[----:B------:R-:W2:Y:S04]  /*1b0e0*/  LDL.LU R180, [R1+0x650] ;  /* 0x0006500001b47983 */ /* 0x000ea80000300800 */
[----:B------:R-:W2:Y:S04]  /*1b0f0*/  LDL.LU R179, [R1+0x64c] ;  /* 0x00064c0001b37983 */ /* 0x000ea80000300800 */
[----:B------:R-:W2:Y:S01]  /*1b100*/  LDL.LU R5, [R1+0x648] ;  /* 0x0006480001057983 */ /* 0x000ea20000300800 */
[----:B------:R-:W-:-:S05]  /*1b110*/  IMAD R2, R0, 0x2, R134 ;  /* 0x0000000200027824 */ /* 0x000fca00078e0286 */
[----:B------:R-:W-:-:S04]  /*1b120*/  LEA R6, P6, R2, R3, 0x2 ;  /* 0x0000000302067211 */ /* 0x000fc800078c10ff */
[----:B------:R-:W-:Y:S01]  /*1b130*/  LEA.HI.X.SX32 R7, R2, R132, 0x2, P6 ;  /* 0x0000008402077211 */ /* 0x000fe200030f16ff */
        /* <DEDUP_REMOVED lines=10> */
[CC--:B------:R-:W-:Y:S01]  /*1b1e0*/  LEA R130, P6, R2.reuse, R3.reuse, 0x2 ;  /* 0x0000000302827211 */ /* 0x0c0fe200078c10ff */
[----:B------:R-:W-:Y:S03]  /*1b1f0*/  @P1 STG.E desc[UR42][R140.64], R182 ;  /* 0x000000b68c001986 */ /* 0x000fe6000c10192a */
[----:B------:R-:W-:Y:S01]  /*1b200*/  LEA.HI.X.SX32 R131, R2, R132, 0x2, P6 ;  /* 0x0000008402837211 */ /* 0x000fe200030f16ff */
[----:B------:R-:W-:Y:S01]  /*1b210*/  IMAD R2, R0, 0x2, R2 ;  /* 0x0000000200027824 */ /* 0x000fe200078e0202 */
[----:B------:R-:W-:Y:S02]  /*1b220*/  ISETP.LT.AND P1, PT, R178, UR11, !P2 ;  /* 0x0000000bb2007c0c */ /* 0x000fe4000d721270 */
[----:B------:R-:W3:Y:S02]  /*1b230*/  LDL.LU R178, [R1+0x644] ;  /* 0x0006440001b27983 */ /* 0x000ee40000300800 */
[----:B------:R-:W-:-:S02]  /*1b240*/  LEA R134, P6, R2, R3, 0x2 ;  /* 0x0000000302867211 */ /* 0x000fc400078c10ff */
[----:B------:R-:W3:Y:S04]  /*1b250*/  LDL.LU R177, [R1+0x640] ;  /* 0x0006400001b17983 */ /* 0x000ee80000300800 */
[----:B------:R-:W3:Y:S01]  /*1b260*/  LDL.LU R176, [R1+0x63c] ;  /* 0x00063c0001b07983 */ /* 0x000ee20000300800 */
[----:B------:R-:W-:-:S03]  /*1b270*/  LEA.HI.X.SX32 R135, R2, R132, 0x2, P6 ;  /* 0x0000008402877211 */ /* 0x000fc600030f16ff */
[----:B------:R-:W3:Y:S01]  /*1b280*/  LDL.LU R143, [R1+0x4e8] ;  /* 0x0004e800018f7983 */ /* 0x000ee20000300800 */
[----:B------:R-:W-:-:S03]  /*1b290*/  IMAD R2, R0, 0x2, R2 ;  /* 0x0000000200027824 */ /* 0x000fc600078e0202 */
[----:B------:R1:W-:Y:S04]  /*1b2a0*/  @P0 STG.E desc[UR42][R138.64], R183 ;  /* 0x000000b78a000986 */ /* 0x0003e8000c10192a */
[----:B------:R-:W3:Y:S01]  /*1b2b0*/  LDL.LU R142, [R1+0x638] ;  /* 0x00063800018e7983 */ /* 0x000ee20000300800 */
[----:B-1----:R-:W-:-:S04]  /*1b2c0*/  LEA R138, P6, R2, R3, 0x2 ;  /* 0x00000003028a7211 */ /* 0x002fc800078c10ff */
[----:B------:R-:W-:Y:S01]  /*1b2d0*/  LEA.HI.X.SX32 R139, R2, R132, 0x2, P6 ;  /* 0x00000084028b7211 */ /* 0x000fe200030f16ff */
[----:B------:R-:W-:-:S05]  /*1b2e0*/  IMAD R2, R0, 0x2, R2 ;  /* 0x0000000200027824 */ /* 0x000fca00078e0202 */
[----:B------:R-:W-:-:S04]  /*1b2f0*/  LEA R140, P6, R2, R3, 0x2 ;  /* 0x00000003028c7211 */ /* 0x000fc800078c10ff */
[----:B------:R-:W-:Y:S02]  /*1b300*/  LEA.HI.X.SX32 R141, R2, R132, 0x2, P6 ;  /* 0x00000084028d7211 */ /* 0x000fe400030f16ff */
[----:B------:R-:W-:-:S13]  /*1b310*/  ISETP.NE.AND P6, PT, R133, RZ, PT ;  /* 0x000000ff8500720c */ /* 0x000fda0003fc5270 */
[----:B------:R1:W-:Y:S04]  /*1b320*/  @P6 STG.E desc[UR42][R136.64], R16 ;  /* 0x0000001088006986 */ /* 0x0003e8000c10192a */
[----:B-1----:R-:W3:Y:S04]  /*1b330*/  LDL.LU R137, [R1+0x634] ;  /* 0x0006340001897983 */ /* 0x002ee80000300800 */
[----:B------:R-:W3:Y:S01]  /*1b340*/  LDL.LU R136, [R1+0x630] ;  /* 0x0006300001887983 */ /* 0x000ee20000300800 */
[----:B-----5:R-:W-:-:S03]  /*1b350*/  ISETP.LT.AND P4, PT, R196, UR11, !P2 ;  /* 0x0000000bc4007c0c */ /* 0x020fc6000d781270 */
[----:B------:R1:W-:Y:S04]  /*1b360*/  @P3 STG.E desc[UR42][R174.64], R17 ;  /* 0x00000011ae003986 */ /* 0x0003e8000c10192a */
[----:B-1----:R-:W5:Y:S06]  /*1b370*/  LDL.LU R17, [R1+0x62c] ;  /* 0x00062c0001117983 */ /* 0x002f6c0000300800 */
[----:B------:R-:W-:Y:S04]  /*1b380*/  @P4 STG.E desc[UR42][R172.64], R18 ;  /* 0x00000012ac004986 */ /* 0x000fe8000c10192a */
[----:B------:R-:W-:Y:S04]  /*1b390*/  @P5 STG.E desc[UR42][R170.64], R19 ;  /* 0x00000013aa005986 */ /* 0x000fe8000c10192a */
[----:B------:R-:W-:Y:S01]  /*1b3a0*/  @P1 STG.E desc[UR42][R168.64], R24 ;  /* 0x00000018a8001986 */ /* 0x000fe2000c10192a */
[----:B--2---:R-:W-:-:S03]  /*1b3b0*/  ISETP.LT.AND P1, PT, R5, UR11, !P2 ;  /* 0x0000000b05007c0c */ /* 0x004fc6000d721270 */
[----:B------:R-:W2:Y:S01]  /*1b3c0*/  LDL.LU R5, [R1+0x628] ;  /* 0x0006280001057983 */ /* 0x000ea20000300800 */
[----:B------:R-:W-:-:S03]  /*1b3d0*/  ISETP.LT.AND P0, PT, R185, UR11, !P2 ;  /* 0x0000000bb9007c0c */ /* 0x000fc6000d701270 */
[----:B------:R-:W2:Y:S01]  /*1b3e0*/  LDL.LU R133, [R1+0x624] ;  /* 0x0006240001857983 */ /* 0x000ea20000300800 */
[----:B------:R-:W-:Y:S02]  /*1b3f0*/  ISETP.LT.AND P6, PT, R184, UR11, !P2 ;  /* 0x0000000bb8007c0c */ /* 0x000fe4000d7c1270 */
[----:B----4-:R-:W-:Y:S02]  /*1b400*/  ISETP.LT.AND P3, PT, R181, UR11, !P2 ;  /* 0x0000000bb5007c0c */ /* 0x010fe4000d761270 */
[----:B------:R-:W-:-:S05]  /*1b410*/  ISETP.LT.AND P4, PT, R180, UR11, !P2 ;  /* 0x0000000bb4007c0c */ /* 0x000fca000d781270 */
[----:B------:R-:W-:Y:S04]  /*1b420*/  @P0 STG.E desc[UR42][R166.64], R25 ;  /* 0x00000019a6000986 */ /* 0x000fe8000c10192a */
[----:B------:R1:W-:Y:S04]  /*1b430*/  @P6 STG.E desc[UR42][R164.64], R26 ;  /* 0x0000001aa4006986 */ /* 0x0003e8000c10192a */
[----:B------:R-:W-:Y:S04]  /*1b440*/  @P3 STG.E desc[UR42][R162.64], R27 ;  /* 0x0000001ba2003986 */ /* 0x000fe8000c10192a */
[----:B------:R-:W-:Y:S04]  /*1b450*/  @P4 STG.E desc[UR42][R160.64], R32 ;  /* 0x00000020a0004986 */ /* 0x000fe8000c10192a */
[----:B-1----:R-:W4:Y:S01]  /*1b460*/  LDL.LU R26, [R1+0x620] ;  /* 0x00062000011a7983 */ /* 0x002f220000300800 */
[----:B------:R-:W-:-:S03]  /*1b470*/  ISETP.LT.AND P5, PT, R179, UR11, !P2 ;  /* 0x0000000bb3007c0c */ /* 0x000fc6000d7a1270 */
[----:B------:R-:W4:Y:S04]  /*1b480*/  LDL.LU R16, [R1+0x61c] ;  /* 0x00061c0001107983 */ /* 0x000f280000300800 */
[----:B------:R-:W4:Y:S04]  /*1b490*/  LDL.LU R25, [R1+0x618] ;  /* 0x0006180001197983 */ /* 0x000f280000300800 */
[----:B------:R-:W4:Y:S04]  /*1b4a0*/  LDL.LU R19, [R1+0x614] ;  /* 0x0006140001137983 */ /* 0x000f280000300800 */
[----:B------:R-:W-:Y:S01]  /*1b4b0*/  @P5 STG.E desc[UR42][R158.64], R33 ;  /* 0x000000219e005986 */ /* 0x000fe2000c10192a */
[----:B---3--:R-:W-:Y:S01]  /*1b4c0*/  ISETP.LT.AND P4, PT, R143, UR4, !P2 ;  /* 0x000000048f007c0c */ /* 0x008fe2000d781270 */
[----:B------:R-:W1:Y:S01]  /*1b4d0*/  LDCU UR4, c[0x0][0x39c] ;  /* 0x00007380ff0477ac */ /* 0x000e620008000800 */
[----:B------:R-:W-:Y:S01]  /*1b4e0*/  ISETP.LT.AND P0, PT, R178, UR11, !P2 ;  /* 0x0000000bb2007c0c */ /* 0x000fe2000d701270 */
[----:B------:R-:W3:Y:S04]  /*1b4f0*/  LDL.LU R24, [R1+0x610] ;  /* 0x0006100001187983 */ /* 0x000ee80000300800 */
[----:B------:R-:W-:Y:S01]  /*1b500*/  @P1 STG.E desc[UR42][R156.64], R34 ;  /* 0x000000229c001986 */ /* 0x000fe2000c10192a */
[----:B------:R-:W-:-:S02]  /*1b510*/  ISETP.LT.AND P6, PT, R177, UR11, !P2 ;  /* 0x0000000bb1007c0c */ /* 0x000fc4000d7c1270 */
[----:B------:R-:W-:Y:S01]  /*1b520*/  ISETP.LT.AND P3, PT, R176, UR11, !P2 ;  /* 0x0000000bb0007c0c */ /* 0x000fe2000d761270 */
[----:B------:R-:W3:Y:S01]  /*1b530*/  LDL.LU R18, [R1+0x60c] ;  /* 0x00060c0001127983 */ /* 0x000ee20000300800 */
[----:B-1----:R-:W-:Y:S01]  /*1b540*/  ISETP.LT.AND P5, PT, R142, UR4, !P2 ;  /* 0x000000048e007c0c */ /* 0x002fe2000d7a1270 */
[----:B------:R-:W1:Y:S02]  /*1b550*/  LDCU UR4, c[0x0][0x39c] ;  /* 0x00007380ff0477ac */ /* 0x000e640008000800 */
[----:B------:R-:W-:Y:S01]  /*1b560*/  @P0 STG.E desc[UR42][R154.64], R35 ;  /* 0x000000239a000986 */ /* 0x000fe2000c10192a */
[----:B-1----:R-:W-:Y:S01]  /*1b570*/  ISETP.LT.AND P1, PT, R137, UR4, !P2 ;  /* 0x0000000489007c0c */ /* 0x002fe2000d721270 */
[----:B------:R-:W1:Y:S02]  /*1b580*/  LDCU UR4, c[0x0][0x39c] ;  /* 0x00007380ff0477ac */ /* 0x000e640008000800 */
[----:B-1----:R-:W-:Y:S01]  /*1b590*/  ISETP.LT.AND P0, PT, R136, UR4, !P2 ;  /* 0x0000000488007c0c */ /* 0x002fe2000d701270 */
[----:B------:R-:W5:Y:S01]  /*1b5a0*/  LDCU UR4, c[0x0][0x39c] ;  /* 0x00007380ff0477ac */ /* 0x000f620008000800 */
[----:B------:R-:W-:Y:S01]  /*1b5b0*/  @P6 STG.E desc[UR42][R152.64], R40 ;  /* 0x0000002898006986 */ /* 0x000fe2000c10192a */
[----:B-----5:R-:W-:Y:S01]  /*1b5c0*/  ISETP.LT.AND P6, PT, R17, UR4, !P2 ;  /* 0x0000000411007c0c */ /* 0x020fe2000d7c1270 */
[----:B------:R-:W2:Y:S02]  /*1b5d0*/  LDCU UR4, c[0x0][0x39c] ;  /* 0x00007380ff0477ac */ /* 0x000ea40008000800 */
[----:B------:R-:W-:Y:S04]  /*1b5e0*/  @P3 STG.E desc[UR42][R150.64], R41 ;  /* 0x0000002996003986 */ /* 0x000fe8000c10192a */
[----:B------:R-:W5:Y:S01]  /*1b5f0*/  LDL.LU R17, [R1+0x608] ;  /* 0x0006080001117983 */ /* 0x000f620000300800 */
[----:B--2---:R-:W-:Y:S01]  /*1b600*/  ISETP.LT.AND P3, PT, R5, UR4, !P2 ;  /* 0x0000000405007c0c */ /* 0x004fe2000d761270 */
[----:B------:R-:W1:Y:S02]  /*1b610*/  LDCU UR4, c[0x0][0x39c] ;  /* 0x00007380ff0477ac */ /* 0x000e640008000800 */
[----:B------:R-:W2:Y:S04]  /*1b620*/  LDL.LU R5, [R1+0x604] ;  /* 0x0006040001057983 */ /* 0x000ea80000300800 */
[----:B------:R-:W-:Y:S01]  /*1b630*/  @P5 STG.E desc[UR42][R148.64], R42 ;  /* 0x0000002a94005986 */ /* 0x000fe2000c10192a */
[----:B-1----:R-:W-:Y:S01]  /*1b640*/  ISETP.LT.AND P5, PT, R133, UR4, !P2 ;  /* 0x0000000485007c0c */ /* 0x002fe2000d7a1270 */
[----:B------:R-:W4:Y:S02]  /*1b650*/  LDCU UR4, c[0x0][0x39c] ;  /* 0x00007380ff0477ac */ /* 0x000f240008000800 */
[----:B------:R-:W-:Y:S01]  /*1b660*/  @P1 STG.E desc[UR42][R146.64], R43 ;  /* 0x0000002b92001986 */ /* 0x000fe2000c10192a */
[----:B----4-:R-:W-:Y:S01]  /*1b670*/  ISETP.LT.AND P1, PT, R26, UR4, !P2 ;  /* 0x000000041a007c0c */ /* 0x010fe2000d721270 */
[----:B------:R-:W1:Y:S02]  /*1b680*/  LDCU UR4, c[0x0][0x39c] ;  /* 0x00007380ff0477ac */ /* 0x000e640008000800 */
[----:B------:R-:W-:Y:S01]  /*1b690*/  @P0 STG.E desc[UR42][R144.64], R48 ;  /* 0x0000003090000986 */ /* 0x000fe2000c10192a */
[----:B-1----:R-:W-:Y:S01]  /*1b6a0*/  ISETP.LT.AND P0, PT, R16, UR4, !P2 ;  /* 0x0000000410007c0c */ /* 0x002fe2000d701270 */
[----:B------:R-:W1:Y:S02]  /*1b6b0*/  LDCU UR4, c[0x0][0x39c] ;  /* 0x00007380ff0477ac */ /* 0x000e640008000800 */
[----:B------:R4:W-:Y:S04]  /*1b6c0*/  @P6 STG.E desc[UR42][R6.64], R49 ;  /* 0x0000003106006986 */ /* 0x0009e8000c10192a */
[----:B------:R-:W4:Y:S01]  /*1b6d0*/  LDL.LU R16, [R1+0x600] ;  /* 0x0006000001107983 */ /* 0x000f220000300800 */
[----:B-1----:R-:W-:Y:S01]  /*1b6e0*/  ISETP.LT.AND P6, PT, R25, UR4, !P2 ;  /* 0x0000000419007c0c */ /* 0x002fe2000d7c1270 */
[----:B------:R-:W1:Y:S02]  /*1b6f0*/  LDCU UR4, c[0x0][0x39c] ;  /* 0x00007380ff0477ac */ /* 0x000e640008000800 */
[----:B------:R-:W-:Y:S01]  /*1b700*/  @P3 STG.E desc[UR42][R124.64], R50 ;  /* 0x000000327c003986 */ /* 0x000fe2000c10192a */
[----:B-1----:R-:W-:Y:S01]  /*1b710*/  ISETP.LT.AND P3, PT, R19, UR4, !P2 ;  /* 0x0000000413007c0c */ /* 0x002fe2000d761270 */
[----:B------:R-:W3:Y:S02]  /*1b720*/  LDCU UR4, c[0x0][0x39c] ;  /* 0x00007380ff0477ac */ /* 0x000ee40008000800 */
[----:B------:R-:W-:Y:S04]  /*1b730*/  @P5 STG.E desc[UR42][R128.64], R51 ;  /* 0x0000003380005986 */ /* 0x000fe8000c10192a */
[----:B------:R-:W4:Y:S04]  /*1b740*/  LDL.LU R19, [R1+0x5fc] ;  /* 0x0005fc0001137983 */ /* 0x000f280000300800 */
[----:B------:R-:W4:Y:S01]  /*1b750*/  LDL.LU R25, [R1+0x5f8] ;  /* 0x0005f80001197983 */ /* 0x000f220000300800 */
[----:B---3--:R-:W-:Y:S01]  /*1b760*/  ISETP.LT.AND P5, PT, R24, UR4, !P2 ;  /* 0x0000000418007c0c */ /* 0x008fe2000d7a1270 */
[----:B------:R-:W1:Y:S02]  /*1b770*/  LDCU UR4, c[0x0][0x39c] ;  /* 0x00007380ff0477ac */ /* 0x000e640008000800 */
[----:B------:R-:W-:Y:S04]  /*1b780*/  @P1 STG.E desc[UR42][R126.64], R56 ;  /* 0x000000387e001986 */ /* 0x000fe8000c10192a */
[----:B------:R-:W-:Y:S04]  /*1b790*/  @P0 STG.E desc[UR42][R130.64], R57 ;  /* 0x0000003982000986 */ /* 0x000fe8000c10192a */
[----:B------:R-:W-:Y:S04]  /*1b7a0*/  @P6 STG.E desc[UR42][R134.64], R58 ;  /* 0x0000003a86006986 */ /* 0x000fe8000c10192a */
[----:B------:R-:W3:Y:S01]  /*1b7b0*/  LDL.LU R24, [R1+0x5f4] ;  /* 0x0005f40001187983 */ /* 0x000ee20000300800 */
[----:B-1----:R-:W-:Y:S01]  /*1b7c0*/  ISETP.LT.AND P1, PT, R18, UR4, !P2 ;  /* 0x0000000412007c0c */ /* 0x002fe2000d721270 */
[----:B------:R-:W1:Y:S02]  /*1b7d0*/  LDCU UR4, c[0x0][0x39c] ;  /* 0x00007380ff0477ac */ /* 0x000e640008000800 */
[----:B------:R-:W3:Y:S01]  /*1b7e0*/  LDL.LU R18, [R1+0x5f0] ;  /* 0x0005f00001127983 */ /* 0x000ee20000300800 */
[----:B--2---:R-:W-:Y:S01]  /*1b7f0*/  ISETP.LT.AND P6, PT, R5, UR6, !P2 ;  /* 0x0000000605007c0c */ /* 0x004fe2000d7c1270 */
[C---:B------:R-:W-:Y:S01]  /*1b800*/  IMAD R5, R0.reuse, 0x2, R2 ;  /* 0x0000000200057824 */ /* 0x040fe200078e0202 */
[----:B-----5:R-:W-:Y:S01]  /*1b810*/  ISETP.LT.AND P0, PT, R17, UR5, !P2 ;  /* 0x0000000511007c0c */ /* 0x020fe2000d701270 */
[----:B------:R-:W2:Y:S01]  /*1b820*/  LDL.LU R2, [R1+0x5ec] ;  /* 0x0005ec0001027983 */ /* 0x000ea20000300800 */
[----:B------:R-:W5:Y:S01]  /*1b830*/  LDCU UR5, c[0x0][0x39c] ;  /* 0x00007380ff0577ac */ /* 0x000f620008000800 */
[----:B------:R-:W-:-:S02]  /*1b840*/  IMAD R17, R0, 0x2, R5 ;  /* 0x0000000200117824 */ /* 0x000fc400078e0205 */
[----:B------:R-:W-:Y:S01]  /*1b850*/  @P3 STG.E desc[UR42][R138.64], R59 ;  /* 0x0000003b8a003986 */ /* 0x000fe2000c10192a */
[C---:B----4-:R-:W-:Y:S01]  /*1b860*/  LEA R6, P3, R5.reuse, R3, 0x2 ;  /* 0x0000000305067211 */ /* 0x050fe200078610ff */
[----:B------:R-:W3:Y:S02]  /*1b870*/  LDCU UR6, c[0x0][0x39c] ;  /* 0x00007380ff0677ac */ /* 0x000ee40008000800 */
[----:B------:R-:W-:Y:S01]  /*1b880*/  @P5 STG.E desc[UR42][R140.64], R64 ;  /* 0x000000408c005986 */ /* 0x000fe2000c10192a */
[----:B------:R-:W-:Y:S01]  /*1b890*/  LEA.HI.X.SX32 R7, R5, R132, 0x2, P3 ;  /* 0x0000008405077211 */ /* 0x000fe200018f16ff */
[----:B------:R-:W-:Y:S02]  /*1b8a0*/  IMAD R5, R0, 0x2, R17 ;  /* 0x0000000200057824 */ /* 0x000fe400078e0211 */
[----:B------:R-:W4:Y:S04]  /*1b8b0*/  LDL.LU R26, [R1+0x5e8] ;  /* 0x0005e800011a7983 */ /* 0x000f280000300800 */
[----:B------:R1:W-:Y:S01]  /*1b8c0*/  @P1 STG.E desc[UR42][R6.64], R65 ;  /* 0x0000004106001986 */ /* 0x0003e2000c10192a */
[----:B------:R-:W-:-:S02]  /*1b8d0*/  ISETP.LT.AND P3, PT, R16, UR7, !P2 ;  /* 0x0000000710007c0c */ /* 0x000fc4000d761270 */
[----:B------:R-:W-:-:S04]  /*1b8e0*/  LEA R16, P5, R17, R3, 0x2 ;  /* 0x0000000311107211 */ /* 0x000fc800078a10ff */
[----:B------:R-:W-:Y:S02]  /*1b8f0*/  LEA.HI.X.SX32 R17, R17, R132, 0x2, P5 ;  /* 0x0000008411117211 */ /* 0x000fe400028f16ff */
[----:B-1----:R-:W-:-:S03]  /*1b900*/  LEA R6, P5, R5, R3, 0x2 ;  /* 0x0000000305067211 */ /* 0x002fc600078a10ff */
[----:B------:R1:W-:Y:S01]  /*1b910*/  @P0 STG.E desc[UR42][R16.64], R66 ;  /* 0x0000004210000986 */ /* 0x0003e2000c10192a */
[----:B------:R-:W-:-:S05]  /*1b920*/  LEA.HI.X.SX32 R7, R5, R132, 0x2, P5 ;  /* 0x0000008405077211 */ /* 0x000fca00028f16ff */
[----:B------:R1:W-:Y:S01]  /*1b930*/  @P6 STG.E desc[UR42][R6.64], R67 ;  /* 0x0000004306006986 */ /* 0x0003e2000c10192a */
[----:B------:R-:W-:Y:S01]  /*1b940*/  ISETP.LT.AND P1, PT, R19, UR4, !P2 ;  /* 0x0000000413007c0c */ /* 0x000fe2000d721270 */
[----:B------:R-:W3:Y:S01]  /*1b950*/  LDCU UR4, c[0x0][0x39c] ;  /* 0x00007380ff0477ac */ /* 0x000ee20008000800 */
[C---:B------:R-:W-:Y:S01]  /*1b960*/  IMAD R19, R0.reuse, 0x2, R5 ;  /* 0x0000000200137824 */ /* 0x040fe200078e0205 */
[----:B-----5:R-:W-:Y:S01]  /*1b970*/  ISETP.LT.AND P0, PT, R25, UR5, !P2 ;  /* 0x0000000519007c0c */ /* 0x020fe2000d701270 */
[----:B------:R-:W2:Y:S01]  /*1b980*/  LDCU UR5, c[0x0][0x39c] ;  /* 0x00007380ff0577ac */ /* 0x000ea20008000800 */
[----:B------:R-:W5:Y:S01]  /*1b990*/  LDL.LU R25, [R1+0x5e4] ;  /* 0x0005e40001197983 */ /* 0x000f620000300800 */
[----:B------:R-:W-:Y:S01]  /*1b9a0*/  IMAD R5, R0, 0x2, R19 ;  /* 0x0000000200057824 */ /* 0x000fe200078e0213 */
[----:B-1----:R-:W-:-:S04]  /*1b9b0*/  LEA R16, P5, R19, R3, 0x2 ;  /* 0x0000000313107211 */ /* 0x002fc800078a10ff */
[----:B------:R-:W-:Y:S02]  /*1b9c0*/  LEA R6, P6, R5, R3, 0x2 ;  /* 0x0000000305067211 */ /* 0x000fe400078c10ff */
[-C--:B------:R-:W-:Y:S02]  /*1b9d0*/  LEA.HI.X.SX32 R17, R19, R132.reuse, 0x2, P5 ;  /* 0x0000008413117211 */ /* 0x080fe400028f16ff */
[----:B------:R-:W-:-:S03]  /*1b9e0*/  LEA.HI.X.SX32 R7, R5, R132, 0x2, P6 ;  /* 0x0000008405077211 */ /* 0x000fc600030f16ff */
[----:B------:R1:W-:Y:S04]  /*1b9f0*/  @P3 STG.E desc[UR42][R16.64], R72 ;  /* 0x0000004810003986 */ /* 0x0003e8000c10192a */
[----:B------:R1:W-:Y:S01]  /*1ba00*/  @P1 STG.E desc[UR42][R6.64], R73 ;  /* 0x0000004906001986 */ /* 0x0003e2000c10192a */
[----:B---3--:R-:W-:Y:S01]  /*1ba10*/  ISETP.LT.AND P5, PT, R24, UR6, !P2 ;  /* 0x0000000618007c0c */ /* 0x008fe2000d7a1270 */
[----:B------:R-:W-:Y:S02]  /*1ba20*/  IMAD R19, R0, 0x2, R5 ;  /* 0x0000000200137824 */ /* 0x000fe400078e0205 */
[----:B------:R-:W3:Y:S01]  /*1ba30*/  LDL.LU R24, [R1+0x5e0] ;  /* 0x0005e00001187983 */ /* 0x000ee20000300800 */
[----:B------:R-:W4:Y:S01]  /*1ba40*/  LDCU UR6, c[0x0][0x39c] ;  /* 0x00007380ff0677ac */ /* 0x000f220008000800 */
[----:B------:R-:W-:Y:S01]  /*1ba50*/  ISETP.LT.AND P3, PT, R18, UR4, !P2 ;  /* 0x0000000412007c0c */ /* 0x000fe2000d761270 */
[----:B------:R-:W5:Y:S01]  /*1ba60*/  LDCU UR4, c[0x0][0x39c] ;  /* 0x00007380ff0477ac */ /* 0x000f620008000800 */
[----:B------:R-:W3:Y:S01]  /*1ba70*/  LDL.LU R18, [R1+0x5dc] ;  /* 0x0005dc0001127983 */ /* 0x000ee20000300800 */
[----:B--2---:R-:W-:Y:S01]  /*1ba80*/  ISETP.LT.AND P1, PT, R2, UR5, !P2 ;  /* 0x0000000502007c0c */ /* 0x004fe2000d721270 */
[----:B------:R-:W-:-:S02]  /*1ba90*/  IMAD R5, R0, 0x2, R19 ;  /* 0x0000000200057824 */ /* 0x000fc400078e0213 */
[----:B------:R-:W2:Y:S01]  /*1baa0*/  LDL.LU R2, [R1+0x5d8] ;  /* 0x0005d80001027983 */ /* 0x000ea20000300800 */
[CC--:B-1----:R-:W-:Y:S01]  /*1bab0*/  LEA R16, P6, R19.reuse, R3.reuse, 0x2 ;  /* 0x0000000313107211 */ /* 0x0c2fe200078c10ff */
[----:B------:R-:W3:Y:S03]  /*1bac0*/  LDCU UR5, c[0x0][0x39c] ;  /* 0x00007380ff0577ac */ /* 0x000ee60008000800 */
[----:B------:R-:W-:Y:S02]  /*1bad0*/  LEA.HI.X.SX32 R17, R19, R132, 0x2, P6 ;  /* 0x0000008413117211 */ /* 0x000fe400030f16ff */
[----:B------:R-:W-:Y:S01]  /*1bae0*/  LEA R6, P6, R5, R3, 0x2 ;  /* 0x0000000305067211 */ /* 0x000fe200078c10ff */
[----:B------:R-:W-:-:S03]  /*1baf0*/  IMAD R19, R0, 0x2, R5 ;  /* 0x0000000200137824 */ /* 0x000fc600078e0205 */
[----:B------:R-:W-:Y:S01]  /*1bb00*/  LEA.HI.X.SX32 R7, R5, R132, 0x2, P6 ;  /* 0x0000008405077211 */ /* 0x000fe200030f16ff */
[----:B------:R1:W-:Y:S01]  /*1bb10*/  @P0 STG.E desc[UR42][R16.64], R74 ;  /* 0x0000004a10000986 */ /* 0x0003e2000c10192a */
[----:B----4-:R-:W-:Y:S01]  /*1bb20*/  ISETP.LT.AND P0, PT, R26, UR6, !P2 ;  /* 0x000000061a007c0c */ /* 0x010fe2000d701270 */
[----:B------:R-:W-:Y:S01]  /*1bb30*/  IMAD R5, R0, 0x2, R19 ;  /* 0x0000000200057824 */ /* 0x000fe200078e0213 */
[----:B------:R-:W4:Y:S01]  /*1bb40*/  LDCU UR6, c[0x0][0x39c] ;  /* 0x00007380ff0677ac */ /* 0x000f220008000800 */
[----:B------:R4:W-:Y:S04]  /*1bb50*/  @P5 STG.E desc[UR42][R6.64], R75 ;  /* 0x0000004b06005986 */ /* 0x0009e8000c10192a */
[----:B------:R-:W2:Y:S01]  /*1bb60*/  LDL.LU R26, [R1+0x5d4] ;  /* 0x0005d400011a7983 */ /* 0x000ea20000300800 */
[----:B-1----:R-:W-:-:S04]  /*1bb70*/  LEA R16, P6, R19, R3, 0x2 ;  /* 0x0000000313107211 */ /* 0x002fc800078c10ff */
[----:B------:R-:W-:Y:S01]  /*1bb80*/  LEA.HI.X.SX32 R17, R19, R132, 0x2, P6 ;  /* 0x0000008413117211 */ /* 0x000fe200030f16ff */
[----:B------:R-:W-:Y:S01]  /*1bb90*/  IMAD R19, R0, 0x2, R5 ;  /* 0x0000000200137824 */ /* 0x000fe200078e0205 */
[----:B----4-:R-:W-:-:S03]  /*1bba0*/  LEA R6, P6, R5, R3, 0x2 ;  /* 0x0000000305067211 */ /* 0x010fc600078c10ff */
[----:B------:R1:W-:Y:S01]  /*1bbb0*/  @P3 STG.E desc[UR42][R16.64], R80 ;  /* 0x0000005010003986 */ /* 0x0003e2000c10192a */
[----:B------:R-:W-:Y:S02]  /*1bbc0*/  LEA.HI.X.SX32 R7, R5, R132, 0x2, P6 ;  /* 0x0000008405077211 */ /* 0x000fe400030f16ff */
[----:B-1----:R-:W-:-:S04]  /*1bbd0*/  LEA R16, P6, R19, R3, 0x2 ;  /* 0x0000000313107211 */ /* 0x002fc800078c10ff */
[----:B------:R-:W-:Y:S01]  /*1bbe0*/  LEA.HI.X.SX32 R17, R19, R132, 0x2, P6 ;  /* 0x0000008413117211 */ /* 0x000fe200030f16ff */
[----:B------:R1:W-:Y:S04]  /*1bbf0*/  @P1 STG.E desc[UR42][R6.64], R81 ;  /* 0x0000005106001986 */ /* 0x0003e8000c10192a */
[----:B------:R4:W-:Y:S01]  /*1bc00*/  @P0 STG.E desc[UR42][R16.64], R82 ;  /* 0x0000005210000986 */ /* 0x0009e2000c10192a */
[----:B-----5:R-:W-:Y:S01]  /*1bc10*/  ISETP.LT.AND P5, PT, R25, UR4, !P2 ;  /* 0x0000000419007c0c */ /* 0x020fe2000d7a1270 */
[----:B------:R-:W2:Y:S02]  /*1bc20*/  LDCU UR4, c[0x0][0x39c] ;  /* 0x00007380ff0477ac */ /* 0x000ea40008000800 */
[----:B------:R-:W5:Y:S01]  /*1bc30*/  LDL.LU R25, [R1+0x5d0] ;  /* 0x0005d00001197983 */ /* 0x000f620000300800 */
[----:B---3--:R-:W-:Y:S01]  /*1bc40*/  ISETP.LT.AND P3, PT, R24, UR5, !P2 ;  /* 0x0000000518007c0c */ /* 0x008fe2000d761270 */
[----:B------:R-:W-:-:S02]  /*1bc50*/  IMAD R5, R0, 0x2, R19 ;  /* 0x0000000200057824 */ /* 0x000fc400078e0213 */
[----:B------:R-:W3:Y:S01]  /*1bc60*/  LDL.LU R24, [R1+0x5cc] ;  /* 0x0005cc0001187983 */ /* 0x000ee20000300800 */
[----:B------:R-:W1:Y:S01]  /*1bc70*/  LDCU UR5, c[0x0][0x39c] ;  /* 0x00007380ff0577ac */ /* 0x000e620008000800 */
[----:B------:R-:W-:Y:S01]  /*1bc80*/  ISETP.LT.AND P1, PT, R18, UR6, !P2 ;  /* 0x0000000612007c0c */ /* 0x000fe2000d721270 */
[----:B------:R-:W5:Y:S01]  /*1bc90*/  LDCU UR6, c[0x0][0x39c] ;  /* 0x00007380ff0677ac */ /* 0x000f620008000800 */
[----:B------:R-:W3:Y:S01]  /*1bca0*/  LDL.LU R18, [R1+0x5c8] ;  /* 0x0005c80001127983 */ /* 0x000ee20000300800 */
[----:B--2---:R-:W-:Y:S01]  /*1bcb0*/  ISETP.LT.AND P0, PT, R2, UR4, !P2 ;  /* 0x0000000402007c0c */ /* 0x004fe2000d701270 */
[----:B------:R-:W-:Y:S02]  /*1bcc0*/  IMAD R19, R0, 0x2, R5 ;  /* 0x0000000200137824 */ /* 0x000fe400078e0205 */
[----:B------:R-:W2:Y:S01]  /*1bcd0*/  LDL.LU R2, [R1+0x5c4] ;  /* 0x0005c40001027983 */ /* 0x000ea20000300800 */
[C---:B-1----:R-:W-:Y:S01]  /*1bce0*/  LEA R6, P6, R5.reuse, R3, 0x2 ;  /* 0x0000000305067211 */ /* 0x042fe200078c10ff */
[----:B------:R-:W3:Y:S02]  /*1bcf0*/  LDCU UR4, c[0x0][0x39c] ;  /* 0x00007380ff0477ac */ /* 0x000ee40008000800 */
[----:B------:R-:W3:Y:S01]  /*1bd00*/  LDL.LU R32, [R1+0x5c0] ;  /* 0x0005c00001207983 */ /* 0x000ee20000300800 */
[----:B------:R-:W-:-:S02]  /*1bd10*/  LEA.HI.X.SX32 R7, R5, R132, 0x2, P6 ;  /* 0x0000008405077211 */ /* 0x000fc400030f16ff */
[CC--:B----4-:R-:W-:Y:S01]  /*1bd20*/  LEA R16, P6, R19.reuse, R3.reuse, 0x2 ;  /* 0x0000000313107211 */ /* 0x0d0fe200078c10ff */
[C---:B------:R-:W-:Y:S01]  /*1bd30*/  IMAD R5, R0.reuse, 0x2, R19 ;  /* 0x0000000200057824 */ /* 0x040fe200078e0213 */
[----:B------:R-:W4:Y:S02]  /*1bd40*/  LDL.LU R27, [R1+0x5bc] ;  /* 0x0005bc00011b7983 */ /* 0x000f240000300800 */
[----:B------:R-:W-:Y:S01]  /*1bd50*/  LEA.HI.X.SX32 R17, R19, R132, 0x2, P6 ;  /* 0x0000008413117211 */ /* 0x000fe200030f16ff */
[----:B------:R-:W-:Y:S01]  /*1bd60*/  IMAD R19, R0, 0x2, R5 ;  /* 0x0000000200137824 */ /* 0x000fe200078e0205 */
[----:B------:R1:W-:Y:S04]  /*1bd70*/  @P5 STG.E desc[UR42][R6.64], R83 ;  /* 0x0000005306005986 */ /* 0x0003e8000c10192a */
[----:B------:R1:W-:Y:S01]  /*1bd80*/  @P3 STG.E desc[UR42][R16.64], R88 ;  /* 0x0000005810003986 */ /* 0x0003e2000c10192a */
[----:B------:R-:W-:Y:S01]  /*1bd90*/  ISETP.LT.AND P5, PT, R26, UR5, !P2 ;  /* 0x000000051a007c0c */ /* 0x000fe2000d7a1270 */
[----:B------:R-:W2:Y:S02]  /*1bda0*/  LDCU UR5, c[0x0][0x39c] ;  /* 0x00007380ff0577ac */ /* 0x000ea40008000800 */
[----:B------:R-:W4:Y:S01]  /*1bdb0*/  LDL.LU R26, [R1+0x5b8] ;  /* 0x0005b800011a7983 */ /* 0x000f220000300800 */
[----:B-1----:R-:W-:-:S03]  /*1bdc0*/  LEA R6, P6, R5, R3, 0x2 ;  /* 0x0000000305067211 */ /* 0x002fc600078c10ff */
[----:B------:R-:W4:Y:S01]  /*1bdd0*/  LDL.LU R33, [R1+0x5b4] ;  /* 0x0005b40001217983 */ /* 0x000f220000300800 */
[----:B------:R-:W-:Y:S01]  /*1bde0*/  LEA.HI.X.SX32 R7, R5, R132, 0x2, P6 ;  /* 0x0000008405077211 */ /* 0x000fe200030f16ff */
[----:B------:R-:W-:Y:S01]  /*1bdf0*/  IMAD R5, R0, 0x2, R19 ;  /* 0x0000000200057824 */ /* 0x000fe200078e0213 */
[----:B------:R-:W-:-:S03]  /*1be00*/  LEA R16, P6, R19, R3, 0x2 ;  /* 0x0000000313107211 */ /* 0x000fc600078c10ff */
[----:B------:R1:W-:Y:S01]  /*1be10*/  @P1 STG.E desc[UR42][R6.64], R89 ;  /* 0x0000005906001986 */ /* 0x0003e2000c10192a */
[----:B------:R-:W-:Y:S02]  /*1be20*/  LEA.HI.X.SX32 R17, R19, R132, 0x2, P6 ;  /* 0x0000008413117211 */ /* 0x000fe400030f16ff */
[----:B-1----:R-:W-:-:S04]  /*1be30*/  LEA R6, P6, R5, R3, 0x2 ;  /* 0x0000000305067211 */ /* 0x002fc800078c10ff */
[-C--:B------:R-:W-:Y:S01]  /*1be40*/  LEA.HI.X.SX32 R7, R5, R132.reuse, 0x2, P6 ;  /* 0x0000008405077211 */ /* 0x080fe200030f16ff */
[----:B------:R1:W-:Y:S04]  /*1be50*/  @P0 STG.E desc[UR42][R16.64], R90 ;  /* 0x0000005a10000986 */ /* 0x0003e8000c10192a */
[----:B------:R1:W-:Y:S01]  /*1be60*/  @P5 STG.E desc[UR42][R6.64], R91 ;  /* 0x0000005b06005986 */ /* 0x0003e2000c10192a */
[----:B-----5:R-:W-:Y:S01]  /*1be70*/  ISETP.LT.AND P3, PT, R25, UR6, !P2 ;  /* 0x0000000619007c0c */ /* 0x020fe2000d761270 */
[----:B------:R-:W2:Y:S02]  /*1be80*/  LDCU UR6, c[0x0][0x39c] ;  /* 0x00007380ff0677ac */ /* 0x000ea40008000800 */
[----:B--2---:R-:W-:Y:S01]  /*1be90*/  ISETP.LT.AND P5, PT, R2, UR6, !P2 ;  /* 0x0000000602007c0c */ /* 0x004fe2000d7a1270 */
[----:B------:R-:W-:Y:S01]  /*1bea0*/  IMAD R19, R0, 0x2, R5 ;  /* 0x0000000200137824 */ /* 0x000fe200078e0205 */
[----:B------:R-:W2:Y:S01]  /*1beb0*/  LDL.LU R2, [R1+0x5b0] ;  /* 0x0005b00001027983 */ /* 0x000ea20000300800 */
[----:B---3--:R-:W-:Y:S01]  /*1bec0*/  ISETP.LT.AND P1, PT, R24, UR4, !P2 ;  /* 0x0000000418007c0c */ /* 0x008fe2000d721270 */
[----:B------:R-:W3:Y:S01]  /*1bed0*/  LDCU UR4, c[0x0][0x39c] ;  /* 0x00007380ff0477ac */ /* 0x000ee20008000800 */
[----:B------:R-:W-:Y:S01]  /*1bee0*/  ISETP.LT.AND P0, PT, R18, UR5, !P2 ;  /* 0x0000000512007c0c */ /* 0x000fe2000d701270 */
[----:B------:R-:W4:Y:S01]  /*1bef0*/  LDCU UR5, c[0x0][0x39c] ;  /* 0x00007380ff0577ac */ /* 0x000f220008000800 */
[C---:B------:R-:W-:Y:S01]  /*1bf00*/  LEA R18, P6, R19.reuse, R3, 0x2 ;  /* 0x0000000313127211 */ /* 0x040fe200078c10ff */
[----:B------:R-:W-:Y:S01]  /*1bf10*/  IMAD R5, R0, 0x2, R19 ;  /* 0x0000000200057824 */ /* 0x000fe200078e0213 */
[----:B------:R-:W5:Y:S02]  /*1bf20*/  LDCU UR6, c[0x0][0x39c] ;  /* 0x00007380ff0677ac */ /* 0x000f640008000800 */
[----:B------:R-:W-:-:S02]  /*1bf30*/  LEA.HI.X.SX32 R19, R19, R132, 0x2, P6 ;  /* 0x0000008413137211 */ /* 0x000fc400030f16ff */
[----:B------:R-:W-:Y:S01]  /*1bf40*/  LEA R24, P6, R5, R3, 0x2 ;  /* 0x0000000305187211 */ /* 0x000fe200078c10ff */
[----:B-1----:R-:W-:-:S03]  /*1bf50*/  IMAD R17, R0, 0x2, R5 ;  /* 0x0000000200117824 */ /* 0x002fc600078e0205 */
[-C--:B------:R-:W-:Y:S01]  /*1bf60*/  LEA.HI.X.SX32 R25, R5, R132.reuse, 0x2, P6 ;  /* 0x0000008405197211 */ /* 0x080fe200030f16ff */
[----:B------:R1:W-:Y:S01]  /*1bf70*/  @P3 STG.E desc[UR42][R18.64], R96 ;  /* 0x0000006012003986 */ /* 0x0003e2000c10192a */
[----:B------:R-:W-:Y:S01]  /*1bf80*/  LEA R16, P6, R17, R3, 0x2 ;  /* 0x0000000311107211 */ /* 0x000fe200078c10ff */
[----:B------:R-:W-:Y:S01]  /*1bf90*/  IMAD R5, R0, 0x2, R17 ;  /* 0x0000000200057824 */ /* 0x000fe200078e0211 */
[----:B---3--:R-:W-:Y:S01]  /*1bfa0*/  ISETP.LT.AND P3, PT, R32, UR4, !P2 ;  /* 0x0000000420007c0c */ /* 0x008fe2000d761270 */
[----:B------:R-:W-:Y:S01]  /*1bfb0*/  @P1 STG.E desc[UR42][R24.64], R97 ;  /* 0x0000006118001986 */ /* 0x000fe2000c10192a */
[----:B------:R-:W3:Y:S01]  /*1bfc0*/  LDCU UR4, c[0x0][0x39c] ;  /* 0x00007380ff0477ac */ /* 0x000ee20008000800 */
[----:B----4-:R-:W-:Y:S02]  /*1bfd0*/  ISETP.LT.AND P1, PT, R27, UR5, !P2 ;  /* 0x000000051b007c0c */ /* 0x010fe4000d721270 */
[----:B------:R-:W4:Y:S01]  /*1bfe0*/  LDL.LU R32, [R1+0x5ac] ;  /* 0x0005ac0001207983 */ /* 0x000f220000300800 */
[----:B------:R-:W2:Y:S01]  /*1bff0*/  LDCU UR5, c[0x0][0x39c] ;  /* 0x00007380ff0577ac */ /* 0x000ea20008000800 */
[----:B------:R-:W-:-:S02]  /*1c000*/  LEA.HI.X.SX32 R17, R17, R132, 0x2, P6 ;  /* 0x0000008411117211 */ /* 0x000fc400030f16ff */
[----:B------:R-:W4:Y:S01]  /*1c010*/  LDL.LU R34, [R1+0x5a8] ;  /* 0x0005a80001227983 */ /* 0x000f220000300800 */
[----:B------:R-:W-:Y:S01]  /*1c020*/  LEA R6, P6, R5, R3, 0x2 ;  /* 0x0000000305067211 */ /* 0x000fe200078c10ff */
[----:B------:R-:W-:-:S03]  /*1c030*/  IMAD R27, R0, 0x2, R5 ;  /* 0x00000002001b7824 */ /* 0x000fc600078e0205 */
[-C--:B------:R-:W-:Y:S02]  /*1c040*/  LEA.HI.X.SX32 R7, R5, R132.reuse, 0x2, P6 ;  /* 0x0000008405077211 */ /* 0x080fe400030f16ff */
[C---:B-1----:R-:W-:Y:S01]  /*1c050*/  LEA R18, P6, R27.reuse, R3, 0x2 ;  /* 0x000000031b127211 */ /* 0x042fe200078c10ff */
[----:B------:R1:W-:Y:S03]  /*1c060*/  @P0 STG.E desc[UR42][R16.64], R98 ;  /* 0x0000006210000986 */ /* 0x0003e6000c10192a */
[----:B------:R-:W-:Y:S01]  /*1c070*/  LEA.HI.X.SX32 R19, R27, R132, 0x2, P6 ;  /* 0x000000841b137211 */ /* 0x000fe200030f16ff */
[----:B------:R1:W-:Y:S01]  /*1c080*/  @P5 STG.E desc[UR42][R6.64], R99 ;  /* 0x0000006306005986 */ /* 0x0003e2000c10192a */
[----:B-----5:R-:W-:Y:S01]  /*1c090*/  ISETP.LT.AND P0, PT, R26, UR6, !P2 ;  /* 0x000000061a007c0c */ /* 0x020fe2000d701270 */
[----:B------:R-:W4:Y:S01]  /*1c0a0*/  LDCU UR6, c[0x0][0x39c] ;  /* 0x00007380ff0677ac */ /* 0x000f220008000800 */
[----:B---3--:R-:W-:Y:S01]  /*1c0b0*/  ISETP.LT.AND P5, PT, R33, UR4, !P2 ;  /* 0x0000000421007c0c */ /* 0x008fe2000d7a1270 */
[----:B------:R-:W3:Y:S01]  /*1c0c0*/  LDL.LU R26, [R1+0x5a4] ;  /* 0x0005a400011a7983 */ /* 0x000ee20000300800 */
[----:B------:R-:W-:Y:S01]  /*1c0d0*/  IMAD R5, R0, 0x2, R27 ;  /* 0x0000000200057824 */ /* 0x000fe200078e021b */
[----:B------:R-:W5:Y:S02]  /*1c0e0*/  LDCU UR4, c[0x0][0x39c] ;  /* 0x00007380ff0477ac */ /* 0x000f640008000800 */
[----:B------:R1:W-:Y:S04]  /*1c0f0*/  @P3 STG.E desc[UR42][R18.64], R104 ;  /* 0x0000006812003986 */ /* 0x0003e8000c10192a */
[----:B------:R-:W3:Y:S01]  /*1c100*/  LDL.LU R33, [R1+0x5a0] ;  /* 0x0005a00001217983 */ /* 0x000ee20000300800 */
[----:B--2---:R-:W-:Y:S01]  /*1c110*/  ISETP.LT.AND P3, PT, R2, UR5, !P2 ;  /* 0x0000000502007c0c */ /* 0x004fe2000d761270 */
[----:B-1----:R-:W-:-:S02]  /*1c120*/  IMAD R17, R0, 0x2, R5 ;  /* 0x0000000200117824 */ /* 0x002fc400078e0205 */
[----:B------:R-:W2:Y:S01]  /*1c130*/  LDL.LU R2, [R1+0x59c] ;  /* 0x00059c0001027983 */ /* 0x000ea20000300800 */
[CC--:B------:R-:W-:Y:S01]  /*1c140*/  LEA R24, P6, R5.reuse, R3.reuse, 0x2 ;  /* 0x0000000305187211 */ /* 0x0c0fe200078c10ff */
[----:B------:R-:W3:Y:S03]  /*1c150*/  LDCU UR5, c[0x0][0x39c] ;  /* 0x00007380ff0577ac */ /* 0x000ee60008000800 */
[----:B------:R-:W-:Y:S02]  /*1c160*/  LEA.HI.X.SX32 R25, R5, R132, 0x2, P6 ;  /* 0x0000008405197211 */ /* 0x000fe400030f16ff */
[----:B------:R-:W-:Y:S01]  /*1c170*/  LEA R16, P6, R17, R3, 0x2 ;  /* 0x0000000311107211 */ /* 0x000fe200078c10ff */
[----:B------:R-:W-:-:S03]  /*1c180*/  IMAD R5, R0, 0x2, R17 ;  /* 0x0000000200057824 */ /* 0x000fc600078e0211 */
[-C--:B------:R-:W-:Y:S01]  /*1c190*/  LEA.HI.X.SX32 R17, R17, R132.reuse, 0x2, P6 ;  /* 0x0000008411117211 */ /* 0x080fe200030f16ff */
[----:B------:R1:W-:Y:S01]  /*1c1a0*/  @P1 STG.E desc[UR42][R24.64], R105 ;  /* 0x0000006918001986 */ /* 0x0003e2000c10192a */
[CC--:B------:R-:W-:Y:S01]  /*1c1b0*/  LEA R6, P6, R5.reuse, R3.reuse, 0x2 ;  /* 0x0000000305067211 */ /* 0x0c0fe200078c10ff */
[C---:B------:R-:W-:Y:S02]  /*1c1c0*/  IMAD R19, R0.reuse, 0x2, R5 ;  /* 0x0000000200137824 */ /* 0x040fe400078e0205 */
[----:B------:R-:W-:Y:S01]  /*1c1d0*/  @P0 STG.E desc[UR42][R16.64], R106 ;  /* 0x0000006a10000986 */ /* 0x000fe2000c10192a */
[-C--:B------:R-:W-:Y:S01]  /*1c1e0*/  LEA.HI.X.SX32 R7, R5, R132.reuse, 0x2, P6 ;  /* 0x0000008405077211 */ /* 0x080fe200030f16ff */
[----:B------:R-:W-:Y:S01]  /*1c1f0*/  IMAD R5, R0, 0x2, R19 ;  /* 0x0000000200057824 */ /* 0x000fe200078e0213 */
[----:B----4-:R-:W-:Y:S02]  /*1c200*/  ISETP.LT.AND P1, PT, R32, UR6, !P2 ;  /* 0x0000000620007c0c */ /* 0x010fe4000d721270 */
[----:B-----5:R-:W-:Y:S01]  /*1c210*/  ISETP.LT.AND P0, PT, R34, UR4, !P2 ;  /* 0x0000000422007c0c */ /* 0x020fe2000d701270 */
[----:B------:R-:W4:Y:S01]  /*1c220*/  LDL.LU R32, [R1+0x6cc] ;  /* 0x0006cc0001207983 */ /* 0x000f220000300800 */
[----:B------:R-:W2:Y:S03]  /*1c230*/  LDCU UR4, c[0x0][0x39c] ;  /* 0x00007380ff0477ac */ /* 0x000ea60008000800 */
[----:B------:R-:W5:Y:S01]  /*1c240*/  LDL.LU R40, [R1+0x6c8] ;  /* 0x0006c80001287983 */ /* 0x000f620000300800 */
[C---:B------:R-:W-:Y:S01]  /*1c250*/  LEA R18, P6, R19.reuse, R3, 0x2 ;  /* 0x0000000313127211 */ /* 0x040fe200078c10ff */
[----:B------:R-:W2:Y:S02]  /*1c260*/  LDCU UR6, c[0x0][0x39c] ;  /* 0x00007380ff0677ac */ /* 0x000ea40008000800 */
[----:B------:R2:W-:Y:S01]  /*1c270*/  @P5 STG.E desc[UR42][R6.64], R107 ;  /* 0x0000006b06005986 */ /* 0x0005e2000c10192a */
[----:B------:R-:W-:-:S02]  /*1c280*/  LEA.HI.X.SX32 R19, R19, R132, 0x2, P6 ;  /* 0x0000008413137211 */ /* 0x000fc400030f16ff */
[C---:B-1----:R-:W-:Y:S01]  /*1c290*/  LEA R24, P6, R5.reuse, R3, 0x2 ;  /* 0x0000000305187211 */ /* 0x042fe200078c10ff */
[----:B------:R-:W5:Y:S03]  /*1c2a0*/  LDL.LU R35, [R1+0x6c4] ;  /* 0x0006c40001237983 */ /* 0x000f660000300800 */
[----:B------:R-:W-:Y:S01]  /*1c2b0*/  LEA.HI.X.SX32 R25, R5, R132, 0x2, P6 ;  /* 0x0000008405197211 */ /* 0x000fe200030f16ff */
[----:B------:R-:W-:Y:S04]  /*1c2c0*/  @P3 STG.E desc[UR42][R18.64], R112 ;  /* 0x0000007012003986 */ /* 0x000fe8000c10192a */
[----:B------:R-:W-:Y:S04]  /*1c2d0*/  @P1 STG.E desc[UR42][R24.64], R113 ;  /* 0x0000007118001986 */ /* 0x000fe8000c10192a */
[----:B------:R-:W5:Y:S01]  /*1c2e0*/  LDL.LU R34, [R1+0x6c0] ;  /* 0x0006c00001227983 */ /* 0x000f620000300800 */
[----:B---3--:R-:W-:Y:S01]  /*1c2f0*/  ISETP.LT.AND P5, PT, R26, UR5, !P2 ;  /* 0x000000051a007c0c */ /* 0x008fe2000d7a1270 */
[----:B------:R-:W4:Y:S01]  /*1c300*/  LDCU UR5, c[0x0][0x39c] ;  /* 0x00007380ff0577ac */ /* 0x000f220008000800 */
[----:B------:R-:W-:Y:S01]  /*1c310*/  IMAD R27, R0, 0x2, R5 ;  /* 0x00000002001b7824 */ /* 0x000fe200078e0205 */
[----:B------:R-:W1:Y:S01]  /*1c320*/  LDS.128 R16, [R4+UR33] ;  /* 0x0000002104107984 */ /* 0x000e620008000c00 */
[----:B--2---:R-:W-:-:S02]  /*1c330*/  ISETP.LT.AND P1, PT, R2, UR4, !P2 ;  /* 0x0000000402007c0c */ /* 0x004fc4000d721270 */
[----:B------:R-:W-:Y:S01]  /*1c340*/  ISETP.LT.AND P3, PT, R33, UR6, !P2 ;  /* 0x0000000621007c0c */ /* 0x000fe2000d761270 */
[----:B------:R-:W2:Y:S01]  /*1c350*/  LDL.LU R2, [R1+0x6bc] ;  /* 0x0006bc0001027983 */ /* 0x000ea20000300800 */
[----:B------:R-:W5:Y:S01]  /*1c360*/  LDCU UR6, c[0x0][0x39c] ;  /* 0x00007380ff0677ac */ /* 0x000f620008000800 */
[CC--:B------:R-:W-:Y:S01]  /*1c370*/  LEA R26, P6, R27.reuse, R3.reuse, 0x2 ;  /* 0x000000031b1a7211 */ /* 0x0c0fe200078c10ff */
[C---:B------:R-:W-:Y:S01]  /*1c380*/  IMAD R5, R0.reuse, 0x2, R27 ;  /* 0x0000000200057824 */ /* 0x040fe200078e021b */
[----:B------:R-:W3:Y:S01]  /*1c390*/  LDL.LU R41, [R1+0x6b8] ;  /* 0x0006b80001297983 */ /* 0x000ee20000300800 */
[----:B------:R-:W1:Y:S01]  /*1c3a0*/  LDCU UR4, c[0x0][0x39c] ;  /* 0x00007380ff0477ac */ /* 0x000e620008000800 */
[----:B------:R-:W-:Y:S02]  /*1c3b0*/  LEA.HI.X.SX32 R27, R27, R132, 0x2, P6 ;  /* 0x000000841b1b7211 */ /* 0x000fe400030f16ff */
[----:B------:R-:W-:Y:S01]  /*1c3c0*/  LEA R6, P6, R5, R3, 0x2 ;  /* 0x0000000305067211 */ /* 0x000fe200078c10ff */
[----:B------:R-:W-:-:S03]  /*1c3d0*/  IMAD R33, R0, 0x2, R5 ;  /* 0x0000000200217824 */ /* 0x000fc600078e0205 */
[----:B------:R-:W-:Y:S01]  /*1c3e0*/  LEA.HI.X.SX32 R7, R5, R132, 0x2, P6 ;  /* 0x0000008405077211 */ /* 0x000fe200030f16ff */
[----:B------:R1:W-:Y:S01]  /*1c3f0*/  @P0 STG.E desc[UR42][R26.64], R114 ;  /* 0x000000721a000986 */ /* 0x0003e2000c10192a */
[----:B------:R-:W-:-:S03]  /*1c400*/  IMAD R5, R0, 0x2, R33 ;  /* 0x0000000200057824 */ /* 0x000fc600078e0221 */
[----:B------:R1:W-:Y:S01]  /*1c410*/  @P5 STG.E desc[UR42][R6.64], R115 ;  /* 0x0000007306005986 */ /* 0x0003e2000c10192a */
[----:B----4-:R-:W-:Y:S01]  /*1c420*/  ISETP.LT.AND P0, PT, R32, UR5, !P2 ;  /* 0x0000000520007c0c */ /* 0x010fe2000d701270 */
[----:B------:R-:W4:Y:S01]  /*1c430*/  LDCU UR5, c[0x0][0x39c] ;  /* 0x00007380ff0577ac */ /* 0x000f220008000800 */
[CC--:B------:R-:W-:Y:S02]  /*1c440*/  LEA R32, P6, R33.reuse, R3.reuse, 0x2 ;  /* 0x0000000321207211 */ /* 0x0c0fe400078c10ff */
[----:B-----5:R-:W-:Y:S01]  /*1c450*/  ISETP.LT.AND P5, PT, R40, UR6, !P2 ;  /* 0x0000000628007c0c */ /* 0x020fe2000d7a1270 */
[----:B------:R-:W2:Y:S01]  /*1c460*/  LDCU UR6, c[0x0][0x39c] ;  /* 0x00007380ff0677ac */ /* 0x000ea20008000800 */
[----:B------:R-:W5:Y:S01]  /*1c470*/  LDL.LU R40, [R1+0x6b4] ;  /* 0x0006b40001287983 */ /* 0x000f620000300800 */
[-C--:B------:R-:W-:Y:S01]  /*1c480*/  LEA.HI.X.SX32 R33, R33, R132.reuse, 0x2, P6 ;  /* 0x0000008421217211 */ /* 0x080fe200030f16ff */
[----:B-1----:R-:W-:Y:S01]  /*1c490*/  IMAD R27, R0, 0x2, R5 ;  /* 0x00000002001b7824 */ /* 0x002fe200078e0205 */
[C---:B------:R-:W-:Y:S01]  /*1c4a0*/  LEA R24, P6, R5.reuse, R3, 0x2 ;  /* 0x0000000305187211 */ /* 0x040fe200078c10ff */
[----:B------:R-:W5:Y:S03]  /*1c4b0*/  LDL.LU R42, [R1+0x6b0] ;  /* 0x0006b000012a7983 */ /* 0x000f660000300800 */
[----:B------:R-:W-:-:S02]  /*1c4c0*/  LEA.HI.X.SX32 R25, R5, R132, 0x2, P6 ;  /* 0x0000008405197211 */ /* 0x000fc400030f16ff */
[----:B------:R-:W-:Y:S01]  /*1c4d0*/  LEA R26, P6, R27, R3, 0x2 ;  /* 0x000000031b1a7211 */ /* 0x000fe200078c10ff */
[----:B------:R-:W-:-:S03]  /*1c4e0*/  IMAD R5, R0, 0x2, R27 ;  /* 0x0000000200057824 */ /* 0x000fc600078e021b */
[----:B------:R-:W-:Y:S01]  /*1c4f0*/  LEA.HI.X.SX32 R27, R27, R132, 0x2, P6 ;  /* 0x000000841b1b7211 */ /* 0x000fe200030f16ff */
[----:B------:R1:W-:Y:S04]  /*1c500*/  @P3 STG.E desc[UR42][R32.64], R116 ;  /* 0x0000007420003986 */ /* 0x0003e8000c10192a */
[----:B------:R1:W-:Y:S01]  /*1c510*/  @P1 STG.E desc[UR42][R24.64], R117 ;  /* 0x0000007518001986 */ /* 0x0003e2000c10192a */
[----:B----4-:R-:W-:Y:S01]  /*1c520*/  ISETP.LT.AND P1, PT, R34, UR5, !P2 ;  /* 0x0000000522007c0c */ /* 0x010fe2000d721270 */
[----:B------:R-:W5:Y:S02]  /*1c530*/  LDCU UR5, c[0x0][0x39c] ;  /* 0x00007380ff0577ac */ /* 0x000f640008000800 */
[----:B------:R4:W-:Y:S04]  /*1c540*/  @P0 STG.E desc[UR42][R26.64], R118 ;  /* 0x000000761a000986 */ /* 0x0009e8000c10192a */
[----:B------:R-:W5:Y:S01]  /*1c550*/  LDL.LU R34, [R1+0x6ac] ;  /* 0x0006ac0001227983 */ /* 0x000f620000300800 */
[----:B--2---:R-:W-:Y:S01]  /*1c560*/  ISETP.LT.AND P0, PT, R2, UR6, !P2 ;  /* 0x0000000602007c0c */ /* 0x004fe2000d701270 */
[----:B------:R-:W2:Y:S02]  /*1c570*/  LDCU UR6, c[0x0][0x39c] ;  /* 0x00007380ff0677ac */ /* 0x000ea40008000800 */
[----:B------:R-:W2:Y:S01]  /*1c580*/  LDL.LU R2, [R1+0x6a8] ;  /* 0x0006a80001027983 */ /* 0x000ea20000300800 */
[----:B------:R-:W-:Y:S01]  /*1c590*/  ISETP.LT.AND P3, PT, R35, UR4, !P2 ;  /* 0x0000000423007c0c */ /* 0x000fe2000d761270 */
[----:B------:R-:W3:Y:S01]  /*1c5a0*/  LDCU UR4, c[0x0][0x39c] ;  /* 0x00007380ff0477ac */ /* 0x000ee20008000800 */
[----:B------:R-:W-:Y:S01]  /*1c5b0*/  LEA R6, P6, R5, R3, 0x2 ;  /* 0x0000000305067211 */ /* 0x000fe200078c10ff */
[----:B------:R-:W-:-:S03]  /*1c5c0*/  IMAD R35, R0, 0x2, R5 ;  /* 0x0000000200237824 */ /* 0x000fc600078e0205 */
[----:B------:R-:W-:Y:S02]  /*1c5d0*/  LEA.HI.X.SX32 R7, R5, R132, 0x2, P6 ;  /* 0x0000008405077211 */ /* 0x000fe400030f16ff */
[----:B-1----:R-:W-:Y:S01]  /*1c5e0*/  LEA R32, P6, R35, R3, 0x2 ;  /* 0x0000000323207211 */ /* 0x002fe200078c10ff */
[----:B------:R-:W-:-:S03]  /*1c5f0*/  IMAD R5, R0, 0x2, R35 ;  /* 0x0000000200057824 */ /* 0x000fc600078e0223 */
[-C--:B------:R-:W-:Y:S01]  /*1c600*/  LEA.HI.X.SX32 R33, R35, R132.reuse, 0x2, P6 ;  /* 0x0000008423217211 */ /* 0x080fe200030f16ff */
[----:B------:R1:W-:Y:S01]  /*1c610*/  @P5 STG.E desc[UR42][R6.64], R119 ;  /* 0x0000007706005986 */ /* 0x0003e2000c10192a */
[-C--:B------:R-:W-:Y:S01]  /*1c620*/  LEA R24, P6, R5, R3.reuse, 0x2 ;  /* 0x0000000305187211 */ /* 0x080fe200078c10ff */
[C---:B----4-:R-:W-:Y:S02]  /*1c630*/  IMAD R27, R0.reuse, 0x2, R5 ;  /* 0x00000002001b7824 */ /* 0x050fe400078e0205 */
[----:B------:R4:W-:Y:S01]  /*1c640*/  @P3 STG.E desc[UR42][R32.64], R16 ;  /* 0x0000001020003986 */ /* 0x0009e2000c10192a */
[----:B---3--:R-:W-:Y:S01]  /*1c650*/  ISETP.LT.AND P5, PT, R41, UR4, !P2 ;  /* 0x0000000429007c0c */ /* 0x008fe2000d7a1270 */
[----:B------:R-:W3:Y:S02]  /*1c660*/  LDCU UR4, c[0x0][0x39c] ;  /* 0x00007380ff0477ac */ /* 0x000ee40008000800 */
[----:B------:R-:W2:Y:S01]  /*1c670*/  LDL.LU R41, [R1+0x6a4] ;  /* 0x0006a40001297983 */ /* 0x000ea20000300800 */
[----:B------:R-:W-:Y:S01]  /*1c680*/  LEA.HI.X.SX32 R25, R5, R132, 0x2, P6 ;  /* 0x0000008405197211 */ /* 0x000fe200030f16ff */
[----:B------:R-:W-:Y:S01]  /*1c690*/  IMAD R5, R0, 0x2, R27 ;  /* 0x0000000200057824 */ /* 0x000fe200078e021b */
[----:B------:R-:W-:-:S02]  /*1c6a0*/  LEA R26, P6, R27, R3, 0x2 ;  /* 0x000000031b1a7211 */ /* 0x000fc400078c10ff */
[----:B-----5:R-:W-:Y:S01]  /*1c6b0*/  ISETP.LT.AND P3, PT, R40, UR5, !P2 ;  /* 0x0000000528007c0c */ /* 0x020fe2000d761270 */
[----:B------:R-:W2:Y:S01]  /*1c6c0*/  LDCU UR5, c[0x0][0x39c] ;  /* 0x00007380ff0577ac */ /* 0x000ea20008000800 */
[----:B------:R-:W5:Y:S01]  /*1c6d0*/  LDL.LU R40, [R1+0x6a0] ;  /* 0x0006a00001287983 */ /* 0x000f620000300800 */
[-C--:B------:R-:W-:Y:S02]  /*1c6e0*/  LEA.HI.X.SX32 R27, R27, R132.reuse, 0x2, P6 ;  /* 0x000000841b1b7211 */ /* 0x080fe400030f16ff */
[C---:B-1----:R-:W-:Y:S01]  /*1c6f0*/  LEA R6, P6, R5.reuse, R3, 0x2 ;  /* 0x0000000305067211 */ /* 0x042fe200078c10ff */
[----:B------:R1:W-:Y:S03]  /*1c700*/  @P1 STG.E desc[UR42][R24.64], R17 ;  /* 0x0000001118001986 */ /* 0x0003e6000c10192a */
[----:B------:R-:W-:Y:S01]  /*1c710*/  LEA.HI.X.SX32 R7, R5, R132, 0x2, P6 ;  /* 0x0000008405077211 */ /* 0x000fe200030f16ff */
[----:B------:R1:W-:Y:S04]  /*1c720*/  @P0 STG.E desc[UR42][R26.64], R18 ;  /* 0x000000121a000986 */ /* 0x0003e8000c10192a */
[----:B------:R-:W5:Y:S04]  /*1c730*/  LDL.LU R35, [R1+0x69c] ;  /* 0x00069c0001237983 */ /* 0x000f680000300800 */
[----:B------:R1:W-:Y:S01]  /*1c740*/  @P5 STG.E desc[UR42][R6.64], R19 ;  /* 0x0000001306005986 */ /* 0x0003e2000c10192a */
[----:B---3--:R-:W-:Y:S01]  /*1c750*/  ISETP.LT.AND P0, PT, R34, UR4, !P2 ;  /* 0x0000000422007c0c */ /* 0x008fe2000d701270 */
[----:B----4-:R-:W-:-:S02]  /*1c760*/  IMAD R33, R0, 0x2, R5 ;  /* 0x0000000200217824 */ /* 0x010fc400078e0205 */
[----:B------:R-:W3:Y:S01]  /*1c770*/  LDL.LU R34, [R1+0x698] ;  /* 0x0006980001227983 */ /* 0x000ee20000300800 */
[----:B------:R-:W5:Y:S01]  /*1c780*/  LDCU UR4, c[0x0][0x39c] ;  /* 0x00007380ff0477ac */ /* 0x000f620008000800 */
[----:B--2---:R-:W-:Y:S01]  /*1c790*/  ISETP.LT.AND P5, PT, R2, UR5, !P2 ;  /* 0x0000000502007c0c */ /* 0x004fe2000d7a1270 */
[----:B------:R-:W-:Y:S01]  /*1c7a0*/  IMAD R5, R0, 0x2, R33 ;  /* 0x0000000200057824 */ /* 0x000fe200078e0221 */
[----:B------:R-:W2:Y:S01]  /*1c7b0*/  LDL.LU R2, [R1+0x694] ;  /* 0x0006940001027983 */ /* 0x000ea20000300800 */
[C---:B------:R-:W-:Y:S01]  /*1c7c0*/  LEA R32, P6, R33.reuse, R3, 0x2 ;  /* 0x0000000321207211 */ /* 0x040fe200078c10ff */
[----:B------:R-:W4:Y:S01]  /*1c7d0*/  LDCU UR5, c[0x0][0x39c] ;  /* 0x00007380ff0577ac */ /* 0x000f220008000800 */
[----:B------:R-:W-:Y:S01]  /*1c7e0*/  ISETP.LT.AND P1, PT, R42, UR6, !P2 ;  /* 0x000000062a007c0c */ /* 0x000fe2000d721270 */
[----:B-1----:R-:W-:Y:S01]  /*1c7f0*/  IMAD R25, R0, 0x2, R5 ;  /* 0x0000000200197824 */ /* 0x002fe200078e0205 */
[----:B------:R-:W4:Y:S01]  /*1c800*/  LDL.LU R27, [R1+0x690] ;  /* 0x00069000011b7983 */ /* 0x000f220000300800 */
[----:B------:R-:W1:Y:S01]  /*1c810*/  LDCU UR6, c[0x0][0x39c] ;  /* 0x00007380ff0677ac */ /* 0x000e620008000800 */
[----:B------:R-:W-:-:S02]  /*1c820*/  LEA.HI.X.SX32 R33, R33, R132, 0x2, P6 ;  /* 0x0000008421217211 */ /* 0x000fc400030f16ff */
[CC--:B------:R-:W-:Y:S01]  /*1c830*/  LEA R16, P6, R5.reuse, R3.reuse, 0x2 ;  /* 0x0000000305107211 */ /* 0x0c0fe200078c10ff */
[----:B------:R-:W4:Y:S03]  /*1c840*/  LDL.LU R26, [R1+0x68c] ;  /* 0x00068c00011a7983 */ /* 0x000f260000300800 */
[-C--:B------:R-:W-:Y:S01]  /*1c850*/  LEA.HI.X.SX32 R17, R5, R132.reuse, 0x2, P6 ;  /* 0x0000008405117211 */ /* 0x080fe200030f16ff */
[----:B------:R-:W-:Y:S01]  /*1c860*/  @P3 STG.E desc[UR42][R32.64], R8 ;  /* 0x0000000820003986 */ /* 0x000fe2000c10192a */
[CC--:B------:R-:W-:Y:S01]  /*1c870*/  LEA R24, P6, R25.reuse, R3.reuse, 0x2 ;  /* 0x0000000319187211 */ /* 0x0c0fe200078c10ff */
[C---:B------:R-:W-:Y:S02]  /*1c880*/  IMAD R5, R0.reuse, 0x2, R25 ;  /* 0x0000000200057824 */ /* 0x040fe400078e0219 */
[----:B------:R-:W-:Y:S01]  /*1c890*/  @P1 STG.E desc[UR42][R16.64], R9 ;  /* 0x0000000910001986 */ /* 0x000fe2000c10192a */
[----:B------:R-:W-:Y:S01]  /*1c8a0*/  LEA.HI.X.SX32 R25, R25, R132, 0x2, P6 ;  /* 0x0000008419197211 */ /* 0x000fe200030f16ff */
[----:B------:R-:W-:Y:S01]  /*1c8b0*/  IMAD R19, R0, 0x2, R5 ;  /* 0x0000000200137824 */ /* 0x000fe200078e0205 */
[----:B------:R-:W-:-:S02]  /*1c8c0*/  LEA R6, P6, R5, R3, 0x2 ;  /* 0x0000000305067211 */ /* 0x000fc400078c10ff */
[----:B-1----:R-:W-:Y:S02]  /*1c8d0*/  ISETP.LT.AND P3, PT, R41, UR6, !P2 ;  /* 0x0000000629007c0c */ /* 0x002fe4000d761270 */
[----:B-----5:R-:W-:Y:S01]  /*1c8e0*/  ISETP.LT.AND P1, PT, R40, UR4, !P2 ;  /* 0x0000000428007c0c */ /* 0x020fe2000d721270 */
[----:B------:R-:W2:Y:S01]  /*1c8f0*/  LDCU UR4, c[0x0][0x39c] ;  /* 0x00007380ff0477ac */ /* 0x000ea20008000800 */
[-C--:B------:R-:W-:Y:S02]  /*1c900*/  LEA.HI.X.SX32 R7, R5, R132.reuse, 0x2, P6 ;  /* 0x0000008405077211 */ /* 0x080fe400030f16ff */
[C---:B------:R-:W-:Y:S01]  /*1c910*/  LEA R18, P6, R19.reuse, R3, 0x2 ;  /* 0x0000000313127211 */ /* 0x040fe200078c10ff */
[----:B------:R-:W-:Y:S01]  /*1c920*/  IMAD R5, R0, 0x2, R19 ;  /* 0x0000000200057824 */ /* 0x000fe200078e0213 */
[----:B------:R1:W-:Y:S01]  /*1c930*/  @P0 STG.E desc[UR42][R24.64], R10 ;  /* 0x0000000a18000986 */ /* 0x0003e2000c10192a */
[----:B------:R-:W3:Y:S01]  /*1c940*/  LDCU UR6, c[0x0][0x39c] ;  /* 0x00007380ff0677ac */ /* 0x000ee20008000800 */
[----:B------:R-:W-:-:S02]  /*1c950*/  LEA.HI.X.SX32 R19, R19, R132, 0x2, P6 ;  /* 0x0000008413137211 */ /* 0x000fc400030f16ff */
[----:B------:R-:W-:Y:S04]  /*1c960*/  @P5 STG.E desc[UR42][R6.64], R11 ;  /* 0x0000000b06005986 */ /* 0x000fe8000c10192a */
[----:B------:R5:W-:Y:S04]  /*1c970*/  @P3 STG.E desc[UR42][R18.64], R12 ;  /* 0x0000000c12003986 */ /* 0x000be8000c10192a */
[----:B-1----:R-:W4:Y:S04]  /*1c980*/  LDL.LU R25, [R1+0x688] ;  /* 0x0006880001197983 */ /* 0x002f280000300800 */
[----:B------:R-:W4:Y:S01]  /*1c990*/  LDL.LU R24, [R1+0x684] ;  /* 0x0006840001187983 */ /* 0x000f220000300800 */
[----:B--2---:R-:W-:Y:S01]  /*1c9a0*/  ISETP.LT.AND P3, PT, R2, UR4, !P2 ;  /* 0x0000000402007c0c */ /* 0x004fe2000d761270 */
[----:B------:R-:W-:-:S02]  /*1c9b0*/  IMAD R17, R0, 0x2, R5 ;  /* 0x0000000200117824 */ /* 0x000fc400078e0205 */
[----:B------:R-:W2:Y:S01]  /*1c9c0*/  LDL.LU R2, [R1+0x680] ;  /* 0x0006800001027983 */ /* 0x000ea20000300800 */
[----:B---3--:R-:W-:Y:S01]  /*1c9d0*/  ISETP.LT.AND P5, PT, R34, UR6, !P2 ;  /* 0x0000000622007c0c */ /* 0x008fe2000d7a1270 */
[----:B------:R-:W1:Y:S01]  /*1c9e0*/  LDCU UR6, c[0x0][0x39c] ;  /* 0x00007380ff0677ac */ /* 0x000e620008000800 */
[-C--:B------:R-:W-:Y:S01]  /*1c9f0*/  LEA R8, P6, R5, R3.reuse, 0x2 ;  /* 0x0000000305087211 */ /* 0x080fe200078c10ff */
[----:B-----5:R-:W3:Y:S01]  /*1ca00*/  LDL.LU R19, [R1+0x67c] ;  /* 0x00067c0001137983 */ /* 0x020ee20000300800 */
[----:B----4-:R-:W-:Y:S01]  /*1ca10*/  ISETP.LT.AND P0, PT, R35, UR5, !P2 ;  /* 0x0000000523007c0c */ /* 0x010fe2000d701270 */
[----:B------:R-:W4:Y:S01]  /*1ca20*/  LDCU UR5, c[0x0][0x39c] ;  /* 0x00007380ff0577ac */ /* 0x000f220008000800 */
[-C--:B------:R-:W-:Y:S01]  /*1ca30*/  LEA.HI.X.SX32 R9, R5, R132.reuse, 0x2, P6 ;  /* 0x0000008405097211 */ /* 0x080fe200030f16ff */
[----:B------:R-:W5:Y:S01]  /*1ca40*/  LDL.LU R18, [R1+0x678] ;  /* 0x0006780001127983 */ /* 0x000f620000300800 */
[CC--:B------:R-:W-:Y:S01]  /*1ca50*/  LEA R16, P6, R17.reuse, R3.reuse, 0x2 ;  /* 0x0000000311107211 */ /* 0x0c0fe200078c10ff */
[C---:B------:R-:W-:Y:S01]  /*1ca60*/  IMAD R5, R0.reuse, 0x2, R17 ;  /* 0x0000000200057824 */ /* 0x040fe200078e0211 */
[----:B------:R-:W2:Y:S02]  /*1ca70*/  LDCU UR4, c[0x0][0x39c] ;  /* 0x00007380ff0477ac */ /* 0x000ea40008000800 */
[----:B------:R-:W-:Y:S01]  /*1ca80*/  LEA.HI.X.SX32 R17, R17, R132, 0x2, P6 ;  /* 0x0000008411117211 */ /* 0x000fe200030f16ff */
[----:B------:R4:W-:Y:S01]  /*1ca90*/  @P1 STG.E desc[UR42][R8.64], R13 ;  /* 0x0000000d08001986 */ /* 0x0009e2000c10192a */
[----:B------:R-:W-:Y:S01]  /*1caa0*/  LEA R6, P6, R5, R3, 0x2 ;  /* 0x0000000305067211 */ /* 0x000fe200078c10ff */
[----:B------:R-:W-:-:S02]  /*1cab0*/  IMAD R11, R0, 0x2, R5 ;  /* 0x00000002000b7824 */ /* 0x000fc400078e0205 */
[----:B------:R4:W-:Y:S01]  /*1cac0*/  @P0 STG.E desc[UR42][R16.64], R14 ;  /* 0x0000000e10000986 */ /* 0x0009e2000c10192a */
[----:B-1----:R-:W-:Y:S01]  /*1cad0*/  ISETP.LT.AND P0, PT, R26, UR6, !P2 ;  /* 0x000000061a007c0c */ /* 0x002fe2000d701270 */
[----:B------:R-:W2:Y:S01]  /*1cae0*/  LDCU UR6, c[0x0][0x39c] ;  /* 0x00007380ff0677ac */ /* 0x000ea20008000800 */
[-C--:B------:R-:W-:Y:S01]  /*1caf0*/  LEA.HI.X.SX32 R7, R5, R132.reuse, 0x2, P6 ;  /* 0x0000008405077211 */ /* 0x080fe200030f16ff */
[----:B------:R-:W-:Y:S01]  /*1cb00*/  IMAD R5, R0, 0x2, R11 ;  /* 0x0000000200057824 */ /* 0x000fe200078e020b */
[-C--:B------:R-:W-:Y:S02]  /*1cb10*/  LEA R10, P6, R11, R3.reuse, 0x2 ;  /* 0x000000030b0a7211 */ /* 0x080fe400078c10ff */
[----:B----4-:R-:W-:Y:S01]  /*1cb20*/  ISETP.LT.AND P1, PT, R27, UR5, !P2 ;  /* 0x000000051b007c0c */ /* 0x010fe2000d721270 */
[----:B------:R1:W-:Y:S01]  /*1cb30*/  @P5 STG.E desc[UR42][R6.64], R15 ;  /* 0x0000000f06005986 */ /* 0x0003e2000c10192a */
[-C--:B------:R-:W-:Y:S01]  /*1cb40*/  LEA.HI.X.SX32 R11, R11, R132.reuse, 0x2, P6 ;  /* 0x000000840b0b7211 */ /* 0x080fe200030f16ff */
[----:B------:R-:W4:Y:S01]  /*1cb50*/  LDCU UR5, c[0x0][0x39c] ;  /* 0x00007380ff0577ac */ /* 0x000f220008000800 */
[C---:B------:R-:W-:Y:S01]  /*1cb60*/  LEA R8, P6, R5.reuse, R3, 0x2 ;  /* 0x0000000305087211 */ /* 0x040fe200078c10ff */
[----:B------:R-:W5:Y:S03]  /*1cb70*/  LDL.LU R17, [R1+0x674] ;  /* 0x0006740001117983 */ /* 0x000f660000300800 */
[----:B------:R-:W-:Y:S01]  /*1cb80*/  LEA.HI.X.SX32 R9, R5, R132, 0x2, P6 ;  /* 0x0000008405097211 */ /* 0x000fe200030f16ff */
[----:B------:R1:W-:Y:S04]  /*1cb90*/  @P3 STG.E desc[UR42][R10.64], R20 ;  /* 0x000000140a003986 */ /* 0x0003e8000c10192a */
[----:B------:R1:W-:Y:S04]  /*1cba0*/  @P1 STG.E desc[UR42][R8.64], R21 ;  /* 0x0000001508001986 */ /* 0x0003e8000c10192a */
[----:B------:R-:W5:Y:S01]  /*1cbb0*/  LDL.LU R16, [R1+0x670] ;  /* 0x0006700001107983 */ /* 0x000f620000300800 */
[----:B--2---:R-:W-:Y:S01]  /*1cbc0*/  ISETP.LT.AND P1, PT, R2, UR6, !P2 ;  /* 0x0000000602007c0c */ /* 0x004fe2000d721270 */
[----:B------:R-:W-:-:S02]  /*1cbd0*/  IMAD R13, R0, 0x2, R5 ;  /* 0x00000002000d7824 */ /* 0x000fc400078e0205 */
[----:B------:R-:W2:Y:S01]  /*1cbe0*/  LDL.LU R2, [R1+0x66c] ;  /* 0x00066c0001027983 */ /* 0x000ea20000300800 */
[----:B------:R-:W-:Y:S01]  /*1cbf0*/  ISETP.LT.AND P5, PT, R25, UR4, !P2 ;  /* 0x0000000419007c0c */ /* 0x000fe2000d7a1270 */
[----:B------:R-:W3:Y:S01]  /*1cc00*/  LDCU UR4, c[0x0][0x39c] ;  /* 0x00007380ff0477ac */ /* 0x000ee20008000800 */
[----:B----4-:R-:W-:Y:S01]  /*1cc10*/  ISETP.LT.AND P3, PT, R24, UR5, !P2 ;  /* 0x0000000518007c0c */ /* 0x010fe2000d761270 */
[C---:B------:R-:W-:Y:S01]  /*1cc20*/  IMAD R5, R0.reuse, 0x2, R13 ;  /* 0x0000000200057824 */ /* 0x040fe200078e020d */
[CC--:B------:R-:W-:Y:S01]  /*1cc30*/  LEA R12, P6, R13.reuse, R3.reuse, 0x2 ;  /* 0x000000030d0c7211 */ /* 0x0c0fe200078c10ff */
[----:B------:R-:W5:Y:S01]  /*1cc40*/  LDCU UR5, c[0x0][0x39c] ;  /* 0x00007380ff0577ac */ /* 0x000f620008000800 */
[----:B------:R-:W4:Y:S02]  /*1cc50*/  LDL.LU R14, [R1+0x668] ;  /* 0x00066800010e7983 */ /* 0x000f240000300800 */
[-C--:B------:R-:W-:Y:S01]  /*1cc60*/  LEA.HI.X.SX32 R13, R13, R132.reuse, 0x2, P6 ;  /* 0x000000840d0d7211 */ /* 0x080fe200030f16ff */
[----:B------:R-:W5:Y:S01]  /*1cc70*/  LDCU UR6, c[0x0][0x39c] ;  /* 0x00007380ff0677ac */ /* 0x000f620008000800 */
[CC--:B-1----:R-:W-:Y:S01]  /*1cc80*/  LEA R6, P6, R5.reuse, R3.reuse, 0x2 ;  /* 0x0000000305067211 */ /* 0x0c2fe200078c10ff */
[C---:B------:R-:W-:Y:S01]  /*1cc90*/  IMAD R11, R0.reuse, 0x2, R5 ;  /* 0x00000002000b7824 */ /* 0x040fe200078e0205 */
[----:B------:R-:W1:Y:S02]  /*1cca0*/  LDS.128 R24, [R4+UR33+0x800] ;  /* 0x0008002104187984 */ /* 0x000e640008000c00 */
[----:B------:R-:W-:Y:S01]  /*1ccb0*/  LEA.HI.X.SX32 R7, R5, R132, 0x2, P6 ;  /* 0x0000008405077211 */ /* 0x000fe200030f16ff */
[----:B------:R-:W-:Y:S01]  /*1ccc0*/  IMAD R5, R0, 0x2, R11 ;  /* 0x0000000200057824 */ /* 0x000fe200078e020b */
[----:B------:R5:W-:Y:S01]  /*1ccd0*/  @P0 STG.E desc[UR42][R12.64], R22 ;  /* 0x000000160c000986 */ /* 0x000be2000c10192a */
[----:B------:R-:W-:-:S02]  /*1cce0*/  LEA R10, P6, R11, R3, 0x2 ;  /* 0x000000030b0a7211 */ /* 0x000fc400078c10ff */
[----:B---3--:R-:W-:Y:S01]  /*1ccf0*/  ISETP.LT.AND P0, PT, R19, UR4, !P2 ;  /* 0x0000000413007c0c */ /* 0x008fe2000d701270 */
[----:B------:R-:W-:Y:S01]  /*1cd00*/  @P5 STG.E desc[UR42][R6.64], R23 ;  /* 0x0000001706005986 */ /* 0x000fe2000c10192a */
[----:B------:R-:W3:Y:S01]  /*1cd10*/  LDCU UR4, c[0x0][0x39c] ;  /* 0x00007380ff0477ac */ /* 0x000ee20008000800 */
[----:B-----5:R-:W-:Y:S02]  /*1cd20*/  ISETP.LT.AND P5, PT, R18, UR5, !P2 ;  /* 0x0000000512007c0c */ /* 0x020fe4000d7a1270 */
[----:B------:R-:W5:Y:S01]  /*1cd30*/  LDL.LU R18, [R1+0x664] ;  /* 0x0006640001127983 */ /* 0x000f620000300800 */
[----:B------:R-:W2:Y:S01]  /*1cd40*/  LDCU UR5, c[0x0][0x39c] ;  /* 0x00007380ff0577ac */ /* 0x000ea20008000800 */
[----:B------:R-:W-:Y:S01]  /*1cd50*/  LEA.HI.X.SX32 R11, R11, R132, 0x2, P6 ;  /* 0x000000840b0b7211 */ /* 0x000fe200030f16ff */
[----:B------:R-:W-:Y:S01]  /*1cd60*/  IMAD R15, R0, 0x2, R5 ;  /* 0x00000002000f7824 */ /* 0x000fe200078e0205 */
[----:B------:R-:W-:-:S04]  /*1cd70*/  LEA R8, P6, R5, R3, 0x2 ;  /* 0x0000000305087211 */ /* 0x000fc800078c10ff */
[-C--:B------:R-:W-:Y:S02]  /*1cd80*/  LEA.HI.X.SX32 R9, R5, R132.reuse, 0x2, P6 ;  /* 0x0000008405097211 */ /* 0x080fe400030f16ff */
[C---:B------:R-:W-:Y:S01]  /*1cd90*/  LEA R12, P6, R15.reuse, R3, 0x2 ;  /* 0x000000030f0c7211 */ /* 0x040fe200078c10ff */
[----:B------:R1:W-:Y:S03]  /*1cda0*/  @P3 STG.E desc[UR42][R10.64], R28 ;  /* 0x0000001c0a003986 */ /* 0x0003e6000c10192a */
[----:B------:R-:W-:Y:S01]  /*1cdb0*/  LEA.HI.X.SX32 R13, R15, R132, 0x2, P6 ;  /* 0x000000840f0d7211 */ /* 0x000fe200030f16ff */
[----:B------:R-:W-:Y:S01]  /*1cdc0*/  @P1 STG.E desc[UR42][R8.64], R29 ;  /* 0x0000001d08001986 */ /* 0x000fe2000c10192a */
[----:B------:R-:W-:Y:S01]  /*1cdd0*/  ISETP.LT.AND P3, PT, R17, UR6, !P2 ;  /* 0x0000000611007c0c */ /* 0x000fe2000d761270 */
[----:B------:R-:W-:Y:S01]  /*1cde0*/  IMAD R5, R0, 0x2, R15 ;  /* 0x0000000200057824 */ /* 0x000fe200078e020f */
[----:B---3--:R-:W-:Y:S01]  /*1cdf0*/  ISETP.LT.AND P1, PT, R16, UR4, !P2 ;  /* 0x0000000410007c0c */ /* 0x008fe2000d721270 */
[----:B------:R-:W3:Y:S01]  /*1ce00*/  LDL.LU R17, [R1+0x660] ;  /* 0x0006600001117983 */ /* 0x000ee20000300800 */
[----:B------:R-:W4:Y:S03]  /*1ce10*/  LDCU UR6, c[0x0][0x39c] ;  /* 0x00007380ff0677ac */ /* 0x000f260008000800 */
[----:B------:R1:W-:Y:S01]  /*1ce20*/  @P0 STG.E desc[UR42][R12.64], R30 ;  /* 0x0000001e0c000986 */ /* 0x0003e2000c10192a */
[----:B------:R-:W5:Y:S03]  /*1ce30*/  LDCU UR4, c[0x0][0x39c] ;  /* 0x00007380ff0477ac */ /* 0x000f660008000800 */
        /* <DEDUP_REMOVED lines=11> */
[----:B----4-:R-:W-:Y:S01]  /*1cef0*/  ISETP.LT.AND P5, PT, R14, UR6, !P2 ;  /* 0x000000060e007c0c */ /* 0x010fe2000d7a1270 */
[----:B------:R-:W-:Y:S01]  /*1cf00*/  IMAD R13, R0, 0x2, R5 ;  /* 0x00000002000d7824 */ /* 0x000fe200078e0205 */
[C---:B------:R-:W-:Y:S01]  /*1cf10*/  LEA R8, P6, R5.reuse, R3, 0x2 ;  /* 0x0000000305087211 */ /* 0x040fe200078c10ff */
[----:B------:R4:W-:Y:S01]  /*1cf20*/  @P3 STG.E desc[UR42][R10.64], R36 ;  /* 0x000000240a003986 */ /* 0x0009e2000c10192a */
[----:B------:R-:W3:Y:S03]  /*1cf30*/  LDCU UR6, c[0x0][0x39c] ;  /* 0x00007380ff0677ac */ /* 0x000ee60008000800 */
[----:B------:R-:W4:Y:S01]  /*1cf40*/  LDL.LU R14, [R1+0x594] ;  /* 0x00059400010e7983 */ /* 0x000f220000300800 */
[----:B------:R-:W-:-:S02]  /*1cf50*/  LEA.HI.X.SX32 R9, R5, R132, 0x2, P6 ;  /* 0x0000008405097211 */ /* 0x000fc400030f16ff */
[----:B-----5:R-:W-:Y:S01]  /*1cf60*/  ISETP.LT.AND P3, PT, R18, UR4, !P2 ;  /* 0x0000000412007c0c */ /* 0x020fe2000d761270 */
[----:B------:R-:W2:Y:S01]  /*1cf70*/  LDCU UR4, c[0x0][0x39c] ;  /* 0x00007380ff0477ac */ /* 0x000ea20008000800 */
[----:B------:R-:W5:Y:S01]  /*1cf80*/  LDL.LU R18, [R1+0x590] ;  /* 0x0005900001127983 */ /* 0x000f620000300800 */
[----:B------:R-:W-:Y:S01]  /*1cf90*/  LEA R12, P6, R13, R3, 0x2 ;  /* 0x000000030d0c7211 */ /* 0x000fe200078c10ff */
[----:B------:R-:W-:-:S03]  /*1cfa0*/  IMAD R5, R0, 0x2, R13 ;  /* 0x0000000200057824 */ /* 0x000fc600078e020d */
[-C--:B------:R-:W-:Y:S02]  /*1cfb0*/  LEA.HI.X.SX32 R13, R13, R132.reuse, 0x2, P6 ;  /* 0x000000840d0d7211 */ /* 0x080fe400030f16ff */
[C---:B-1----:R-:W-:Y:S01]  /*1cfc0*/  LEA R6, P6, R5.reuse, R3, 0x2 ;  /* 0x0000000305067211 */ /* 0x042fe200078c10ff */
[----:B------:R1:W-:Y:S03]  /*1cfd0*/  @P1 STG.E desc[UR42][R8.64], R37 ;  /* 0x0000002508001986 */ /* 0x0003e6000c10192a */
[----:B------:R-:W-:Y:S01]  /*1cfe0*/  LEA.HI.X.SX32 R7, R5, R132, 0x2, P6 ;  /* 0x0000008405077211 */ /* 0x000fe200030f16ff */
[----:B------:R1:W-:Y:S04]  /*1cff0*/  @P0 STG.E desc[UR42][R12.64], R38 ;  /* 0x000000260c000986 */ /* 0x0003e8000c10192a */
[----:B------:R1:W-:Y:S01]  /*1d000*/  @P5 STG.E desc[UR42][R6.64], R39 ;  /* 0x0000002706005986 */ /* 0x0003e2000c10192a */
[----:B---3--:R-:W-:Y:S01]  /*1d010*/  ISETP.LT.AND P1, PT, R17, UR5, !P2 ;  /* 0x0000000511007c0c */ /* 0x008fe2000d721270 */
[----:B------:R-:W-:Y:S01]  /*1d020*/  IMAD R15, R0, 0x2, R5 ;  /* 0x00000002000f7824 */ /* 0x000fe200078e0205 */
[----:B------:R-:W3:Y:S01]  /*1d030*/  LDCU UR5, c[0x0][0x39c] ;  /* 0x00007380ff0577ac */ /* 0x000ee20008000800 */
[----:B------:R-:W5:Y:S01]  /*1d040*/  LDL.LU R17, [R1+0x58c] ;  /* 0x00058c0001117983 */ /* 0x000f620000300800 */
[----:B------:R-:W-:Y:S01]  /*1d050*/  ISETP.LT.AND P0, PT, R16, UR6, !P2 ;  /* 0x0000000610007c0c */ /* 0x000fe2000d701270 */
[----:B------:R-:W5:Y:S02]  /*1d060*/  LDCU UR6, c[0x0][0x39c] ;  /* 0x00007380ff0677ac */ /* 0x000f640008000800 */
[----:B------:R-:W5:Y:S01]  /*1d070*/  LDL.LU R16, [R1+0x578] ;  /* 0x0005780001107983 */ /* 0x000f620000300800 */
[----:B--2---:R-:W-:Y:S01]  /*1d080*/  ISETP.LT.AND P5, PT, R2, UR4, !P2 ;  /* 0x0000000402007c0c */ /* 0x004fe2000d7a1270 */
[----:B------:R-:W-:-:S02]  /*1d090*/  IMAD R5, R0, 0x2, R15 ;  /* 0x0000000200057824 */ /* 0x000fc400078e020f */
[----:B------:R-:W2:Y:S01]  /*1d0a0*/  LDL.LU R2, [R1+0x574] ;  /* 0x0005740001027983 */ /* 0x000ea20000300800 */
[CC--:B----4-:R-:W-:Y:S01]  /*1d0b0*/  LEA R10, P6, R15.reuse, R3.reuse, 0x2 ;  /* 0x000000030f0a7211 */ /* 0x0d0fe200078c10ff */
[----:B------:R-:W4:Y:S03]  /*1d0c0*/  LDCU UR4, c[0x0][0x39c] ;  /* 0x00007380ff0477ac */ /* 0x000f260008000800 */
[----:B------:R-:W-:Y:S02]  /*1d0d0*/  LEA.HI.X.SX32 R11, R15, R132, 0x2, P6 ;  /* 0x000000840f0b7211 */ /* 0x000fe400030f16ff */
[----:B-1----:R-:W-:Y:S01]  /*1d0e0*/  LEA R8, P6, R5, R3, 0x2 ;  /* 0x0000000305087211 */ /* 0x002fe200078c10ff */
[----:B------:R-:W-:-:S03]  /*1d0f0*/  IMAD R13, R0, 0x2, R5 ;  /* 0x00000002000d7824 */ /* 0x000fc600078e0205 */
[-C--:B------:R-:W-:Y:S01]  /*1d100*/  LEA.HI.X.SX32 R9, R5, R132.reuse, 0x2, P6 ;  /* 0x0000008405097211 */ /* 0x080fe200030f16ff */
[----:B------:R1:W-:Y:S01]  /*1d110*/  @P3 STG.E desc[UR42][R10.64], R44 ;  /* 0x0000002c0a003986 */ /* 0x0003e2000c10192a */
[C---:B------:R-:W-:Y:S01]  /*1d120*/  LEA R12, P6, R13.reuse, R3, 0x2 ;  /* 0x000000030d0c7211 */ /* 0x040fe200078c10ff */
[----:B------:R-:W-:Y:S02]  /*1d130*/  IMAD R5, R0, 0x2, R13 ;  /* 0x0000000200057824 */ /* 0x000fe400078e020d */
[----:B------:R2:W-:Y:S01]  /*1d140*/  @P1 STG.E desc[UR42][R8.64], R45 ;  /* 0x0000002d08001986 */ /* 0x0005e2000c10192a */
[----:B---3--:R-:W-:Y:S01]  /*1d150*/  ISETP.LT.AND P3, PT, R14, UR5, !P2 ;  /* 0x000000050e007c0c */ /* 0x008fe2000d761270 */
[----:B------:R-:W3:Y:S02]  /*1d160*/  LDCU UR5, c[0x0][0x39c] ;  /* 0x00007380ff0577ac */ /* 0x000ee40008000800 */
[----:B------:R-:W2:Y:S01]  /*1d170*/  LDL.LU R14, [R1+0x570] ;  /* 0x00057000010e7983 */ /* 0x000ea20000300800 */
[----:B------:R-:W-:-:S02]  /*1d180*/  LEA.HI.X.SX32 R13, R13, R132, 0x2, P6 ;  /* 0x000000840d0d7211 */ /* 0x000fc400030f16ff */
[----:B-----5:R-:W-:Y:S01]  /*1d190*/  ISETP.LT.AND P1, PT, R18, UR6, !P2 ;  /* 0x0000000612007c0c */ /* 0x020fe2000d721270 */
[----:B------:R-:W2:Y:S01]  /*1d1a0*/  LDCU UR6, c[0x0][0x39c] ;  /* 0x00007380ff0677ac */ /* 0x000ea20008000800 */
[----:B------:R-:W5:Y:S01]  /*1d1b0*/  LDL.LU R18, [R1+0x56c] ;  /* 0x00056c0001127983 */ /* 0x000f620000300800 */
[----:B------:R-:W-:Y:S01]  /*1d1c0*/  LEA R6, P6, R5, R3, 0x2 ;  /* 0x0000000305067211 */ /* 0x000fe200078c10ff */
[----:B-1----:R-:W-:-:S03]  /*1d1d0*/  IMAD R11, R0, 0x2, R5 ;  /* 0x00000002000b7824 */ /* 0x002fc600078e0205 */
[----:B------:R-:W-:Y:S02]  /*1d1e0*/  LEA.HI.X.SX32 R7, R5, R132, 0x2, P6 ;  /* 0x0000008405077211 */ /* 0x000fe400030f16ff */
[----:B------:R-:W-:Y:S01]  /*1d1f0*/  LEA R10, P6, R11, R3, 0x2 ;  /* 0x000000030b0a7211 */ /* 0x000fe200078c10ff */
[----:B------:R-:W-:-:S03]  /*1d200*/  IMAD R5, R0, 0x2, R11 ;  /* 0x0000000200057824 */ /* 0x000fc600078e020b */
[----:B------:R-:W-:Y:S01]  /*1d210*/  LEA.HI.X.SX32 R11, R11, R132, 0x2, P6 ;  /* 0x000000840b0b7211 */ /* 0x000fe200030f16ff */
[----:B------:R1:W-:Y:S04]  /*1d220*/  @P0 STG.E desc[UR42][R12.64], R46 ;  /* 0x0000002e0c000986 */ /* 0x0003e8000c10192a */
[----:B------:R1:W-:Y:S01]  /*1d230*/  @P5 STG.E desc[UR42][R6.64], R47 ;  /* 0x0000002f06005986 */ /* 0x0003e2000c10192a */
[----:B----4-:R-:W-:Y:S01]  /*1d240*/  ISETP.LT.AND P0, PT, R17, UR4, !P2 ;  /* 0x0000000411007c0c */ /* 0x010fe2000d701270 */
[----:B------:R-:W4:Y:S02]  /*1d250*/  LDCU UR4, c[0x0][0x39c] ;  /* 0x00007380ff0477ac */ /* 0x000f240008000800 */
[----:B------:R-:W5:Y:S04]  /*1d260*/  LDL.LU R17, [R1+0x568] ;  /* 0x0005680001117983 */ /* 0x000f680000300800 */
[----:B------:R1:W-:Y:S01]  /*1d270*/  @P3 STG.E desc[UR42][R10.64], R52 ;  /* 0x000000340a003986 */ /* 0x0003e2000c10192a */
[----:B---3--:R-:W-:Y:S01]  /*1d280*/  ISETP.LT.AND P5, PT, R16, UR5, !P2 ;  /* 0x0000000510007c0c */ /* 0x008fe2000d7a1270 */
[----:B------:R-:W5:Y:S02]  /*1d290*/  LDCU UR5, c[0x0][0x39c] ;  /* 0x00007380ff0577ac */ /* 0x000f640008000800 */
[----:B------:R-:W3:Y:S01]  /*1d2a0*/  LDL.LU R16, [R1+0x564] ;  /* 0x0005640001107983 */ /* 0x000ee20000300800 */
[----:B--2---:R-:W-:Y:S01]  /*1d2b0*/  ISETP.LT.AND P3, PT, R2, UR6, !P2 ;  /* 0x0000000602007c0c */ /* 0x004fe2000d761270 */
[----:B------:R-:W-:-:S02]  /*1d2c0*/  IMAD R15, R0, 0x2, R5 ;  /* 0x00000002000f7824 */ /* 0x000fc400078e0205 */
[----:B------:R-:W2:Y:S01]  /*1d2d0*/  LDL.LU R2, [R1+0x560] ;  /* 0x0005600001027983 */ /* 0x000ea20000300800 */
[CC--:B------:R-:W-:Y:S01]  /*1d2e0*/  LEA R8, P6, R5.reuse, R3.reuse, 0x2 ;  /* 0x0000000305087211 */ /* 0x0c0fe200078c10ff */
[----:B------:R-:W5:Y:S03]  /*1d2f0*/  LDCU UR6, c[0x0][0x39c] ;  /* 0x00007380ff0677ac */ /* 0x000f660008000800 */
        /* <DEDUP_REMOVED lines=8> */
[----:B----4-:R-:W-:Y:S01]  /*1d380*/  ISETP.LT.AND P1, PT, R14, UR4, !P2 ;  /* 0x000000040e007c0c */ /* 0x010fe2000d721270 */
[----:B------:R-:W3:Y:S02]  /*1d390*/  LDCU UR4, c[0x0][0x39c] ;  /* 0x00007380ff0477ac */ /* 0x000ee40008000800 */
        /* <DEDUP_REMOVED lines=13> */
[----:B------:R-:W-:Y:S01]  /*1d470*/  ISETP.LT.AND P5, PT, R17, UR6, !P2 ;  /* 0x0000000611007c0c */ /* 0x000fe2000d7a1270 */
[----:B------:R-:W-:-:S02]  /*1d480*/  IMAD R13, R0, 0x2, R5 ;  /* 0x00000002000d7824 */ /* 0x000fc400078e0205 */
[----:B------:R-:W5:Y:S01]  /*1d490*/  LDL.LU R17, [R1+0x554] ;  /* 0x0005540001117983 */ /* 0x000f620000300800 */
[----:B------:R-:W4:Y:S01]  /*1d4a0*/  LDCU UR6, c[0x0][0x39c] ;  /* 0x00007380ff0677ac */ /* 0x000f220008000800 */
[----:B---3--:R-:W-:Y:S01]  /*1d4b0*/  ISETP.LT.AND P3, PT, R16, UR4, !P2 ;  /* 0x0000000410007c0c */ /* 0x008fe2000d761270 */
[----:B------:R-:W5:Y:S01]  /*1d4c0*/  LDCU UR4, c[0x0][0x39c] ;  /* 0x00007380ff0477ac */ /* 0x000f620008000800 */
[----:B------:R-:W3:Y:S01]  /*1d4d0*/  LDL.LU R16, [R1+0x550] ;  /* 0x0005500001107983 */ /* 0x000ee20000300800 */
[----:B--2---:R-:W-:Y:S01]  /*1d4e0*/  ISETP.LT.AND P1, PT, R2, UR5, !P2 ;  /* 0x0000000502007c0c */ /* 0x004fe2000d721270 */
[----:B------:R-:W-:Y:S02]  /*1d4f0*/  IMAD R5, R0, 0x2, R13 ;  /* 0x0000000200057824 */ /* 0x000fe400078e020d */
[----:B------:R-:W2:Y:S01]  /*1d500*/  LDL.LU R2, [R1+0x54c] ;  /* 0x00054c0001027983 */ /* 0x000ea20000300800 */
[C---:B------:R-:W-:Y:S01]  /*1d510*/  LEA R12, P6, R13.reuse, R3, 0x2 ;  /* 0x000000030d0c7211 */ /* 0x040fe200078c10ff */
[----:B------:R-:W5:Y:S03]  /*1d520*/  LDCU UR5, c[0x0][0x39c] ;  /* 0x00007380ff0577ac */ /* 0x000f660008000800 */
[----:B------:R-:W-:-:S02]  /*1d530*/  LEA.HI.X.SX32 R13, R13, R132, 0x2, P6 ;  /* 0x000000840d0d7211 */ /* 0x000fc400030f16ff */
[----:B-1----:R-:W-:Y:S01]  /*1d540*/  LEA R6, P6, R5, R3, 0x2 ;  /* 0x0000000305067211 */ /* 0x002fe200078c10ff */
[----:B------:R-:W-:-:S03]  /*1d550*/  IMAD R15, R0, 0x2, R5 ;  /* 0x00000002000f7824 */ /* 0x000fc600078e0205 */
[-C--:B------:R-:W-:Y:S01]  /*1d560*/  LEA.HI.X.SX32 R7, R5, R132.reuse, 0x2, P6 ;  /* 0x0000008405077211 */ /* 0x080fe200030f16ff */
[----:B------:R1:W-:Y:S01]  /*1d570*/  @P0 STG.E desc[UR42][R12.64], R62 ;  /* 0x0000003e0c000986 */ /* 0x0003e2000c10192a */
[C---:B------:R-:W-:Y:S01]  /*1d580*/  LEA R10, P6, R15.reuse, R3, 0x2 ;  /* 0x000000030f0a7211 */ /* 0x040fe200078c10ff */
[----:B------:R-:W-:Y:S02]  /*1d590*/  IMAD R5, R0, 0x2, R15 ;  /* 0x0000000200057824 */ /* 0x000fe400078e020f */
[----:B------:R-:W-:Y:S01]  /*1d5a0*/  @P5 STG.E desc[UR42][R6.64], R63 ;  /* 0x0000003f06005986 */ /* 0x000fe2000c10192a */
        /* <DEDUP_REMOVED lines=15> */
[----:B------:R-:W-:Y:S01]  /*1d6a0*/  ISETP.LT.AND P3, PT, R17, UR5, !P2 ;  /* 0x0000000511007c0c */ /* 0x000fe2000d761270 */
[----:B------:R-:W4:Y:S02]  /*1d6b0*/  LDCU UR5, c[0x0][0x39c] ;  /* 0x00007380ff0577ac */ /* 0x000f240008000800 */
[----:B------:R-:W5:Y:S04]  /*1d6c0*/  LDL.LU R17, [R1+0x540] ;  /* 0x0005400001117983 */ /* 0x000f680000300800 */
[----:B------:R1:W-:Y:S01]  /*1d6d0*/  @P0 STG.E desc[UR42][R12.64], R70 ;  /* 0x000000460c000986 */ /* 0x0003e2000c10192a */
[----:B---3--:R-:W-:Y:S01]  /*1d6e0*/  ISETP.LT.AND P1, PT, R16, UR6, !P2 ;  /* 0x0000000610007c0c */ /* 0x008fe2000d721270 */
[----:B------:R-:W5:Y:S02]  /*1d6f0*/  LDCU UR6, c[0x0][0x39c] ;  /* 0x00007380ff0677ac */ /* 0x000f640008000800 */
[----:B------:R-:W3:Y:S01]  /*1d700*/  LDL.LU R16, [R1+0x53c] ;  /* 0x00053c0001107983 */ /* 0x000ee20000300800 */
[----:B--2---:R-:W-:Y:S01]  /*1d710*/  ISETP.LT.AND P0, PT, R2, UR4, !P2 ;  /* 0x0000000402007c0c */ /* 0x004fe2000d701270 */
[----:B-1----:R-:W-:-:S02]  /*1d720*/  IMAD R11, R0, 0x2, R5 ;  /* 0x00000002000b7824 */ /* 0x002fc400078e0205 */
[----:B------:R-:W2:Y:S01]  /*1d730*/  LDL.LU R2, [R1+0x538] ;  /* 0x0005380001027983 */ /* 0x000ea20000300800 */
[CC--:B------:R-:W-:Y:S01]  /*1d740*/  LEA R6, P6, R5.reuse, R3.reuse, 0x2 ;  /* 0x0000000305067211 */ /* 0x0c0fe200078c10ff */
[----:B------:R-:W1:Y:S03]  /*1d750*/  LDCU UR4, c[0x0][0x39c] ;  /* 0x00007380ff0477ac */ /* 0x000e660008000800 */
[----:B------:R-:W-:Y:S02]  /*1d760*/  LEA.HI.X.SX32 R7, R5, R132, 0x2, P6 ;  /* 0x0000008405077211 */ /* 0x000fe400030f16ff */
[----:B------:R-:W-:Y:S01]  /*1d770*/  LEA R10, P6, R11, R3, 0x2 ;  /* 0x000000030b0a7211 */ /* 0x000fe200078c10ff */
        /* <DEDUP_REMOVED lines=64> */
[----:B-1----:R-:W-:Y:S02]  /*1db80*/  IMAD R13, R0, 0x2, R5 ;  /* 0x00000002000d7824 */ /* 0x002fe400078e0205 */
[----:B------:R-:W2:Y:S01]  /*1db90*/  LDL.LU R2, [R1+0x510] ;  /* 0x0005100001027983 */ /* 0x000ea20000300800 */
[C---:B------:R-:W-:Y:S01]  /*1dba0*/  LEA R8, P6, R5.reuse, R3, 0x2 ;  /* 0x0000000305087211 */ /* 0x040fe200078c10ff */
[----:B------:R-:W1:Y:S03]  /*1dbb0*/  LDCU UR5, c[0x0][0x39c] ;  /* 0x00007380ff0577ac */ /* 0x000e660008000800 */
[----:B------:R-:W-:-:S02]  /*1dbc0*/  LEA.HI.X.SX32 R9, R5, R132, 0x2, P6 ;  /* 0x0000008405097211 */ /* 0x000fc400030f16ff */
        /* <DEDUP_REMOVED lines=21> */
[----:B------:R-:W-:Y:S01]  /*1dd20*/  @P1 STG.E desc[UR42][R8.64], R101 ;  /* 0x0000006508001986 */ /* 0x000fe2000c10192a */
        /* <DEDUP_REMOVED lines=11> */
[----:B------:R-:W2:Y:S03]  /*1dde0*/  LDCU UR4, c[0x0][0x39c] ;  /* 0x00007380ff0477ac */ /* 0x000ea60008000800 */
[----:B------:R-:W-:-:S02]  /*1ddf0*/  LEA.HI.X.SX32 R13, R15, R132, 0x2, P6 ;  /* 0x000000840f0d7211 */ /* 0x000fc400030f16ff */
        /* <DEDUP_REMOVED lines=13> */
[C---:B-1----:R-:W-:Y:S01]  /*1ded0*/  IMAD R13, R0.reuse, 0x2, R5 ;  /* 0x00000002000d7824 */ /* 0x042fe200078e0205 */
[-C--:B------:R-:W-:Y:S01]  /*1dee0*/  LEA R8, P6, R5, R3.reuse, 0x2 ;  /* 0x0000000305087211 */ /* 0x080fe200078c10ff */
[----:B------:R1:W-:Y:S03]  /*1def0*/  @P3 STG.E desc[UR42][R10.64], R108 ;  /* 0x0000006c0a003986 */ /* 0x0003e6000c10192a */
[----:B------:R-:W-:Y:S01]  /*1df00*/  LEA R12, P3, R13, R3, 0x2 ;  /* 0x000000030d0c7211 */ /* 0x000fe200078610ff */
[----:B------:R-:W5:Y:S01]  /*1df10*/  LDL.LU R18, [R1+0x4f4] ;  /* 0x0004f40001127983 */ /* 0x000f620000300800 */
[-C--:B------:R-:W-:Y:S01]  /*1df20*/  LEA.HI.X.SX32 R9, R5, R132.reuse, 0x2, P6 ;  /* 0x0000008405097211 */ /* 0x080fe200030f16ff */
[----:B------:R-:W-:Y:S01]  /*1df30*/  IMAD R5, R0, 0x2, R13 ;  /* 0x0000000200057824 */ /* 0x000fe200078e020d */
[----:B------:R-:W-:-:S03]  /*1df40*/  LEA.HI.X.SX32 R13, R13, R132, 0x2, P3 ;  /* 0x000000840d0d7211 */ /* 0x000fc600018f16ff */
[----:B------:R1:W-:Y:S04]  /*1df50*/  @P1 STG.E desc[UR42][R8.64], R109 ;  /* 0x0000006d08001986 */ /* 0x0003e8000c10192a */
[----:B------:R1:W-:Y:S01]  /*1df60*/  @P0 STG.E desc[UR42][R12.64], R110 ;  /* 0x0000006e0c000986 */ /* 0x0003e2000c10192a */
[----:B---3--:R-:W-:Y:S01]  /*1df70*/  ISETP.LT.AND P1, PT, R16, UR5, !P2 ;  /* 0x0000000510007c0c */ /* 0x008fe2000d721270 */
[----:B------:R-:W5:Y:S02]  /*1df80*/  LDCU UR5, c[0x0][0x39c] ;  /* 0x00007380ff0577ac */ /* 0x000f640008000800 */
[----:B------:R-:W3:Y:S01]  /*1df90*/  LDL.LU R16, [R1+0x4f0] ;  /* 0x0004f00001107983 */ /* 0x000ee20000300800 */
[----:B--2---:R-:W-:Y:S01]  /*1dfa0*/  ISETP.LT.AND P0, PT, R2, UR6, !P2 ;  /* 0x0000000602007c0c */ /* 0x004fe2000d701270 */
[----:B------:R-:W3:Y:S02]  /*1dfb0*/  LDCU UR6, c[0x0][0x39c] ;  /* 0x00007380ff0677ac */ /* 0x000ee40008000800 */
[----:B------:R-:W2:Y:S01]  /*1dfc0*/  LDL.LU R2, [R1+0x4ec] ;  /* 0x0004ec0001027983 */ /* 0x000ea20000300800 */
[----:B------:R-:W-:-:S02]  /*1dfd0*/  LEA R6, P6, R5, R3, 0x2 ;  /* 0x0000000305067211 */ /* 0x000fc400078c10ff */
[----:B------:R-:W-:Y:S01]  /*1dfe0*/  ISETP.LT.AND P3, PT, R17, UR4, !P2 ;  /* 0x0000000411007c0c */ /* 0x000fe2000d761270 */
[----:B------:R-:W4:Y:S01]  /*1dff0*/  LDCU UR4, c[0x0][0x39c] ;  /* 0x00007380ff0477ac */ /* 0x000f220008000800 */
[----:B------:R-:W-:Y:S01]  /*1e000*/  LEA.HI.X.SX32 R7, R5, R132, 0x2, P6 ;  /* 0x0000008405077211 */ /* 0x000fe200030f16ff */
[----:B------:R-:W-:-:S04]  /*1e010*/  IMAD R5, R0, 0x2, R5 ;  /* 0x0000000200057824 */ /* 0x000fc800078e0205 */
[C---:B-1----:R-:W-:Y:S01]  /*1e020*/  IMAD R11, R0.reuse, 0x2, R5 ;  /* 0x00000002000b7824 */ /* 0x042fe200078e0205 */
[----:B------:R1:W-:Y:S01]  /*1e030*/  @P5 STG.E desc[UR42][R6.64], R111 ;  /* 0x0000006f06005986 */ /* 0x0003e2000c10192a */
[CC--:B------:R-:W-:Y:S02]  /*1e040*/  LEA R8, P5, R5.reuse, R3.reuse, 0x2 ;  /* 0x0000000305087211 */ /* 0x0c0fe400078a10ff */
[C---:B------:R-:W-:Y:S02]  /*1e050*/  IMAD R15, R0.reuse, 0x2, R11 ;  /* 0x00000002000f7824 */ /* 0x040fe400078e020b */
[-C--:B------:R-:W-:Y:S02]  /*1e060*/  LEA.HI.X.SX32 R9, R5, R132.reuse, 0x2, P5 ;  /* 0x0000008405097211 */ /* 0x080fe400028f16ff */
[----:B------:R-:W-:Y:S01]  /*1e070*/  IMAD R13, R0, 0x2, R15 ;  /* 0x00000002000d7824 */ /* 0x000fe200078e020f */
[C---:B------:R-:W-:Y:S02]  /*1e080*/  LEA R10, P6, R11.reuse, R3, 0x2 ;  /* 0x000000030b0a7211 */ /* 0x040fe400078c10ff */
[----:B----4-:R-:W-:Y:S01]  /*1e090*/  ISETP.LT.AND P5, PT, R14, UR4, !P2 ;  /* 0x000000040e007c0c */ /* 0x010fe2000d7a1270 */
[----:B------:R-:W2:Y:S01]  /*1e0a0*/  LDCU UR4, c[0x0][0x39c] ;  /* 0x00007380ff0477ac */ /* 0x000ea20008000800 */
[----:B------:R-:W-:Y:S01]  /*1e0b0*/  IMAD R17, R0, 0x2, R13 ;  /* 0x0000000200117824 */ /* 0x000fe200078e020d */
[----:B------:R-:W-:-:S03]  /*1e0c0*/  LEA.HI.X.SX32 R11, R11, R132, 0x2, P6 ;  /* 0x000000840b0b7211 */ /* 0x000fc600030f16ff */
[C---:B------:R-:W-:Y:S01]  /*1e0d0*/  IMAD R19, R0.reuse, 0x2, R17 ;  /* 0x0000000200137824 */ /* 0x040fe200078e0211 */
[-C--:B-1----:R-:W-:Y:S01]  /*1e0e0*/  LEA R6, P6, R13, R3.reuse, 0x2 ;  /* 0x000000030d067211 */ /* 0x082fe200078c10ff */
[----:B------:R1:W-:Y:S02]  /*1e0f0*/  @P3 STG.E desc[UR42][R8.64], R120 ;  /* 0x0000007808003986 */ /* 0x0003e4000c10192a */
[C---:B------:R-:W-:Y:S01]  /*1e100*/  IMAD R21, R0.reuse, 0x2, R19 ;  /* 0x0000000200157824 */ /* 0x040fe200078e0213 */
[-C--:B------:R-:W-:Y:S01]  /*1e110*/  LEA R4, P3, R15, R3.reuse, 0x2 ;  /* 0x000000030f047211 */ /* 0x080fe200078610ff */
[----:B------:R4:W-:Y:S01]  /*1e120*/  @P1 STG.E desc[UR42][R10.64], R121 ;  /* 0x000000790a001986 */ /* 0x0009e2000c10192a */
[----:B------:R-:W-:Y:S01]  /*1e130*/  LEA.HI.X.SX32 R7, R13, R132, 0x2, P6 ;  /* 0x000000840d077211 */ /* 0x000fe200030f16ff */
[----:B------:R-:W-:Y:S01]  /*1e140*/  IMAD R0, R0, 0x2, R21 ;  /* 0x0000000200007824 */ /* 0x000fe200078e0215 */
[-C--:B------:R-:W-:Y:S02]  /*1e150*/  LEA R12, P6, R17, R3.reuse, 0x2 ;  /* 0x00000003110c7211 */ /* 0x080fe400078c10ff */
[----:B------:R-:W-:-:S02]  /*1e160*/  LEA R14, P1, R19, R3, 0x2 ;  /* 0x00000003130e7211 */ /* 0x000fc400078210ff */
[-C--:B------:R-:W-:Y:S02]  /*1e170*/  LEA.HI.X.SX32 R5, R15, R132.reuse, 0x2, P3 ;  /* 0x000000840f057211 */ /* 0x080fe400018f16ff */
[----:B-----5:R-:W-:Y:S02]  /*1e180*/  ISETP.LT.AND P3, PT, R18, UR5, !P2 ;  /* 0x0000000512007c0c */ /* 0x020fe4000d761270 */
[-C--:B------:R-:W-:Y:S02]  /*1e190*/  LEA.HI.X.SX32 R13, R17, R132.reuse, 0x2, P6 ;  /* 0x00000084110d7211 */ /* 0x080fe400030f16ff */
[----:B------:R-:W-:Y:S02]  /*1e1a0*/  LEA.HI.X.SX32 R15, R19, R132, 0x2, P1 ;  /* 0x00000084130f7211 */ /* 0x000fe400008f16ff */
[----:B-1----:R-:W-:Y:S02]  /*1e1b0*/  LEA R8, P6, R0, R3, 0x2 ;  /* 0x0000000300087211 */ /* 0x002fe400078c10ff */
[----:B---3--:R-:W-:-:S02]  /*1e1c0*/  ISETP.LT.AND P1, PT, R16, UR6, !P2 ;  /* 0x0000000610007c0c */ /* 0x008fc4000d721270 */
[----:B------:R-:W-:Y:S01]  /*1e1d0*/  LEA.HI.X.SX32 R9, R0, R132, 0x2, P6 ;  /* 0x0000008400097211 */ /* 0x000fe200030f16ff */
[----:B------:R4:W-:Y:S04]  /*1e1e0*/  @P0 STG.E desc[UR42][R4.64], R122 ;  /* 0x0000007a04000986 */ /* 0x0009e8000c10192a */
[----:B------:R4:W-:Y:S04]  /*1e1f0*/  @P5 STG.E desc[UR42][R6.64], R123 ;  /* 0x0000007b06005986 */ /* 0x0009e8000c10192a */
[----:B------:R4:W-:Y:S04]  /*1e200*/  @P3 STG.E desc[UR42][R12.64], R24 ;  /* 0x000000180c003986 */ /* 0x0009e8000c10192a */
[----:B------:R4:W-:Y:S01]  /*1e210*/  @P1 STG.E desc[UR42][R14.64], R25 ;  /* 0x000000190e001986 */ /* 0x0009e2000c10192a */
[----:B--2---:R-:W-:-:S02]  /*1e220*/  ISETP.LT.AND P2, PT, R2, UR4, !P2 ;  /* 0x0000000402007c0c */ /* 0x004fc4000d741270 */
[----:B------:R-:W-:-:S04]  /*1e230*/  LEA R2, P6, R21, R3, 0x2 ;  /* 0x0000000315027211 */ /* 0x000fc800078c10ff */
[----:B------:R-:W-:-:S07]  /*1e240*/  LEA.HI.X.SX32 R3, R21, R132, 0x2, P6 ;  /* 0x0000008415037211 */ /* 0x000fce00030f16ff */
[----:B------:R4:W-:Y:S04]  /*1e250*/  @P2 STG.E desc[UR42][R2.64], R26 ;  /* 0x0000001a02002986 */ /* 0x0009e8000c10192a */
[----:B------:R4:W-:Y:S01]  /*1e260*/  @P4 STG.E desc[UR42][R8.64], R27 ;  /* 0x0000001b08004986 */ /* 0x0009e2000c10192a */
[----:B------:R-:W-:Y:S06]  /*1e270*/  BAR.SYNC.DEFER_BLOCKING 0x0 ;  /* 0x0000000000007b1d */ /* 0x000fec0000010000 */
[----:B------:R-:W-:Y:S05]  /*1e280*/  BRA.U UP0, `(.L_x_13) ;  /* 0x0000000100a07547 */ /* 0x000fea000b800000 */
[----:B------:R-:W1:Y:S01]  /*1e290*/  S2UR UR5, SR_CgaCtaId ;  /* 0x00000000000579c3 */ /* 0x000e620000008800 */
[----:B------:R-:W-:Y:S01]  /*1e2a0*/  NOP ;  /* 0x0000000000007918 */ /* 0x000fe20000000000 */
[----:B------:R-:W-:Y:S01]  /*1e2b0*/  UMOV UR4, 0x50 ;  /* 0x0000005000047882 */ /* 0x000fe20000000000 */
[----:B------:R-:W-:Y:S02]  /*1e2c0*/  IMAD.U32 R0, RZ, RZ, UR32 ;  /* 0x00000020ff007e24 */ /* 0x000fe4000f8e00ff */
[----:B----4-:R-:W-:Y:S02]  /*1e2d0*/  IMAD.MOV.U32 R3, RZ, RZ, 0xff ;  /* 0x000000ffff037424 */ /* 0x010fe400078e00ff */
[----:B------:R-:W-:Y:S01]  /*1e2e0*/  IMAD.MOV.U32 R7, RZ, RZ, 0x1 ;  /* 0x00000001ff077424 */ /* 0x000fe200078e00ff */
[----:B------:R-:W-:-:S04]  /*1e2f0*/  LOP3.LUT R0, R0, 0xffff, RZ, 0xc0, !PT ;  /* 0x0000ffff00007812 */ /* 0x000fc800078ec0ff */
[----:B------:R-:W-:-:S05]  /*1e300*/  SHF.R.U32.HI R0, RZ, 0x5, R0 ;  /* 0x00000005ff007819 */ /* 0x000fca0000011600 */
[----:B------:R-:W-:Y:S01]  /*1e310*/  VIADD R2, R0, 0x10 ;  /* 0x0000001000027836 */ /* 0x000fe20000000000 */
[----:B------:R-:W-:Y:S01]  /*1e320*/  SHF.L.U32 R0, R3, R0, RZ ;  /* 0x0000000003007219 */ /* 0x000fe200000006ff */
[----:B-1----:R-:W-:-:S03]  /*1e330*/  ULEA UR6, UR5, UR4, 0x18 ;  /* 0x0000000405067291 */ /* 0x002fc6000f8ec0ff */
[----:B------:R-:W-:-:S04]  /*1e340*/  SHF.L.U32 R3, R7, R2, RZ ;  /* 0x0000000207037219 */ /* 0x000fc800000006ff */
[----:B------:R-:W-:Y:S02]  /*1e350*/  LOP3.LUT R0, R3, R0, RZ, 0xfc, !PT ;  /* 0x0000000003007212 */ /* 0x000fe400078efcff */
[----:B------:R-:W1:Y:S02]  /*1e360*/  LDS R5, [UR6] ;  /* 0x00000006ff057984 */ /* 0x000e640008000800 */
[C---:B------:R-:W-:Y:S02]  /*1e370*/  LOP3.LUT R2, R0.reuse, 0xffff, RZ, 0xc0, !PT ;  /* 0x0000ffff00027812 */ /* 0x040fe400078ec0ff */
[----:B-1----:R-:W-:-:S04]  /*1e380*/  LOP3.LUT R3, R0, 0xffff, R5, 0x80, !PT ;  /* 0x0000ffff00037812 */ /* 0x002fc800078e8005 */
[----:B------:R-:W-:-:S13]  /*1e390*/  ISETP.NE.AND P0, PT, R3, R2, PT ;  /* 0x000000020300720c */ /* 0x000fda0003f05270 */
[----:B------:R-:W-:Y:S05]  /*1e3a0*/  @P0 BRA `(.L_x_14) ;  /* 0x0000000000500947 */ /* 0x000fea0003800000 */
[----:B------:R-:W-:Y:S02]  /*1e3b0*/  SHF.R.U32.HI R5, RZ, 0x10, R5 ;  /* 0x00000010ff057819 */ /* 0x000fe40000011605 */
[----:B------:R-:W-:-:S04]  /*1e3c0*/  SHF.R.U32.HI R2, RZ, 0x10, R0 ;  /* 0x00000010ff027819 */ /* 0x000fc80000011600 */
[----:B------:R-:W-:-:S04]  /*1e3d0*/  LOP3.LUT R5, R5, R2, RZ, 0xc0, !PT ;  /* 0x0000000205057212 */ /* 0x000fc800078ec0ff */
[----:B------:R-:W-:-:S13]  /*1e3e0*/  ISETP.NE.AND P0, PT, R5, R2, PT ;  /* 0x000000020500720c */ /* 0x000fda0003f05270 */
[----:B------:R-:W-:Y:S05]  /*1e3f0*/  @P0 BRA `(.L_x_15) ;  /* 0x0000000000300947 */ /* 0x000fea0003800000 */
[----:B------:R-:W-:Y:S01]  /*1e400*/  R2UR UR4, R0 ;  /* 0x00000000000472ca */ /* 0x000fe200000e0000 */
[----:B------:R-:W-:Y:S01]  /*1e410*/  VOTEU.ANY UR5, UPT, PT ;  /* 0x0000000000057886 */ /* 0x000fe200038e0100 */
[----:B------:R-:W1:Y:S01]  /*1e420*/  S2R R0, SR_LANEID ;  /* 0x0000000000007919 */ /* 0x000e620000000000 */
[----:B------:R-:W-:-:S10]  /*1e430*/  UFLO.U32 UR5, UR5 ;  /* 0x00000005000572bd */ /* 0x000fd400080e0000 */
[----:B------:R-:W-:-:S06]  /*1e440*/  ULOP3.LUT UR4, URZ, UR4, URZ, 0x33, !UPT ;  /* 0x00000004ff047292 */ /* 0x000fcc000f8e33ff */
[----:B------:R-:W-:-:S04]  /*1e450*/  IMAD.U32 R2, RZ, RZ, UR4 ;  /* 0x00000004ff027e24 */ /* 0x000fc8000f8e00ff */
[----:B------:R-:W2:Y:S02]  /*1e460*/  REDUX UR7, R2 ;  /* 0x00000000020773c4 */ /* 0x000ea40000000000 */
[----:B------:R3:W-:Y:S01]  /*1e470*/  UTCATOMSWS.AND URZ, UR4 ;  /* 0x0000000400ff79e3 */ /* 0x0007e20008000000 */
[----:B-1----:R-:W-:Y:S01]  /*1e480*/  ISETP.EQ.U32.AND P0, PT, R0, UR5, PT ;  /* 0x0000000500007c0c */ /* 0x002fe2000bf02070 */
[----:B--2---:R-:W-:-:S12]  /*1e490*/  IMAD.U32 R0, RZ, RZ, UR7 ;  /* 0x00000007ff007e24 */ /* 0x004fd8000f8e00ff */
[----:B------:R3:W-:Y:S01]  /*1e4a0*/  @P0 ATOMS.AND RZ, [UR6], R0 ;  /* 0x00000000ffff098c */ /* 0x0007e2000a800006 */
[----:B------:R-:W-:Y:S05]  /*1e4b0*/  BRA `(.L_x_13) ;  /* 0x0000000000147947 */ /* 0x000fea0003800000 */
.L_x_15:
[----:B------:R-:W-:-:S07]  /*1e4c0*/  MOV R2, 0x1e4e0 ;  /* 0x0001e4e000027802 */ /* 0x000fce0000000f00 */
[----:B------:R-:W-:Y:S05]  /*1e4d0*/  CALL.REL.NOINC `($__internal_0_$__cuda_sm10x_tcgen05_guardrail_trap_col_being_dealloced_not_returned_by_alloc) ;  /* 0x00000000002c7944 */ /* 0x000fea0003c00000 */
[----:B------:R-:W-:Y:S05]  /*1e4e0*/  BRA `(.L_x_13) ;  /* 0x0000000000087947 */ /* 0x000fea0003800000 */
.L_x_14:
[----:B------:R-:W-:-:S07]  /*1e4f0*/  MOV R2, 0x1e510 ;  /* 0x0001e51000027802 */ /* 0x000fce0000000f00 */
[----:B------:R-:W-:Y:S05]  /*1e500*/  CALL.REL.NOINC `($__internal_2_$__cuda_sm10x_tcgen05_guardrail_trap_unallocated_columns_being_dealloced) ;  /* 0x0000000000387944 */ /* 0x000fea0003c00000 */
.L_x_13:
[----:B------:R-:W-:Y:S01]  /*1e510*/  NOP ;  /* 0x0000000000007918 */ /* 0x000fe20000000000 */
[----:B---3--:R-:W-:Y:S05]  /*1e520*/  EXIT ;  /* 0x000000000000794d */ /* 0x008fea0003800000 */
.L_x_9:
[----:B------:R-:W1:Y:S02]  /*1e530*/  SYNCS.PHASECHK.TRANS64.TRYWAIT P2, [UR40], R126 ;  /* 0x0000007eff0075a7 */ /* 0x000e640008041128 */
[----:B-1----:R-:W-:Y:S05]  /*1e540*/  @!P2 BRA `(.L_x_9) ;  /* 0xfffffffc00f8a947 */ /* 0x002fea000383ffff */
[----:B------:R-:W-:Y:S05]  /*1e550*/  BRA `(.L_x_16) ;  /* 0xffffff8400707947 */ /* 0x000fea000383ffff */
.L_x_12:
[----:B------:R-:W1:Y:S02]  /*1e560*/  SYNCS.PHASECHK.TRANS64.TRYWAIT P6, [UR31], R6 ;  /* 0x00000006ff0075a7 */ /* 0x000e6400080c111f */
[----:B-1----:R-:W-:Y:S05]  /*1e570*/  @!P6 BRA `(.L_x_12) ;  /* 0xfffffffc00f8e947 */ /* 0x002fea000383ffff */
[----:B------:R-:W-:Y:S05]  /*1e580*/  BRA `(.L_x_11) ;  /* 0xffffffb400f07947 */ /* 0x000fea000383ffff */
        .weak           $__internal_0_$__cuda_sm10x_tcgen05_guardrail_trap_col_being_dealloced_not_returned_by_alloc
        .type           $__internal_0_$__cuda_sm10x_tcgen05_guardrail_trap_col_being_dealloced_not_returned_by_alloc,@function
        .size           $__internal_0_$__cuda_sm10x_tcgen05_guardrail_trap_col_being_dealloced_not_returned_by_alloc,($__internal_1_$__cuda_sm10x_tcgen05_guardrail_trap_phase_invalid_during_alloc - $__internal_0_$__cuda_sm10x_tcgen05_guardrail_trap_col_being_dealloced_not_returned_by_alloc)
$__internal_0_$__cuda_sm10x_tcgen05_guardrail_trap_col_being_dealloced_not_returned_by_alloc:
[----:B------:R-:W-:Y:S05]  /*1e590*/  BPT.TRAP 0x1 ;  /* 0x000000040000795c */ /* 0x000fea0000300000 */
[----:B------:R-:W-:-:S04]  /*1e5a0*/  IMAD.MOV.U32 R3, RZ, RZ, 0x0 ;  /* 0x00000000ff037424 */ /* 0x000fc800078e00ff */
[----:B------:R-:W-:Y:S05]  /*1e5b0*/  RET.REL.NODEC R2 `(matmul_kernel) ;  /* 0xfffffe1802907950 */ /* 0x000fea0003c3ffff */
        .weak           $__internal_1_$__cuda_sm10x_tcgen05_guardrail_trap_phase_invalid_during_alloc
        .type           $__internal_1_$__cuda_sm10x_tcgen05_guardrail_trap_phase_invalid_during_alloc,@function
        .size           $__internal_1_$__cuda_sm10x_tcgen05_guardrail_trap_phase_invalid_during_alloc,($__internal_2_$__cuda_sm10x_tcgen05_guardrail_trap_unallocated_columns_being_dealloced - $__internal_1_$__cuda_sm10x_tcgen05_guardrail_trap_phase_invalid_during_alloc)
$__internal_1_$__cuda_sm10x_tcgen05_guardrail_trap_phase_invalid_during_alloc:
[----:B------:R-:W-:Y:S05]  /*1e5c0*/  BPT.TRAP 0x1 ;  /* 0x000000040000795c */ /* 0x000fea0000300000 */
[----:B------:R-:W-:-:S04]  /*1e5d0*/  IMAD.MOV.U32 R3, RZ, RZ, 0x0 ;  /* 0x00000000ff037424 */ /* 0x000fc800078e00ff */
[----:B------:R-:W-:Y:S05]  /*1e5e0*/  RET.REL.NODEC R2 `(matmul_kernel) ;  /* 0xfffffe1802847950 */ /* 0x000fea0003c3ffff */
        .weak           $__internal_2_$__cuda_sm10x_tcgen05_guardrail_trap_unallocated_columns_being_dealloced
        .type           $__internal_2_$__cuda_sm10x_tcgen05_guardrail_trap_unallocated_columns_being_dealloced,@function
        .size           $__internal_2_$__cuda_sm10x_tcgen05_guardrail_trap_unallocated_columns_being_dealloced,(.L_x_20 - $__internal_2_$__cuda_sm10x_tcgen05_guardrail_trap_unallocated_columns_being_dealloced)
$__internal_2_$__cuda_sm10x_tcgen05_guardrail_trap_unallocated_columns_being_dealloced:
[----:B------:R-:W-:Y:S05]  /*1e5f0*/  BPT.TRAP 0x1 ;  /* 0x000000040000795c */ /* 0x000fea0000300000 */
[----:B------:R-:W-:-:S04]  /*1e600*/  IMAD.MOV.U32 R3, RZ, RZ, 0x0 ;  /* 0x00000000ff037424 */ /* 0x000fc800078e00ff */
[----:B------:R-:W-:Y:S05]  /*1e610*/  RET.REL.NODEC R2 `(matmul_kernel) ;  /* 0xfffffe1802787950 */ /* 0x000fea0003c3ffff */
.L_x_17:
[----:B------:R-:W-:-:S00]  /*1e620*/  BRA `(.L_x_17) ;  /* 0xfffffffc00fc7947 */ /* 0x000fc0000383ffff */
[----:B------:R-:W-:-:S00]  /*1e630*/  NOP ;  /* 0x0000000000007918 */ /* 0x000fc00000000000 */
        /* <DEDUP_REMOVED lines=12> */
.L_x_20:


//--------------------- .nv.shared.matmul_kernel  --------------------------
	.section	.nv.shared.matmul_kernel,"aw",@nobits
	.sectionflags	@""
	.align	16
	.zero		1024


//--------------------- .nv.shared.reserved.0     --------------------------
	.section	.nv.shared.reserved.0,"aw",@nobits
	.align	8
	.weak		__nv_reservedSMEM_offset_0_alias
	.size		__nv_reservedSMEM_offset_0_alias, 0, 64
	.other		__nv_reservedSMEM_offset_0_alias,@"STO_CUDA_RESERVED_SHARED STV_DEFAULT"
__nv_reservedSMEM_offset_0_alias:
	.zero		0
.nv.shared.reserved.0:
	.zero		64
	.weak		__nv_reservedSMEM_allocation_phase
	.type		__nv_reservedSMEM_allocation_phase,@object
	.size		__nv_reservedSMEM_allocation_phase,(.L_0 - __nv_reservedSMEM_allocation_phase)
__nv_reservedSMEM_allocation_phase:
	.zero		1
.L_0:
	.zero		7
	.weak		__nv_reservedSMEM_devtool_atexit_pc
	.type		__nv_reservedSMEM_devtool_atexit_pc,@object
	.size		__nv_reservedSMEM_devtool_atexit_pc,(__nv_reservedSMEM_allocation_mask - __nv_reservedSMEM_devtool_atexit_pc)
__nv_reservedSMEM_devtool_atexit_pc:
	.zero		8
	.weak		__nv_reservedSMEM_allocation_mask
	.type		__nv_reservedSMEM_allocation_mask,@object
	.size		__nv_reservedSMEM_allocation_mask,(.L_2 - __nv_reservedSMEM_allocation_mask)
__nv_reservedSMEM_allocation_mask:
	.zero		4
.L_2:


//--------------------- .nv.constant0.matmul_kernel --------------------------
	.section	.nv.constant0.matmul_kernel,"a",@progbits
	.sectionflags	@""
	.align	4
.nv.constant0.matmul_kernel:
	.zero		976


//--------------------- SYMBOLS --------------------------

	.type		.nv.reservedSmem.offset0,@object
	.size		.nv.reservedSmem.offset0,0x4
	.type		.nv.reservedSmem.cap,@object
	.size		.nv.reservedSmem.cap,0x4
